	.target	sm_100a

	.elftype	@"ET_EXEC"


//--------------------- .note.nv.tkinfo           --------------------------
	.section	.note.nv.tkinfo,"",@"SHT_NOTE"
	.sectionflags	@"SHF_NOTE_NV_TKINFO"
	.tkinfo
        /*0018*/ 	.word	0x00000002
        /*0030*/ 	.string	""
        /*0030*/ 	.string	"ptxas"
        /*0030*/ 	.string	"Cuda compilation tools, release 13.0, V13.0.88"
        /*0030*/ 	.string	"Build cuda_13.0.r13.0/compiler.36424714_0"
        /*0030*/ 	.string	"-arch sm_100a -m 64 "



//--------------------- .note.nv.cuinfo           --------------------------
	.section	.note.nv.cuinfo,"",@"SHT_NOTE"
	.sectionflags	@"SHF_NOTE_NV_CUINFO"
        /*0018*/ 	.short	0x0002
        /*001a*/ 	.short	0x0064
        /*001c*/ 	.short	0x0082
	.zero		2


//--------------------- .nv.info                  --------------------------
	.section	.nv.info,"",@"SHT_CUDA_INFO"
	.align	4


	//----- nvinfo : EIATTR_REGCOUNT
	.align		4
        /*0000*/ 	.byte	0x04, 0x2f
        /*0002*/ 	.short	(.L_29 - .L_28)
	.align		4
.L_28:
        /*0004*/ 	.word	index@(_ZN2at6native54_GLOBAL__N__3d75cb98_21_fused_adagrad_impl_cu_7510a93525multi_tensor_apply_kernelINS1_32FusedOptimizerTensorListMetadataILi3EEENS1_23FusedAdagradMathFunctorIdEEJPKfddddbS8_S8_EEEvT_T0_DpT1_)
        /*0008*/ 	.word	0x00000040


	//----- nvinfo : EIATTR_FRAME_SIZE
	.align		4
.L_29:
        /*000c*/ 	.byte	0x04, 0x11
        /*000e*/ 	.short	(.L_31 - .L_30)
	.align		4
.L_30:
        /*0010*/ 	.word	index@($__internal_4_$__cuda_sm20_dsqrt_rn_f64_mediumpath_v1)
        /*0014*/ 	.word	0x00000000


	//----- nvinfo : EIATTR_FRAME_SIZE
	.align		4
.L_31:
        /*0018*/ 	.byte	0x04, 0x11
        /*001a*/ 	.short	(.L_33 - .L_32)
	.align		4
.L_32:
        /*001c*/ 	.word	index@($__internal_3_$__cuda_sm20_div_rn_f64_full)
        /*0020*/ 	.word	0x00000000


	//----- nvinfo : EIATTR_FRAME_SIZE
	.align		4
.L_33:
        /*0024*/ 	.byte	0x04, 0x11
        /*0026*/ 	.short	(.L_35 - .L_34)
	.align		4
.L_34:
        /*0028*/ 	.word	index@(_ZN2at6native54_GLOBAL__N__3d75cb98_21_fused_adagrad_impl_cu_7510a93525multi_tensor_apply_kernelINS1_32FusedOptimizerTensorListMetadataILi3EEENS1_23FusedAdagradMathFunctorIdEEJPKfddddbS8_S8_EEEvT_T0_DpT1_)
        /*002c*/ 	.word	0x00000000


	//----- nvinfo : EIATTR_REGCOUNT
	.align		4
.L_35:
        /*0030*/ 	.byte	0x04, 0x2f
        /*0032*/ 	.short	(.L_37 - .L_36)
	.align		4
.L_36:
        /*0034*/ 	.word	index@(_ZN2at6native54_GLOBAL__N__3d75cb98_21_fused_adagrad_impl_cu_7510a93525multi_tensor_apply_kernelINS1_32FusedOptimizerTensorListMetadataILi3EEENS1_23FusedAdagradMathFunctorIfEEJPKfddddbS8_S8_EEEvT_T0_DpT1_)
        /*0038*/ 	.word	0x0000003e


	//----- nvinfo : EIATTR_FRAME_SIZE
	.align		4
.L_37:
        /*003c*/ 	.byte	0x04, 0x11
        /*003e*/ 	.short	(.L_39 - .L_38)
	.align		4
.L_38:
        /*0040*/ 	.word	index@($__internal_2_$__cuda_sm20_div_rn_f64_full)
        /*0044*/ 	.word	0x00000000


	//----- nvinfo : EIATTR_FRAME_SIZE
	.align		4
.L_39:
        /*0048*/ 	.byte	0x04, 0x11
        /*004a*/ 	.short	(.L_41 - .L_40)
	.align		4
.L_40:
        /*004c*/ 	.word	index@(_ZN2at6native54_GLOBAL__N__3d75cb98_21_fused_adagrad_impl_cu_7510a93525multi_tensor_apply_kernelINS1_32FusedOptimizerTensorListMetadataILi3EEENS1_23FusedAdagradMathFunctorIfEEJPKfddddbS8_S8_EEEvT_T0_DpT1_)
        /*0050*/ 	.word	0x00000000


	//----- nvinfo : EIATTR_REGCOUNT
	.align		4
.L_41:
        /*0054*/ 	.byte	0x04, 0x2f
        /*0056*/ 	.short	(.L_43 - .L_42)
	.align		4
.L_42:
        /*0058*/ 	.word	index@(_ZN2at6native54_GLOBAL__N__3d75cb98_21_fused_adagrad_impl_cu_7510a93525multi_tensor_apply_kernelINS1_32FusedOptimizerTensorListMetadataILi3EEENS1_23FusedAdagradMathFunctorIN3c104HalfEEEJPKfddddbSA_SA_EEEvT_T0_DpT1_)
        /*005c*/ 	.word	0x0000003a


	//----- nvinfo : EIATTR_FRAME_SIZE
	.align		4
.L_43:
        /*0060*/ 	.byte	0x04, 0x11
        /*0062*/ 	.short	(.L_45 - .L_44)
	.align		4
.L_44:
        /*0064*/ 	.word	index@($__internal_1_$__cuda_sm20_div_rn_f64_full)
        /*0068*/ 	.word	0x00000000


	//----- nvinfo : EIATTR_FRAME_SIZE
	.align		4
.L_45:
        /*006c*/ 	.byte	0x04, 0x11
        /*006e*/ 	.short	(.L_47 - .L_46)
	.align		4
.L_46:
        /*0070*/ 	.word	index@(_ZN2at6native54_GLOBAL__N__3d75cb98_21_fused_adagrad_impl_cu_7510a93525multi_tensor_apply_kernelINS1_32FusedOptimizerTensorListMetadataILi3EEENS1_23FusedAdagradMathFunctorIN3c104HalfEEEJPKfddddbSA_SA_EEEvT_T0_DpT1_)
        /*0074*/ 	.word	0x00000000


	//----- nvinfo : EIATTR_REGCOUNT
	.align		4
.L_47:
        /*0078*/ 	.byte	0x04, 0x2f
        /*007a*/ 	.short	(.L_49 - .L_48)
	.align		4
.L_48:
        /*007c*/ 	.word	index@(_ZN2at6native54_GLOBAL__N__3d75cb98_21_fused_adagrad_impl_cu_7510a93525multi_tensor_apply_kernelINS1_32FusedOptimizerTensorListMetadataILi3EEENS1_23FusedAdagradMathFunctorIN3c108BFloat16EEEJPKfddddbSA_SA_EEEvT_T0_DpT1_)
        /*0080*/ 	.word	0x00000038


	//----- nvinfo : EIATTR_FRAME_SIZE
	.align		4
.L_49:
        /*0084*/ 	.byte	0x04, 0x11
        /*0086*/ 	.short	(.L_51 - .L_50)
	.align		4
.L_50:
        /*0088*/ 	.word	index@($__internal_0_$__cuda_sm20_div_rn_f64_full)
        /*008c*/ 	.word	0x00000000


	//----- nvinfo : EIATTR_FRAME_SIZE
	.align		4
.L_51:
        /*0090*/ 	.byte	0x04, 0x11
        /*0092*/ 	.short	(.L_53 - .L_52)
	.align		4
.L_52:
        /*0094*/ 	.word	index@(_ZN2at6native54_GLOBAL__N__3d75cb98_21_fused_adagrad_impl_cu_7510a93525multi_tensor_apply_kernelINS1_32FusedOptimizerTensorListMetadataILi3EEENS1_23FusedAdagradMathFunctorIN3c108BFloat16EEEJPKfddddbSA_SA_EEEvT_T0_DpT1_)
        /*0098*/ 	.word	0x00000000


	//----- nvinfo : EIATTR_MIN_STACK_SIZE
	.align		4
.L_53:
        /*009c*/ 	.byte	0x04, 0x12
        /*009e*/ 	.short	(.L_55 - .L_54)
	.align		4
.L_54:
        /*00a0*/ 	.word	index@(_ZN2at6native54_GLOBAL__N__3d75cb98_21_fused_adagrad_impl_cu_7510a93525multi_tensor_apply_kernelINS1_32FusedOptimizerTensorListMetadataILi3EEENS1_23FusedAdagradMathFunctorIN3c108BFloat16EEEJPKfddddbSA_SA_EEEvT_T0_DpT1_)
        /*00a4*/ 	.word	0x00000000


	//----- nvinfo : EIATTR_MIN_STACK_SIZE
	.align		4
.L_55:
        /*00a8*/ 	.byte	0x04, 0x12
        /*00aa*/ 	.short	(.L_57 - .L_56)
	.align		4
.L_56:
        /*00ac*/ 	.word	index@(_ZN2at6native54_GLOBAL__N__3d75cb98_21_fused_adagrad_impl_cu_7510a93525multi_tensor_apply_kernelINS1_32FusedOptimizerTensorListMetadataILi3EEENS1_23FusedAdagradMathFunctorIN3c104HalfEEEJPKfddddbSA_SA_EEEvT_T0_DpT1_)
        /*00b0*/ 	.word	0x00000000


	//----- nvinfo : EIATTR_MIN_STACK_SIZE
	.align		4
.L_57:
        /*00b4*/ 	.byte	0x04, 0x12
        /*00b6*/ 	.short	(.L_59 - .L_58)
	.align		4
.L_58:
        /*00b8*/ 	.word	index@(_ZN2at6native54_GLOBAL__N__3d75cb98_21_fused_adagrad_impl_cu_7510a93525multi_tensor_apply_kernelINS1_32FusedOptimizerTensorListMetadataILi3EEENS1_23FusedAdagradMathFunctorIfEEJPKfddddbS8_S8_EEEvT_T0_DpT1_)
        /*00bc*/ 	.word	0x00000000


	//----- nvinfo : EIATTR_MIN_STACK_SIZE
	.align		4
.L_59:
        /*00c0*/ 	.byte	0x04, 0x12
        /*00c2*/ 	.short	(.L_61 - .L_60)
	.align		4
.L_60:
        /*00c4*/ 	.word	index@(_ZN2at6native54_GLOBAL__N__3d75cb98_21_fused_adagrad_impl_cu_7510a93525multi_tensor_apply_kernelINS1_32FusedOptimizerTensorListMetadataILi3EEENS1_23FusedAdagradMathFunctorIdEEJPKfddddbS8_S8_EEEvT_T0_DpT1_)
        /*00c8*/ 	.word	0x00000000
.L_61:


//--------------------- .nv.compat                --------------------------
	.section	.nv.compat,"",@"SHT_CUDA_COMPAT_INFO"
	.align	4
        /*0000*/ 	.byte	0x02, 0x09, 0x01, 0x00, 0x02, 0x02, 0x01, 0x00, 0x02, 0x05, 0x05, 0x00, 0x03, 0x07, 0x01, 0x01
        /*0010*/ 	.byte	0x02, 0x03, 0x00, 0x00, 0x02, 0x06, 0x01, 0x00, 0x04, 0x0b, 0x08, 0x00, 0x01, 0x00, 0x00, 0x00
        /*0020*/ 	.byte	0x00, 0x00, 0x00, 0x00


//--------------------- .nv.info._ZN2at6native54_GLOBAL__N__3d75cb98_21_fused_adagrad_impl_cu_7510a93525multi_tensor_apply_kernelINS1_32FusedOptimizerTensorListMetadataILi3EEENS1_23FusedAdagradMathFunctorIN3c108BFloat16EEEJPKfddddbSA_SA_EEEvT_T0_DpT1_ --------------------------
	.section	.nv.info._ZN2at6native54_GLOBAL__N__3d75cb98_21_fused_adagrad_impl_cu_7510a93525multi_tensor_apply_kernelINS1_32FusedOptimizerTensorListMetadataILi3EEENS1_23FusedAdagradMathFunctorIN3c108BFloat16EEEJPKfddddbSA_SA_EEEvT_T0_DpT1_,"",@"SHT_CUDA_INFO"
	.sectionflags	@""
	.align	4


	//----- nvinfo : EIATTR_CUDA_API_VERSION
	.align		4
        /*0000*/ 	.byte	0x04, 0x37
        /*0002*/ 	.short	(.L_63 - .L_62)
.L_62:
        /*0004*/ 	.word	0x00000082


	//----- nvinfo : EIATTR_KPARAM_INFO
	.align		4
.L_63:
        /*0008*/ 	.byte	0x04, 0x17
        /*000a*/ 	.short	(.L_65 - .L_64)
.L_64:
        /*000c*/ 	.word	0x00000000
        /*0010*/ 	.short	0x0009
        /*0012*/ 	.short	0x0e08
        /*0014*/ 	.byte	0x00, 0xf5, 0x21, 0x00


	//----- nvinfo : EIATTR_KPARAM_INFO
	.align		4
.L_65:
        /*0018*/ 	.byte	0x04, 0x17
        /*001a*/ 	.short	(.L_67 - .L_66)
.L_66:
        /*001c*/ 	.word	0x00000000
        /*0020*/ 	.short	0x0008
        /*0022*/ 	.short	0x0e00
        /*0024*/ 	.byte	0x00, 0xf5, 0x21, 0x00


	//----- nvinfo : EIATTR_KPARAM_INFO
	.align		4
.L_67:
        /*0028*/ 	.byte	0x04, 0x17
        /*002a*/ 	.short	(.L_69 - .L_68)
.L_68:
        /*002c*/ 	.word	0x00000000
        /*0030*/ 	.short	0x0007
        /*0032*/ 	.short	0x0df8
        /*0034*/ 	.byte	0x00, 0xf0, 0x05, 0x00


	//----- nvinfo : EIATTR_KPARAM_INFO
	.align		4
.L_69:
        /*0038*/ 	.byte	0x04, 0x17
        /*003a*/ 	.short	(.L_71 - .L_70)
.L_70:
        /*003c*/ 	.word	0x00000000
        /*0040*/ 	.short	0x0006
        /*0042*/ 	.short	0x0df0
        /*0044*/ 	.byte	0x00, 0xf0, 0x21, 0x00


	//----- nvinfo : EIATTR_KPARAM_INFO
	.align		4
.L_71:
        /*0048*/ 	.byte	0x04, 0x17
        /*004a*/ 	.short	(.L_73 - .L_72)
.L_72:
        /*004c*/ 	.word	0x00000000
        /*0050*/ 	.short	0x0005
        /*0052*/ 	.short	0x0de8
        /*0054*/ 	.byte	0x00, 0xf0, 0x21, 0x00


	//----- nvinfo : EIATTR_KPARAM_INFO
	.align		4
.L_73:
        /*0058*/ 	.byte	0x04, 0x17
        /*005a*/ 	.short	(.L_75 - .L_74)
.L_74:
        /*005c*/ 	.word	0x00000000
        /*0060*/ 	.short	0x0004
        /*0062*/ 	.short	0x0de0
        /*0064*/ 	.byte	0x00, 0xf0, 0x21, 0x00


	//----- nvinfo : EIATTR_KPARAM_INFO
	.align		4
.L_75:
        /*0068*/ 	.byte	0x04, 0x17
        /*006a*/ 	.short	(.L_77 - .L_76)
.L_76:
        /*006c*/ 	.word	0x00000000
        /*0070*/ 	.short	0x0003
        /*0072*/ 	.short	0x0dd8
        /*0074*/ 	.byte	0x00, 0xf0, 0x21, 0x00


	//----- nvinfo : EIATTR_KPARAM_INFO
	.align		4
.L_77:
        /*0078*/ 	.byte	0x04, 0x17
        /*007a*/ 	.short	(.L_79 - .L_78)
.L_78:
        /*007c*/ 	.word	0x00000000
        /*0080*/ 	.short	0x0002
        /*0082*/ 	.short	0x0dd0
        /*0084*/ 	.byte	0x00, 0xf5, 0x21, 0x00


	//----- nvinfo : EIATTR_KPARAM_INFO
	.align		4
.L_79:
        /*0088*/ 	.byte	0x04, 0x17
        /*008a*/ 	.short	(.L_81 - .L_80)
.L_80:
        /*008c*/ 	.word	0x00000000
        /*0090*/ 	.short	0x0001
        /*0092*/ 	.short	0x0dc8
        /*0094*/ 	.byte	0x00, 0xf0, 0x05, 0x00


	//----- nvinfo : EIATTR_KPARAM_INFO
	.align		4
.L_81:
        /*0098*/ 	.byte	0x04, 0x17
        /*009a*/ 	.short	(.L_83 - .L_82)
.L_82:
        /*009c*/ 	.word	0x00000000
        /*00a0*/ 	.short	0x0000
        /*00a2*/ 	.short	0x0000
        /*00a4*/ 	.byte	0x00, 0xf0, 0x21, 0x37


	//----- nvinfo : EIATTR_SPARSE_MMA_MASK
	.align		4
.L_83:
        /*00a8*/ 	.byte	0x03, 0x50
        /*00aa*/ 	.short	0x0000


	//----- nvinfo : EIATTR_MAXREG_COUNT
	.align		4
        /*00ac*/ 	.byte	0x03, 0x1b
        /*00ae*/ 	.short	0x0080


	//----- nvinfo : EIATTR_MERCURY_ISA_VERSION
	.align		4
        /*00b0*/ 	.byte	0x03, 0x5f
        /*00b2*/ 	.short	0x0101


	//----- nvinfo : EIATTR_VRC_CTA_INIT_COUNT
	.align		4
        /*00b4*/ 	.byte	0x02, 0x4a
	.zero		1
	.zero		1


	//----- nvinfo : EIATTR_EXIT_INSTR_OFFSETS
	.align		4
        /*00b8*/ 	.byte	0x04, 0x1c
        /*00ba*/ 	.short	(.L_85 - .L_84)


	//   ....[0]....
.L_84:
        /*00bc*/ 	.word	0x000000d0


	//   ....[1]....
        /*00c0*/ 	.word	0x00000470


	//   ....[2]....
        /*00c4*/ 	.word	0x00002380


	//   ....[3]....
        /*00c8*/ 	.word	0x00004160


	//   ....[4]....
        /*00cc*/ 	.word	0x00005cc0


	//   ....[5]....
        /*00d0*/ 	.word	0x00005d10


	//   ....[6]....
        /*00d4*/ 	.word	0x00007660


	//   ....[7]....
        /*00d8*/ 	.word	0x00008a10


	//   ....[8]....
        /*00dc*/ 	.word	0x00009ec0


	//----- nvinfo : EIATTR_MAX_THREADS
	.align		4
.L_85:
        /*00e0*/ 	.byte	0x04, 0x05
        /*00e2*/ 	.short	(.L_87 - .L_86)
.L_86:
        /*00e4*/ 	.word	0x00000200
        /*00e8*/ 	.word	0x00000001
        /*00ec*/ 	.word	0x00000001


	//----- nvinfo : EIATTR_CRS_STACK_SIZE
	.align		4
.L_87:
        /*00f0*/ 	.byte	0x04, 0x1e
        /*00f2*/ 	.short	(.L_89 - .L_88)
.L_88:
        /*00f4*/ 	.word	0x00000000


	//----- nvinfo : EIATTR_CBANK_PARAM_SIZE
	.align		4
.L_89:
        /*00f8*/ 	.byte	0x03, 0x19
        /*00fa*/ 	.short	0x0e10


	//----- nvinfo : EIATTR_PARAM_CBANK
	.align		4
        /*00fc*/ 	.byte	0x04, 0x0a
        /*00fe*/ 	.short	(.L_91 - .L_90)
	.align		4
.L_90:
        /*0100*/ 	.word	index@(.nv.constant0._ZN2at6native54_GLOBAL__N__3d75cb98_21_fused_adagrad_impl_cu_7510a93525multi_tensor_apply_kernelINS1_32FusedOptimizerTensorListMetadataILi3EEENS1_23FusedAdagradMathFunctorIN3c108BFloat16EEEJPKfddddbSA_SA_EEEvT_T0_DpT1_)
        /*0104*/ 	.short	0x0380
        /*0106*/ 	.short	0x0e10


	//----- nvinfo : EIATTR_SW_WAR
	.align		4
.L_91:
        /*0108*/ 	.byte	0x04, 0x36
        /*010a*/ 	.short	(.L_93 - .L_92)
.L_92:
        /*010c*/ 	.word	0x00000008
.L_93:


//--------------------- .nv.info._ZN2at6native54_GLOBAL__N__3d75cb98_21_fused_adagrad_impl_cu_7510a93525multi_tensor_apply_kernelINS1_32FusedOptimizerTensorListMetadataILi3EEENS1_23FusedAdagradMathFunctorIN3c104HalfEEEJPKfddddbSA_SA_EEEvT_T0_DpT1_ --------------------------
	.section	.nv.info._ZN2at6native54_GLOBAL__N__3d75cb98_21_fused_adagrad_impl_cu_7510a93525multi_tensor_apply_kernelINS1_32FusedOptimizerTensorListMetadataILi3EEENS1_23FusedAdagradMathFunctorIN3c104HalfEEEJPKfddddbSA_SA_EEEvT_T0_DpT1_,"",@"SHT_CUDA_INFO"
	.sectionflags	@""
	.align	4


	//----- nvinfo : EIATTR_CUDA_API_VERSION
	.align		4
        /*0000*/ 	.byte	0x04, 0x37
        /*0002*/ 	.short	(.L_95 - .L_94)
.L_94:
        /*0004*/ 	.word	0x00000082


	//----- nvinfo : EIATTR_KPARAM_INFO
	.align		4
.L_95:
        /*0008*/ 	.byte	0x04, 0x17
        /*000a*/ 	.short	(.L_97 - .L_96)
.L_96:
        /*000c*/ 	.word	0x00000000
        /*0010*/ 	.short	0x0009
        /*0012*/ 	.short	0x0e08
        /*0014*/ 	.byte	0x00, 0xf5, 0x21, 0x00


	//----- nvinfo : EIATTR_KPARAM_INFO
	.align		4
.L_97:
        /*0018*/ 	.byte	0x04, 0x17
        /*001a*/ 	.short	(.L_99 - .L_98)
.L_98:
        /*001c*/ 	.word	0x00000000
        /*0020*/ 	.short	0x0008
        /*0022*/ 	.short	0x0e00
        /*0024*/ 	.byte	0x00, 0xf5, 0x21, 0x00


	//----- nvinfo : EIATTR_KPARAM_INFO
	.align		4
.L_99:
        /*0028*/ 	.byte	0x04, 0x17
        /*002a*/ 	.short	(.L_101 - .L_100)
.L_100:
        /*002c*/ 	.word	0x00000000
        /*0030*/ 	.short	0x0007
        /*0032*/ 	.short	0x0df8
        /*0034*/ 	.byte	0x00, 0xf0, 0x05, 0x00


	//----- nvinfo : EIATTR_KPARAM_INFO
	.align		4
.L_101:
        /*0038*/ 	.byte	0x04, 0x17
        /*003a*/ 	.short	(.L_103 - .L_102)
.L_102:
        /*003c*/ 	.word	0x00000000
        /*0040*/ 	.short	0x0006
        /*0042*/ 	.short	0x0df0
        /*0044*/ 	.byte	0x00, 0xf0, 0x21, 0x00


	//----- nvinfo : EIATTR_KPARAM_INFO
	.align		4
.L_103:
        /*0048*/ 	.byte	0x04, 0x17
        /*004a*/ 	.short	(.L_105 - .L_104)
.L_104:
        /*004c*/ 	.word	0x00000000
        /*0050*/ 	.short	0x0005
        /*0052*/ 	.short	0x0de8
        /*0054*/ 	.byte	0x00, 0xf0, 0x21, 0x00


	//----- nvinfo : EIATTR_KPARAM_INFO
	.align		4
.L_105:
        /*0058*/ 	.byte	0x04, 0x17
        /*005a*/ 	.short	(.L_107 - .L_106)
.L_106:
        /*005c*/ 	.word	0x00000000
        /*0060*/ 	.short	0x0004
        /*0062*/ 	.short	0x0de0
        /*0064*/ 	.byte	0x00, 0xf0, 0x21, 0x00


	//----- nvinfo : EIATTR_KPARAM_INFO
	.align		4
.L_107:
        /*0068*/ 	.byte	0x04, 0x17
        /*006a*/ 	.short	(.L_109 - .L_108)
.L_108:
        /*006c*/ 	.word	0x00000000
        /*0070*/ 	.short	0x0003
        /*0072*/ 	.short	0x0dd8
        /*0074*/ 	.byte	0x00, 0xf0, 0x21, 0x00


	//----- nvinfo : EIATTR_KPARAM_INFO
	.align		4
.L_109:
        /*0078*/ 	.byte	0x04, 0x17
        /*007a*/ 	.short	(.L_111 - .L_110)
.L_110:
        /*007c*/ 	.word	0x00000000
        /*0080*/ 	.short	0x0002
        /*0082*/ 	.short	0x0dd0
        /*0084*/ 	.byte	0x00, 0xf5, 0x21, 0x00


	//----- nvinfo : EIATTR_KPARAM_INFO
	.align		4
.L_111:
        /*0088*/ 	.byte	0x04, 0x17
        /*008a*/ 	.short	(.L_113 - .L_112)
.L_112:
        /*008c*/ 	.word	0x00000000
        /*0090*/ 	.short	0x0001
        /*0092*/ 	.short	0x0dc8
        /*0094*/ 	.byte	0x00, 0xf0, 0x05, 0x00


	//----- nvinfo : EIATTR_KPARAM_INFO
	.align		4
.L_113:
        /*0098*/ 	.byte	0x04, 0x17
        /*009a*/ 	.short	(.L_115 - .L_114)
.L_114:
        /*009c*/ 	.word	0x00000000
        /*00a0*/ 	.short	0x0000
        /*00a2*/ 	.short	0x0000
        /*00a4*/ 	.byte	0x00, 0xf0, 0x21, 0x37


	//----- nvinfo : EIATTR_SPARSE_MMA_MASK
	.align		4
.L_115:
        /*00a8*/ 	.byte	0x03, 0x50
        /*00aa*/ 	.short	0x0000


	//----- nvinfo : EIATTR_MAXREG_COUNT
	.align		4
        /*00ac*/ 	.byte	0x03, 0x1b
        /*00ae*/ 	.short	0x0080


	//----- nvinfo : EIATTR_MERCURY_ISA_VERSION
	.align		4
        /*00b0*/ 	.byte	0x03, 0x5f
        /*00b2*/ 	.short	0x0101


	//----- nvinfo : EIATTR_VRC_CTA_INIT_COUNT
	.align		4
        /*00b4*/ 	.byte	0x02, 0x4a
	.zero		1
	.zero		1


	//----- nvinfo : EIATTR_EXIT_INSTR_OFFSETS
	.align		4
        /*00b8*/ 	.byte	0x04, 0x1c
        /*00ba*/ 	.short	(.L_117 - .L_116)


	//   ....[0]....
.L_116:
        /*00bc*/ 	.word	0x000000d0


	//   ....[1]....
        /*00c0*/ 	.word	0x00000470


	//   ....[2]....
        /*00c4*/ 	.word	0x00002480


	//   ....[3]....
        /*00c8*/ 	.word	0x00004340


	//   ....[4]....
        /*00cc*/ 	.word	0x00005f70


	//   ....[5]....
        /*00d0*/ 	.word	0x00005fc0


	//   ....[6]....
        /*00d4*/ 	.word	0x00007910


	//   ....[7]....
        /*00d8*/ 	.word	0x00008cc0


	//   ....[8]....
        /*00dc*/ 	.word	0x0000a170


	//----- nvinfo : EIATTR_MAX_THREADS
	.align		4
.L_117:
        /*00e0*/ 	.byte	0x04, 0x05
        /*00e2*/ 	.short	(.L_119 - .L_118)
.L_118:
        /*00e4*/ 	.word	0x00000200
        /*00e8*/ 	.word	0x00000001
        /*00ec*/ 	.word	0x00000001


	//----- nvinfo : EIATTR_CRS_STACK_SIZE
	.align		4
.L_119:
        /*00f0*/ 	.byte	0x04, 0x1e
        /*00f2*/ 	.short	(.L_121 - .L_120)
.L_120:
        /*00f4*/ 	.word	0x00000000


	//----- nvinfo : EIATTR_CBANK_PARAM_SIZE
	.align		4
.L_121:
        /*00f8*/ 	.byte	0x03, 0x19
        /*00fa*/ 	.short	0x0e10


	//----- nvinfo : EIATTR_PARAM_CBANK
	.align		4
        /*00fc*/ 	.byte	0x04, 0x0a
        /*00fe*/ 	.short	(.L_123 - .L_122)
	.align		4
.L_122:
        /*0100*/ 	.word	index@(.nv.constant0._ZN2at6native54_GLOBAL__N__3d75cb98_21_fused_adagrad_impl_cu_7510a93525multi_tensor_apply_kernelINS1_32FusedOptimizerTensorListMetadataILi3EEENS1_23FusedAdagradMathFunctorIN3c104HalfEEEJPKfddddbSA_SA_EEEvT_T0_DpT1_)
        /*0104*/ 	.short	0x0380
        /*0106*/ 	.short	0x0e10


	//----- nvinfo : EIATTR_SW_WAR
	.align		4
.L_123:
        /*0108*/ 	.byte	0x04, 0x36
        /*010a*/ 	.short	(.L_125 - .L_124)
.L_124:
        /*010c*/ 	.word	0x00000008
.L_125:


//--------------------- .nv.info._ZN2at6native54_GLOBAL__N__3d75cb98_21_fused_adagrad_impl_cu_7510a93525multi_tensor_apply_kernelINS1_32FusedOptimizerTensorListMetadataILi3EEENS1_23FusedAdagradMathFunctorIfEEJPKfddddbS8_S8_EEEvT_T0_DpT1_ --------------------------
	.section	.nv.info._ZN2at6native54_GLOBAL__N__3d75cb98_21_fused_adagrad_impl_cu_7510a93525multi_tensor_apply_kernelINS1_32FusedOptimizerTensorListMetadataILi3EEENS1_23FusedAdagradMathFunctorIfEEJPKfddddbS8_S8_EEEvT_T0_DpT1_,"",@"SHT_CUDA_INFO"
	.sectionflags	@""
	.align	4


	//----- nvinfo : EIATTR_CUDA_API_VERSION
	.align		4
        /*0000*/ 	.byte	0x04, 0x37
        /*0002*/ 	.short	(.L_127 - .L_126)
.L_126:
        /*0004*/ 	.word	0x00000082


	//----- nvinfo : EIATTR_KPARAM_INFO
	.align		4
.L_127:
        /*0008*/ 	.byte	0x04, 0x17
        /*000a*/ 	.short	(.L_129 - .L_128)
.L_128:
        /*000c*/ 	.word	0x00000000
        /*0010*/ 	.short	0x0009
        /*0012*/ 	.short	0x0e08
        /*0014*/ 	.byte	0x00, 0xf5, 0x21, 0x00


	//----- nvinfo : EIATTR_KPARAM_INFO
	.align		4
.L_129:
        /*0018*/ 	.byte	0x04, 0x17
        /*001a*/ 	.short	(.L_131 - .L_130)
.L_130:
        /*001c*/ 	.word	0x00000000
        /*0020*/ 	.short	0x0008
        /*0022*/ 	.short	0x0e00
        /*0024*/ 	.byte	0x00, 0xf5, 0x21, 0x00


	//----- nvinfo : EIATTR_KPARAM_INFO
	.align		4
.L_131:
        /*0028*/ 	.byte	0x04, 0x17
        /*002a*/ 	.short	(.L_133 - .L_132)
.L_132:
        /*002c*/ 	.word	0x00000000
        /*0030*/ 	.short	0x0007
        /*0032*/ 	.short	0x0df8
        /*0034*/ 	.byte	0x00, 0xf0, 0x05, 0x00


	//----- nvinfo : EIATTR_KPARAM_INFO
	.align		4
.L_133:
        /*0038*/ 	.byte	0x04, 0x17
        /*003a*/ 	.short	(.L_135 - .L_134)
.L_134:
        /*003c*/ 	.word	0x00000000
        /*0040*/ 	.short	0x0006
        /*0042*/ 	.short	0x0df0
        /*0044*/ 	.byte	0x00, 0xf0, 0x21, 0x00


	//----- nvinfo : EIATTR_KPARAM_INFO
	.align		4
.L_135:
        /*0048*/ 	.byte	0x04, 0x17
        /*004a*/ 	.short	(.L_137 - .L_136)
.L_136:
        /*004c*/ 	.word	0x00000000
        /*0050*/ 	.short	0x0005
        /*0052*/ 	.short	0x0de8
        /*0054*/ 	.byte	0x00, 0xf0, 0x21, 0x00


	//----- nvinfo : EIATTR_KPARAM_INFO
	.align		4
.L_137:
        /*0058*/ 	.byte	0x04, 0x17
        /*005a*/ 	.short	(.L_139 - .L_138)
.L_138:
        /*005c*/ 	.word	0x00000000
        /*0060*/ 	.short	0x0004
        /*0062*/ 	.short	0x0de0
        /*0064*/ 	.byte	0x00, 0xf0, 0x21, 0x00


	//----- nvinfo : EIATTR_KPARAM_INFO
	.align		4
.L_139:
        /*0068*/ 	.byte	0x04, 0x17
        /*006a*/ 	.short	(.L_141 - .L_140)
.L_140:
        /*006c*/ 	.word	0x00000000
        /*0070*/ 	.short	0x0003
        /*0072*/ 	.short	0x0dd8
        /*0074*/ 	.byte	0x00, 0xf0, 0x21, 0x00


	//----- nvinfo : EIATTR_KPARAM_INFO
	.align		4
.L_141:
        /*0078*/ 	.byte	0x04, 0x17
        /*007a*/ 	.short	(.L_143 - .L_142)
.L_142:
        /*007c*/ 	.word	0x00000000
        /*0080*/ 	.short	0x0002
        /*0082*/ 	.short	0x0dd0
        /*0084*/ 	.byte	0x00, 0xf5, 0x21, 0x00


	//----- nvinfo : EIATTR_KPARAM_INFO
	.align		4
.L_143:
        /*0088*/ 	.byte	0x04, 0x17
        /*008a*/ 	.short	(.L_145 - .L_144)
.L_144:
        /*008c*/ 	.word	0x00000000
        /*0090*/ 	.short	0x0001
        /*0092*/ 	.short	0x0dc8
        /*0094*/ 	.byte	0x00, 0xf0, 0x05, 0x00


	//----- nvinfo : EIATTR_KPARAM_INFO
	.align		4
.L_145:
        /*0098*/ 	.byte	0x04, 0x17
        /*009a*/ 	.short	(.L_147 - .L_146)
.L_146:
        /*009c*/ 	.word	0x00000000
        /*00a0*/ 	.short	0x0000
        /*00a2*/ 	.short	0x0000
        /*00a4*/ 	.byte	0x00, 0xf0, 0x21, 0x37


	//----- nvinfo : EIATTR_SPARSE_MMA_MASK
	.align		4
.L_147:
        /*00a8*/ 	.byte	0x03, 0x50
        /*00aa*/ 	.short	0x0000


	//----- nvinfo : EIATTR_MAXREG_COUNT
	.align		4
        /*00ac*/ 	.byte	0x03, 0x1b
        /*00ae*/ 	.short	0x0080


	//----- nvinfo : EIATTR_MERCURY_ISA_VERSION
	.align		4
        /*00b0*/ 	.byte	0x03, 0x5f
        /*00b2*/ 	.short	0x0101


	//----- nvinfo : EIATTR_VRC_CTA_INIT_COUNT
	.align		4
        /*00b4*/ 	.byte	0x02, 0x4a
	.zero		1
	.zero		1


	//----- nvinfo : EIATTR_EXIT_INSTR_OFFSETS
	.align		4
        /*00b8*/ 	.byte	0x04, 0x1c
        /*00ba*/ 	.short	(.L_149 - .L_148)


	//   ....[0]....
.L_148:
        /*00bc*/ 	.word	0x000000d0


	//   ....[1]....
        /*00c0*/ 	.word	0x00000470


	//   ....[2]....
        /*00c4*/ 	.word	0x000022b0


	//   ....[3]....
        /*00c8*/ 	.word	0x00004170


	//   ....[4]....
        /*00cc*/ 	.word	0x00005d10


	//   ....[5]....
        /*00d0*/ 	.word	0x00005d60


	//   ....[6]....
        /*00d4*/ 	.word	0x000073f0


	//   ....[7]....
        /*00d8*/ 	.word	0x00008720


	//   ....[8]....
        /*00dc*/ 	.word	0x00009b50


	//----- nvinfo : EIATTR_MAX_THREADS
	.align		4
.L_149:
        /*00e0*/ 	.byte	0x04, 0x05
        /*00e2*/ 	.short	(.L_151 - .L_150)
.L_150:
        /*00e4*/ 	.word	0x00000200
        /*00e8*/ 	.word	0x00000001
        /*00ec*/ 	.word	0x00000001


	//----- nvinfo : EIATTR_CRS_STACK_SIZE
	.align		4
.L_151:
        /*00f0*/ 	.byte	0x04, 0x1e
        /*00f2*/ 	.short	(.L_153 - .L_152)
.L_152:
        /*00f4*/ 	.word	0x00000000


	//----- nvinfo : EIATTR_CBANK_PARAM_SIZE
	.align		4
.L_153:
        /*00f8*/ 	.byte	0x03, 0x19
        /*00fa*/ 	.short	0x0e10


	//----- nvinfo : EIATTR_PARAM_CBANK
	.align		4
        /*00fc*/ 	.byte	0x04, 0x0a
        /*00fe*/ 	.short	(.L_155 - .L_154)
	.align		4
.L_154:
        /*0100*/ 	.word	index@(.nv.constant0._ZN2at6native54_GLOBAL__N__3d75cb98_21_fused_adagrad_impl_cu_7510a93525multi_tensor_apply_kernelINS1_32FusedOptimizerTensorListMetadataILi3EEENS1_23FusedAdagradMathFunctorIfEEJPKfddddbS8_S8_EEEvT_T0_DpT1_)
        /*0104*/ 	.short	0x0380
        /*0106*/ 	.short	0x0e10


	//----- nvinfo : EIATTR_SW_WAR
	.align		4
.L_155:
        /*0108*/ 	.byte	0x04, 0x36
        /*010a*/ 	.short	(.L_157 - .L_156)
.L_156:
        /*010c*/ 	.word	0x00000008
.L_157:


//--------------------- .nv.info._ZN2at6native54_GLOBAL__N__3d75cb98_21_fused_adagrad_impl_cu_7510a93525multi_tensor_apply_kernelINS1_32FusedOptimizerTensorListMetadataILi3EEENS1_23FusedAdagradMathFunctorIdEEJPKfddddbS8_S8_EEEvT_T0_DpT1_ --------------------------
	.section	.nv.info._ZN2at6native54_GLOBAL__N__3d75cb98_21_fused_adagrad_impl_cu_7510a93525multi_tensor_apply_kernelINS1_32FusedOptimizerTensorListMetadataILi3EEENS1_23FusedAdagradMathFunctorIdEEJPKfddddbS8_S8_EEEvT_T0_DpT1_,"",@"SHT_CUDA_INFO"
	.sectionflags	@""
	.align	4


	//----- nvinfo : EIATTR_CUDA_API_VERSION
	.align		4
        /*0000*/ 	.byte	0x04, 0x37
        /*0002*/ 	.short	(.L_159 - .L_158)
.L_158:
        /*0004*/ 	.word	0x00000082


	//----- nvinfo : EIATTR_KPARAM_INFO
	.align		4
.L_159:
        /*0008*/ 	.byte	0x04, 0x17
        /*000a*/ 	.short	(.L_161 - .L_160)
.L_160:
        /*000c*/ 	.word	0x00000000
        /*0010*/ 	.short	0x0009
        /*0012*/ 	.short	0x0e08
        /*0014*/ 	.byte	0x00, 0xf5, 0x21, 0x00


	//----- nvinfo : EIATTR_KPARAM_INFO
	.align		4
.L_161:
        /*0018*/ 	.byte	0x04, 0x17
        /*001a*/ 	.short	(.L_163 - .L_162)
.L_162:
        /*001c*/ 	.word	0x00000000
        /*0020*/ 	.short	0x0008
        /*0022*/ 	.short	0x0e00
        /*0024*/ 	.byte	0x00, 0xf5, 0x21, 0x00


	//----- nvinfo : EIATTR_KPARAM_INFO
	.align		4
.L_163:
        /*0028*/ 	.byte	0x04, 0x17
        /*002a*/ 	.short	(.L_165 - .L_164)
.L_164:
        /*002c*/ 	.word	0x00000000
        /*0030*/ 	.short	0x0007
        /*0032*/ 	.short	0x0df8
        /*0034*/ 	.byte	0x00, 0xf0, 0x05, 0x00


	//----- nvinfo : EIATTR_KPARAM_INFO
	.align		4
.L_165:
        /*0038*/ 	.byte	0x04, 0x17
        /*003a*/ 	.short	(.L_167 - .L_166)
.L_166:
        /*003c*/ 	.word	0x00000000
        /*0040*/ 	.short	0x0006
        /*0042*/ 	.short	0x0df0
        /*0044*/ 	.byte	0x00, 0xf0, 0x21, 0x00


	//----- nvinfo : EIATTR_KPARAM_INFO
	.align		4
.L_167:
        /*0048*/ 	.byte	0x04, 0x17
        /*004a*/ 	.short	(.L_169 - .L_168)
.L_168:
        /*004c*/ 	.word	0x00000000
        /*0050*/ 	.short	0x0005
        /*0052*/ 	.short	0x0de8
        /*0054*/ 	.byte	0x00, 0xf0, 0x21, 0x00


	//----- nvinfo : EIATTR_KPARAM_INFO
	.align		4
.L_169:
        /*0058*/ 	.byte	0x04, 0x17
        /*005a*/ 	.short	(.L_171 - .L_170)
.L_170:
        /*005c*/ 	.word	0x00000000
        /*0060*/ 	.short	0x0004
        /*0062*/ 	.short	0x0de0
        /*0064*/ 	.byte	0x00, 0xf0, 0x21, 0x00


	//----- nvinfo : EIATTR_KPARAM_INFO
	.align		4
.L_171:
        /*0068*/ 	.byte	0x04, 0x17
        /*006a*/ 	.short	(.L_173 - .L_172)
.L_172:
        /*006c*/ 	.word	0x00000000
        /*0070*/ 	.short	0x0003
        /*0072*/ 	.short	0x0dd8
        /*0074*/ 	.byte	0x00, 0xf0, 0x21, 0x00


	//----- nvinfo : EIATTR_KPARAM_INFO
	.align		4
.L_173:
        /*0078*/ 	.byte	0x04, 0x17
        /*007a*/ 	.short	(.L_175 - .L_174)
.L_174:
        /*007c*/ 	.word	0x00000000
        /*0080*/ 	.short	0x0002
        /*0082*/ 	.short	0x0dd0
        /*0084*/ 	.byte	0x00, 0xf5, 0x21, 0x00


	//----- nvinfo : EIATTR_KPARAM_INFO
	.align		4
.L_175:
        /*0088*/ 	.byte	0x04, 0x17
        /*008a*/ 	.short	(.L_177 - .L_176)
.L_176:
        /*008c*/ 	.word	0x00000000
        /*0090*/ 	.short	0x0001
        /*0092*/ 	.short	0x0dc8
        /*0094*/ 	.byte	0x00, 0xf0, 0x05, 0x00


	//----- nvinfo : EIATTR_KPARAM_INFO
	.align		4
.L_177:
        /*0098*/ 	.byte	0x04, 0x17
        /*009a*/ 	.short	(.L_179 - .L_178)
.L_178:
        /*009c*/ 	.word	0x00000000
        /*00a0*/ 	.short	0x0000
        /*00a2*/ 	.short	0x0000
        /*00a4*/ 	.byte	0x00, 0xf0, 0x21, 0x37


	//----- nvinfo : EIATTR_SPARSE_MMA_MASK
	.align		4
.L_179:
        /*00a8*/ 	.byte	0x03, 0x50
        /*00aa*/ 	.short	0x0000


	//----- nvinfo : EIATTR_MAXREG_COUNT
	.align		4
        /*00ac*/ 	.byte	0x03, 0x1b
        /*00ae*/ 	.short	0x0080


	//----- nvinfo : EIATTR_MERCURY_ISA_VERSION
	.align		4
        /*00b0*/ 	.byte	0x03, 0x5f
        /*00b2*/ 	.short	0x0101


	//----- nvinfo : EIATTR_VRC_CTA_INIT_COUNT
	.align		4
        /*00b4*/ 	.byte	0x02, 0x4a
	.zero		1
	.zero		1


	//----- nvinfo : EIATTR_EXIT_INSTR_OFFSETS
	.align		4
        /*00b8*/ 	.byte	0x04, 0x1c
        /*00ba*/ 	.short	(.L_181 - .L_180)


	//   ....[0]....
.L_180:
        /*00bc*/ 	.word	0x000000d0


	//   ....[1]....
        /*00c0*/ 	.word	0x00000460


	//   ....[2]....
        /*00c4*/ 	.word	0x00002790


	//   ....[3]....
        /*00c8*/ 	.word	0x00004000


	//   ....[4]....
        /*00cc*/ 	.word	0x00004050


	//   ....[5]....
        /*00d0*/ 	.word	0x00005790


	//   ....[6]....
        /*00d4*/ 	.word	0x00006810


	//----- nvinfo : EIATTR_MAX_THREADS
	.align		4
.L_181:
        /*00d8*/ 	.byte	0x04, 0x05
        /*00da*/ 	.short	(.L_183 - .L_182)
.L_182:
        /*00dc*/ 	.word	0x00000200
        /*00e0*/ 	.word	0x00000001
        /*00e4*/ 	.word	0x00000001


	//----- nvinfo : EIATTR_CRS_STACK_SIZE
	.align		4
.L_183:
        /*00e8*/ 	.byte	0x04, 0x1e
        /*00ea*/ 	.short	(.L_185 - .L_184)
.L_184:
        /*00ec*/ 	.word	0x00000000


	//----- nvinfo : EIATTR_CBANK_PARAM_SIZE
	.align		4
.L_185:
        /*00f0*/ 	.byte	0x03, 0x19
        /*00f2*/ 	.short	0x0e10


	//----- nvinfo : EIATTR_PARAM_CBANK
	.align		4
        /*00f4*/ 	.byte	0x04, 0x0a
        /*00f6*/ 	.short	(.L_187 - .L_186)
	.align		4
.L_186:
        /*00f8*/ 	.word	index@(.nv.constant0._ZN2at6native54_GLOBAL__N__3d75cb98_21_fused_adagrad_impl_cu_7510a93525multi_tensor_apply_kernelINS1_32FusedOptimizerTensorListMetadataILi3EEENS1_23FusedAdagradMathFunctorIdEEJPKfddddbS8_S8_EEEvT_T0_DpT1_)
        /*00fc*/ 	.short	0x0380
        /*00fe*/ 	.short	0x0e10


	//----- nvinfo : EIATTR_SW_WAR
	.align		4
.L_187:
        /*0100*/ 	.byte	0x04, 0x36
        /*0102*/ 	.short	(.L_189 - .L_188)
.L_188:
        /*0104*/ 	.word	0x00000008
.L_189:


//--------------------- .nv.callgraph             --------------------------
	.section	.nv.callgraph,"",@"SHT_CUDA_CALLGRAPH"
	.align	4
	.sectionentsize	8
	.align		4
        /*0000*/ 	.word	0x00000000
	.align		4
        /*0004*/ 	.word	0xffffffff
	.align		4
        /*0008*/ 	.word	0x00000000
	.align		4
        /*000c*/ 	.word	0xfffffffe
	.align		4
        /*0010*/ 	.word	0x00000000
	.align		4
        /*0014*/ 	.word	0xfffffffd
	.align		4
        /*0018*/ 	.word	0x00000000
	.align		4
        /*001c*/ 	.word	0xfffffffc


//--------------------- .nv.constant4             --------------------------
	.section	.nv.constant4,"a",@progbits
	.align	8
	.align		8
.nv.constant4:
        /*0000*/ 	.dword	_ZN52_INTERNAL_3d75cb98_21_fused_adagrad_impl_cu_7510a9354cuda3std3__45__cpo5beginE
	.align		8
        /*0008*/ 	.dword	_ZN52_INTERNAL_3d75cb98_21_fused_adagrad_impl_cu_7510a9354cuda3std3__45__cpo3endE
	.align		8
        /*0010*/ 	.dword	_ZN52_INTERNAL_3d75cb98_21_fused_adagrad_impl_cu_7510a9354cuda3std3__45__cpo6cbeginE
	.align		8
        /*0018*/ 	.dword	_ZN52_INTERNAL_3d75cb98_21_fused_adagrad_impl_cu_7510a9354cuda3std3__45__cpo4cendE
	.align		8
        /*0020*/ 	.dword	_ZN52_INTERNAL_3d75cb98_21_fused_adagrad_impl_cu_7510a9354cuda3std3__45__cpo6rbeginE
	.align		8
        /*0028*/ 	.dword	_ZN52_INTERNAL_3d75cb98_21_fused_adagrad_impl_cu_7510a9354cuda3std3__45__cpo4rendE
	.align		8
        /*0030*/ 	.dword	_ZN52_INTERNAL_3d75cb98_21_fused_adagrad_impl_cu_7510a9354cuda3std3__45__cpo7crbeginE
	.align		8
        /*0038*/ 	.dword	_ZN52_INTERNAL_3d75cb98_21_fused_adagrad_impl_cu_7510a9354cuda3std3__45__cpo5crendE
	.align		8
        /*0040*/ 	.dword	_ZN52_INTERNAL_3d75cb98_21_fused_adagrad_impl_cu_7510a9354cuda3std3__454_GLOBAL__N__3d75cb98_21_fused_adagrad_impl_cu_7510a9356ignoreE
	.align		8
        /*0048*/ 	.dword	_ZN52_INTERNAL_3d75cb98_21_fused_adagrad_impl_cu_7510a9354cuda3std3__419piecewise_constructE
	.align		8
        /*0050*/ 	.dword	_ZN52_INTERNAL_3d75cb98_21_fused_adagrad_impl_cu_7510a9354cuda3std3__48in_placeE
	.align		8
        /*0058*/ 	.dword	_ZN52_INTERNAL_3d75cb98_21_fused_adagrad_impl_cu_7510a9354cuda3std3__420unreachable_sentinelE
	.align		8
        /*0060*/ 	.dword	_ZN52_INTERNAL_3d75cb98_21_fused_adagrad_impl_cu_7510a9354cuda3std6ranges3__45__cpo4swapE
	.align		8
        /*0068*/ 	.dword	_ZN52_INTERNAL_3d75cb98_21_fused_adagrad_impl_cu_7510a9354cuda3std6ranges3__45__cpo9iter_moveE
	.align		8
        /*0070*/ 	.dword	_ZN52_INTERNAL_3d75cb98_21_fused_adagrad_impl_cu_7510a9354cuda3std6ranges3__45__cpo5beginE
	.align		8
        /*0078*/ 	.dword	_ZN52_INTERNAL_3d75cb98_21_fused_adagrad_impl_cu_7510a9354cuda3std6ranges3__45__cpo3endE
	.align		8
        /*0080*/ 	.dword	_ZN52_INTERNAL_3d75cb98_21_fused_adagrad_impl_cu_7510a9354cuda3std6ranges3__45__cpo6cbeginE
	.align		8
        /*0088*/ 	.dword	_ZN52_INTERNAL_3d75cb98_21_fused_adagrad_impl_cu_7510a9354cuda3std6ranges3__45__cpo4cendE
	.align		8
        /*0090*/ 	.dword	_ZN52_INTERNAL_3d75cb98_21_fused_adagrad_impl_cu_7510a9354cuda3std6ranges3__45__cpo7advanceE
	.align		8
        /*0098*/ 	.dword	_ZN52_INTERNAL_3d75cb98_21_fused_adagrad_impl_cu_7510a9354cuda3std6ranges3__45__cpo9iter_swapE
	.align		8
        /*00a0*/ 	.dword	_ZN52_INTERNAL_3d75cb98_21_fused_adagrad_impl_cu_7510a9354cuda3std6ranges3__45__cpo4nextE
	.align		8
        /*00a8*/ 	.dword	_ZN52_INTERNAL_3d75cb98_21_fused_adagrad_impl_cu_7510a9354cuda3std6ranges3__45__cpo4prevE
	.align		8
        /*00b0*/ 	.dword	_ZN52_INTERNAL_3d75cb98_21_fused_adagrad_impl_cu_7510a9354cuda3std6ranges3__45__cpo4dataE
	.align		8
        /*00b8*/ 	.dword	_ZN52_INTERNAL_3d75cb98_21_fused_adagrad_impl_cu_7510a9354cuda3std6ranges3__45__cpo5cdataE
	.align		8
        /*00c0*/ 	.dword	_ZN52_INTERNAL_3d75cb98_21_fused_adagrad_impl_cu_7510a9354cuda3std6ranges3__45__cpo4sizeE
	.align		8
        /*00c8*/ 	.dword	_ZN52_INTERNAL_3d75cb98_21_fused_adagrad_impl_cu_7510a9354cuda3std6ranges3__45__cpo5ssizeE
	.align		8
        /*00d0*/ 	.dword	_ZN52_INTERNAL_3d75cb98_21_fused_adagrad_impl_cu_7510a9354cuda3std6ranges3__45__cpo8distanceE
	.align		8
        /*00d8*/ 	.dword	_ZN52_INTERNAL_3d75cb98_21_fused_adagrad_impl_cu_7510a9356thrust24THRUST_300001_SM_1000_NS6system6detail10sequential3seqE


//--------------------- .text._ZN2at6native54_GLOBAL__N__3d75cb98_21_fused_adagrad_impl_cu_7510a93525multi_tensor_apply_kernelINS1_32FusedOptimizerTensorListMetadataILi3EEENS1_23FusedAdagradMathFunctorIN3c108BFloat16EEEJPKfddddbSA_SA_EEEvT_T0_DpT1_ --------------------------
	.section	.text._ZN2at6native54_GLOBAL__N__3d75cb98_21_fused_adagrad_impl_cu_7510a93525multi_tensor_apply_kernelINS1_32FusedOptimizerTensorListMetadataILi3EEENS1_23FusedAdagradMathFunctorIN3c108BFloat16EEEJPKfddddbSA_SA_EEEvT_T0_DpT1_,"ax",@progbits
	.align	128
.text._ZN2at6native54_GLOBAL__N__3d75cb98_21_fused_adagrad_impl_cu_7510a93525multi_tensor_apply_kernelINS1_32FusedOptimizerTensorListMetadataILi3EEENS1_23FusedAdagradMathFunctorIN3c108BFloat16EEEJPKfddddbSA_SA_EEEvT_T0_DpT1_:
        .type           _ZN2at6native54_GLOBAL__N__3d75cb98_21_fused_adagrad_impl_cu_7510a93525multi_tensor_apply_kernelINS1_32FusedOptimizerTensorListMetadataILi3EEENS1_23FusedAdagradMathFunctorIN3c108BFloat16EEEJPKfddddbSA_SA_EEEvT_T0_DpT1_,@function
        .size           _ZN2at6native54_GLOBAL__N__3d75cb98_21_fused_adagrad_impl_cu_7510a93525multi_tensor_apply_kernelINS1_32FusedOptimizerTensorListMetadataILi3EEENS1_23FusedAdagradMathFunctorIN3c108BFloat16EEEJPKfddddbSA_SA_EEEvT_T0_DpT1_,(.L_x_511 - _ZN2at6native54_GLOBAL__N__3d75cb98_21_fused_adagrad_impl_cu_7510a93525multi_tensor_apply_kernelINS1_32FusedOptimizerTensorListMetadataILi3EEENS1_23FusedAdagradMathFunctorIN3c108BFloat16EEEJPKfddddbSA_SA_EEEvT_T0_DpT1_)
        .other          _ZN2at6native54_GLOBAL__N__3d75cb98_21_fused_adagrad_impl_cu_7510a93525multi_tensor_apply_kernelINS1_32FusedOptimizerTensorListMetadataILi3EEENS1_23FusedAdagradMathFunctorIN3c108BFloat16EEEJPKfddddbSA_SA_EEEvT_T0_DpT1_,@"STO_CUDA_ENTRY STV_DEFAULT"
_ZN2at6native54_GLOBAL__N__3d75cb98_21_fused_adagrad_impl_cu_7510a93525multi_tensor_apply_kernelINS1_32FusedOptimizerTensorListMetadataILi3EEENS1_23FusedAdagradMathFunctorIN3c108BFloat16EEEJPKfddddbSA_SA_EEEvT_T0_DpT1_:
[----:B------:R-:W-:Y:S08]  /*0000*/  LDC R1, c[0x0][0x37c] ;  /* 0x0000df00ff017b82 */ /* 0x000ff00000000800 */
[----:B------:R-:W0:Y:S01]  /*0010*/  S2UR UR5, SR_CTAID.X ;  /* 0x00000000000579c3 */ /* 0x000e220000002500 */
[----:B------:R-:W1:Y:S01]  /*0020*/  LDCU.64 UR6, c[0x0][0x1188] ;  /* 0x00023100ff0677ac */ /* 0x000e620008000a00 */
[----:B------:R-:W2:Y:S01]  /*0030*/  LDCU.64 UR16, c[0x0][0x358] ;  /* 0x00006b00ff1077ac */ /* 0x000ea20008000a00 */
[----:B-1----:R-:W-:-:S04]  /*0040*/  UISETP.NE.U32.AND UP0, UPT, UR6, URZ, UPT ;  /* 0x000000ff0600728c */ /* 0x002fc8000bf05070 */
[----:B------:R-:W-:Y:S01]  /*0050*/  UISETP.NE.AND.EX UP0, UPT, UR7, URZ, UPT, UP0 ;  /* 0x000000ff0700728c */ /* 0x000fe2000bf05300 */
[----:B0-----:R-:W0:Y:S01]  /*0060*/  LDCU.U8 UR4, c[0x0][UR5+0xb00] ;  /* 0x00016000050477ac */ /* 0x001e220008000000 */
[----:B------:R-:W-:-:S12]  /*0070*/  UIMAD UR5, UR5, 0x3, UR5 ;  /* 0x00000003050578a4 */ /* 0x000fd8000f8e0205 */
[----:B------:R-:W1:Y:S01]  /*0080*/  LDCU UR12, c[0x0][UR5+0xc40] ;  /* 0x00018800050c77ac */ /* 0x000e620008000800 */
[----:B--2---:R-:W-:Y:S05]  /*0090*/  BRA.U !UP0, `(.L_x_0) ;  /* 0x0000000108107547 */ /* 0x004fea000b800000 */
[----:B------:R-:W2:Y:S02]  /*00a0*/  LDC.64 R2, c[0x0][0x1188] ;  /* 0x00046200ff027b82 */ /* 0x000ea40000000a00 */
[----:B--2---:R-:W2:Y:S02]  /*00b0*/  LDG.E R2, desc[UR16][R2.64] ;  /* 0x0000001002027981 */ /* 0x004ea4000c1e1900 */
[----:B--2---:R-:W-:-:S13]  /*00c0*/  FSETP.NEU.FTZ.AND P0, PT, R2, 1, PT ;  /* 0x3f8000000200780b */ /* 0x004fda0003f1d000 */
[----:B01----:R-:W-:Y:S05]  /*00d0*/  @!P0 EXIT ;  /* 0x000000000000894d */ /* 0x003fea0003800000 */
.L_x_0:
[----:B0-----:R-:W-:Y:S01]  /*00e0*/  USHF.L.U32 UR10, UR4, 0x3, URZ ;  /* 0x00000003040a7899 */ /* 0x001fe200080006ff */
[----:B------:R-:W0:Y:S11]  /*00f0*/  LDC.64 R32, c[0x0][0x1160] ;  /* 0x00045800ff207b82 */ /* 0x000e360000000a00 */
[----:B------:R-:W2:Y:S02]  /*0100*/  LDCU.64 UR4, c[0x0][UR10+0x980] ;  /* 0x000130000a0477ac */ /* 0x000ea40008000a00 */
[----:B--2---:R-:W-:-:S02]  /*0110*/  IMAD.U32 R6, RZ, RZ, UR4 ;  /* 0x00000004ff067e24 */ /* 0x004fc4000f8e00ff */
[----:B------:R-:W-:Y:S01]  /*0120*/  IMAD.U32 R7, RZ, RZ, UR5 ;  /* 0x00000005ff077e24 */ /* 0x000fe2000f8e00ff */
[----:B------:R-:W2:Y:S04]  /*0130*/  LDCU.64 UR4, c[0x0][0x1150] ;  /* 0x00022a00ff0477ac */ /* 0x000ea80008000a00 */
[----:B------:R-:W3:Y:S01]  /*0140*/  LDG.E R6, desc[UR16][R6.64] ;  /* 0x0000001006067981 */ /* 0x000ee2000c1e1900 */
[----:B--2---:R-:W-:-:S04]  /*0150*/  ISETP.NE.U32.AND P0, PT, RZ, UR4, PT ;  /* 0x00000004ff007c0c */ /* 0x004fc8000bf05070 */
[----:B------:R-:W-:-:S13]  /*0160*/  ISETP.NE.AND.EX P0, PT, RZ, UR5, PT, P0 ;  /* 0x00000005ff007c0c */ /* 0x000fda000bf05300 */
[----:B------:R-:W2:Y:S02]  /*0170*/  @P0 LDC.64 R2, c[0x0][0x1150] ;  /* 0x00045400ff020b82 */ /* 0x000ea40000000a00 */
[----:B--2---:R-:W2:Y:S06]  /*0180*/  @P0 LDG.E R2, desc[UR16][R2.64] ;  /* 0x0000001002020981 */ /* 0x004eac000c1e1900 */
[----:B------:R-:W4:Y:S01]  /*0190*/  LDC.64 R30, c[0x0][0x1158] ;  /* 0x00045600ff1e7b82 */ /* 0x000f220000000a00 */
[----:B---3--:R-:W-:-:S04]  /*01a0*/  FADD.FTZ R0, R6, -1 ;  /* 0xbf80000006007421 */ /* 0x008fc80000010000 */
[----:B------:R-:W-:-:S04]  /*01b0*/  FMUL.FTZ R8, R0, 1 ;  /* 0x3f80000000087820 */ /* 0x000fc80000410000 */
[----:B------:R-:W0:Y:S02]  /*01c0*/  F2F.F64.F32 R4, R8 ;  /* 0x0000000800047310 */ /* 0x000e240000201800 */
[----:B0-----:R-:W-:Y:S01]  /*01d0*/  DFMA R32, R4, R32, 1 ;  /* 0x3ff000000420742b */ /* 0x001fe20000000020 */
[----:B------:R-:W-:-:S05]  /*01e0*/  IMAD.MOV.U32 R4, RZ, RZ, 0x1 ;  /* 0x00000001ff047424 */ /* 0x000fca00078e00ff */
[----:B------:R-:W0:Y:S02]  /*01f0*/  MUFU.RCP64H R5, R33 ;  /* 0x0000002100057308 */ /* 0x000e240000001800 */
[----:B0-----:R-:W-:-:S08]  /*0200*/  DFMA R6, -R32, R4, 1 ;  /* 0x3ff000002006742b */ /* 0x001fd00000000104 */
[----:B------:R-:W-:Y:S01]  /*0210*/  DFMA R6, R6, R6, R6 ;  /* 0x000000060606722b */ /* 0x000fe20000000006 */
[----:B--2---:R-:W-:-:S04]  /*0220*/  @P0 FMUL.FTZ R0, R2, 1 ;  /* 0x3f80000002000820 */ /* 0x004fc80000410000 */
[----:B----4-:R-:W0:Y:S03]  /*0230*/  @P0 F2F.F64.F32 R30, R0 ;  /* 0x00000000001e0310 */ /* 0x010e260000201800 */
[----:B------:R-:W-:-:S08]  /*0240*/  DFMA R6, R4, R6, R4 ;  /* 0x000000060406722b */ /* 0x000fd00000000004 */
[----:B------:R-:W-:Y:S01]  /*0250*/  DFMA R2, -R32, R6, 1 ;  /* 0x3ff000002002742b */ /* 0x000fe20000000106 */
[----:B0-----:R-:W-:-:S07]  /*0260*/  FSETP.GEU.AND P1, PT, |R31|, 6.5827683646048100446e-37, PT ;  /* 0x036000001f00780b */ /* 0x001fce0003f2e200 */
[----:B------:R-:W-:-:S08]  /*0270*/  DFMA R2, R6, R2, R6 ;  /* 0x000000020602722b */ /* 0x000fd00000000006 */
[----:B------:R-:W-:-:S08]  /*0280*/  DMUL R4, R2, R30 ;  /* 0x0000001e02047228 */ /* 0x000fd00000000000 */
[----:B------:R-:W-:-:S08]  /*0290*/  DFMA R6, -R32, R4, R30 ;  /* 0x000000042006722b */ /* 0x000fd0000000011e */
[----:B------:R-:W-:-:S10]  /*02a0*/  DFMA R2, R2, R6, R4 ;  /* 0x000000060202722b */ /* 0x000fd40000000004 */
[----:B------:R-:W-:-:S05]  /*02b0*/  FFMA R4, RZ, R33, R3 ;  /* 0x00000021ff047223 */ /* 0x000fca0000000003 */
[----:B------:R-:W-:-:S13]  /*02c0*/  FSETP.GT.AND P0, PT, |R4|, 1.469367938527859385e-39, PT ;  /* 0x001000000400780b */ /* 0x000fda0003f04200 */
[----:B------:R-:W-:Y:S05]  /*02d0*/  @P0 BRA P1, `(.L_x_1) ;  /* 0x0000000000140947 */ /* 0x000fea0000800000 */
[----:B------:R-:W-:Y:S01]  /*02e0*/  IMAD.MOV.U32 R36, RZ, RZ, R32 ;  /* 0x000000ffff247224 */ /* 0x000fe200078e0020 */
[----:B------:R-:W-:-:S07]  /*02f0*/  MOV R14, 0x310 ;  /* 0x00000310000e7802 */ /* 0x000fce0000000f00 */
[----:B-1----:R-:W-:Y:S05]  /*0300*/  CALL.REL.NOINC `($__internal_0_$__cuda_sm20_div_rn_f64_full) ;  /* 0x0000009800f07944 */ /* 0x002fea0003c00000 */
[----:B------:R-:W-:Y:S02]  /*0310*/  IMAD.MOV.U32 R2, RZ, RZ, R38 ;  /* 0x000000ffff027224 */ /* 0x000fe400078e0026 */
[----:B------:R-:W-:-:S07]  /*0320*/  IMAD.MOV.U32 R3, RZ, RZ, R39 ;  /* 0x000000ffff037224 */ /* 0x000fce00078e0027 */
.L_x_1:
[----:B------:R-:W0:Y:S01]  /*0330*/  LDCU.64 UR4, c[0x0][UR10+0x800] ;  /* 0x000100000a0477ac */ /* 0x000e220008000a00 */
[----:B------:R-:W2:Y:S01]  /*0340*/  LDCU.64 UR6, c[0x0][UR10+0x680] ;  /* 0x0000d0000a0677ac */ /* 0x000ea20008000a00 */
[----:B------:R-:W3:Y:S01]  /*0350*/  LDCU.64 UR8, c[0x0][UR10+0x500] ;  /* 0x0000a0000a0877ac */ /* 0x000ee20008000a00 */
[----:B------:R-:W4:Y:S01]  /*0360*/  LDCU.64 UR10, c[0x0][UR10+0x380] ;  /* 0x000070000a0a77ac */ /* 0x000f220008000a00 */
[----:B-1----:R-:W-:Y:S02]  /*0370*/  USHF.L.U32 UR13, UR12, 0x10, URZ ;  /* 0x000000100c0d7899 */ /* 0x002fe400080006ff */
[----:B0-----:R-:W-:Y:S02]  /*0380*/  ULOP3.LUT UR14, UR4, 0x3, URZ, 0xc0, !UPT ;  /* 0x00000003040e7892 */ /* 0x001fe4000f8ec0ff */
[----:B------:R-:W-:Y:S02]  /*0390*/  UIADD3 UR4, UP1, UPT, UR4, -UR13, URZ ;  /* 0x8000000d04047290 */ /* 0x000fe4000ff3e0ff */
[----:B--2---:R-:W-:-:S02]  /*03a0*/  UIMAD.WIDE UR6, UR12, 0x20000, UR6 ;  /* 0x000200000c0678a5 */ /* 0x004fc4000f8e0206 */
[----:B---3--:R-:W-:Y:S02]  /*03b0*/  UIMAD.WIDE UR8, UR12, 0x20000, UR8 ;  /* 0x000200000c0878a5 */ /* 0x008fe4000f8e0208 */
[----:B------:R-:W-:Y:S02]  /*03c0*/  ULOP3.LUT UR14, UR14, 0x7, UR6, 0xf8, !UPT ;  /* 0x000000070e0e7892 */ /* 0x000fe4000f8ef806 */
[----:B----4-:R-:W-:Y:S02]  /*03d0*/  UIMAD.WIDE UR10, UR12, 0x20000, UR10 ;  /* 0x000200000c0a78a5 */ /* 0x010fe4000f8e020a */
[----:B------:R-:W-:Y:S02]  /*03e0*/  ULOP3.LUT UR14, UR14, 0x7, UR8, 0xf8, !UPT ;  /* 0x000000070e0e7892 */ /* 0x000fe4000f8ef808 */
[----:B------:R-:W-:Y:S02]  /*03f0*/  USHF.R.S32.HI UR12, URZ, 0x1f, UR13 ;  /* 0x0000001fff0c7899 */ /* 0x000fe4000801140d */
[----:B------:R-:W-:-:S02]  /*0400*/  ULOP3.LUT UP0, URZ, UR14, 0x7, UR10, 0xf8, !UPT ;  /* 0x000000070eff7892 */ /* 0x000fc4000f80f80a */
[----:B------:R-:W-:Y:S02]  /*0410*/  UIADD3.X UR5, UPT, UPT, UR5, ~UR12, URZ, UP1, !UPT ;  /* 0x8000000c05057290 */ /* 0x000fe40008ffe4ff */
[----:B------:R-:W-:-:S09]  /*0420*/  ULOP3.LUT UP0, URZ, URZ, URZ, URZ, 0xfc, UP0 ;  /* 0x000000ffffff7292 */ /* 0x000fd2000800fcff */
[----:B------:R-:W-:Y:S05]  /*0430*/  BRA.U !UP0, `(.L_x_2) ;  /* 0x0000005908247547 */ /* 0x000fea000b800000 */
[----:B------:R-:W-:-:S04]  /*0440*/  UISETP.GE.U32.AND UP0, UPT, UR4, 0x1, UPT ;  /* 0x000000010400788c */ /* 0x000fc8000bf06070 */
[----:B------:R-:W-:-:S06]  /*0450*/  UISETP.GE.AND.EX UP0, UPT, UR5, URZ, UPT, UP0 ;  /* 0x000000ff0500728c */ /* 0x000fcc000bf06300 */
[----:B------:R-:W-:-:S13]  /*0460*/  PLOP3.LUT P0, PT, PT, PT, UP0, 0x80, 0x8 ;  /* 0x000000000008781c */ /* 0x000fda0003f0f008 */
[----:B------:R-:W-:Y:S05]  /*0470*/  @!P0 EXIT ;  /* 0x000000000000894d */ /* 0x000fea0003800000 */
[----:B------:R-:W0:Y:S01]  /*0480*/  LDCU.64 UR18, c[0x0][0x1180] ;  /* 0x00023000ff1277ac */ /* 0x000e220008000a00 */
[----:B------:R-:W1:Y:S01]  /*0490*/  S2R R12, SR_TID.X ;  /* 0x00000000000c7919 */ /* 0x000e620000002100 */
[----:B------:R-:W-:Y:S01]  /*04a0*/  UISETP.LT.U32.AND UP0, UPT, UR4, 0x10000, UPT ;  /* 0x000100000400788c */ /* 0x000fe2000bf01070 */
[----:B------:R-:W2:Y:S03]  /*04b0*/  LDCU UR13, c[0x0][0x360] ;  /* 0x00006c00ff0d77ac */ /* 0x000ea60008000800 */
[----:B------:R-:W-:-:S04]  /*04c0*/  UISETP.LT.U32.AND.EX UP0, UPT, UR5, URZ, UPT, UP0 ;  /* 0x000000ff0500728c */ /* 0x000fc8000bf01100 */
[----:B------:R-:W-:Y:S02]  /*04d0*/  USEL UR15, UR4, 0x10000, UP0 ;  /* 0x00010000040f7887 */ /* 0x000fe40008000000 */
[----:B0-----:R-:W-:Y:S02]  /*04e0*/  UISETP.NE.U32.AND UP1, UPT, UR18, URZ, UPT ;  /* 0x000000ff1200728c */ /* 0x001fe4000bf25070 */
[----:B------:R-:W-:Y:S02]  /*04f0*/  USEL UR18, UR5, URZ, UP0 ;  /* 0x000000ff05127287 */ /* 0x000fe40008000000 */
[----:B------:R-:W-:Y:S02]  /*0500*/  UISETP.NE.AND.EX UP0, UPT, UR19, URZ, UPT, UP1 ;  /* 0x000000ff1300728c */ /* 0x000fe4000bf05310 */
[----:B--2---:R-:W-:-:S07]  /*0510*/  USHF.L.U32 UR14, UR13, 0x2, URZ ;  /* 0x000000020d0e7899 */ /* 0x004fce00080006ff */
[----:B------:R-:W-:Y:S05]  /*0520*/  BRA.U UP0, `(.L_x_3) ;  /* 0x0000001d00987547 */ /* 0x000fea000b800000 */
[----:B------:R-:W0:Y:S01]  /*0530*/  LDCU.64 UR22, c[0x0][0x1170] ;  /* 0x00022e00ff1677ac */ /* 0x000e220008000a00 */
[----:B------:R-:W2:Y:S01]  /*0540*/  LDCU.64 UR20, c[0x0][0x1168] ;  /* 0x00022d00ff1477ac */ /* 0x000ea20008000a00 */
[----:B------:R-:W3:Y:S01]  /*0550*/  LDCU.U8 UR19, c[0x0][0x1178] ;  /* 0x00022f00ff1377ac */ /* 0x000ee20008000000 */
[----:B------:R-:W-:Y:S01]  /*0560*/  UMOV UR4, URZ ;  /* 0x000000ff00047c82 */ /* 0x000fe20008000000 */
[----:B------:R-:W-:-:S05]  /*0570*/  UMOV UR5, URZ ;  /* 0x000000ff00057c82 */ /* 0x000fca0008000000 */
.L_x_24:
[----:B-1----:R-:W-:Y:S01]  /*0580*/  IADD3 R20, P1, PT, R12, UR4, RZ ;  /* 0x000000040c147c10 */ /* 0x002fe2000ff3e0ff */
[----:B------:R-:W-:Y:S01]  /*0590*/  IMAD.U32 R15, RZ, RZ, UR13 ;  /* 0x0000000dff0f7e24 */ /* 0x000fe2000f8e00ff */
[----:B----4-:R-:W-:Y:S01]  /*05a0*/  MOV R7, UR13 ;  /* 0x0000000d00077c02 */ /* 0x010fe20008000f00 */
[----:B------:R-:W-:Y:S01]  /*05b0*/  IMAD.U32 R45, RZ, RZ, UR13 ;  /* 0x0000000dff2d7e24 */ /* 0x000fe2000f8e00ff */
[C---:B------:R-:W-:Y:S01]  /*05c0*/  IADD3 R10, P3, PT, R20.reuse, UR13, RZ ;  /* 0x0000000d140a7c10 */ /* 0x040fe2000ff7e0ff */
[----:B------:R-:W-:Y:S01]  /*05d0*/  IMAD.X R11, RZ, RZ, UR5, P1 ;  /* 0x00000005ff0b7e24 */ /* 0x000fe200088e06ff */
[C---:B------:R-:W-:Y:S01]  /*05e0*/  ISETP.GE.U32.AND P0, PT, R20.reuse, UR15, PT ;  /* 0x0000000f14007c0c */ /* 0x040fe2000bf06070 */
[----:B------:R-:W-:Y:S01]  /*05f0*/  IMAD.SHL.U32 R6, R20, 0x2, RZ ;  /* 0x0000000214067824 */ /* 0x000fe200078e00ff */
[----:B------:R-:W-:Y:S01]  /*0600*/  ISETP.GE.U32.AND P1, PT, R10, UR15, PT ;  /* 0x0000000f0a007c0c */ /* 0x000fe2000bf26070 */
[----:B------:R-:W-:Y:S01]  /*0610*/  IMAD.X R19, RZ, RZ, R11, P3 ;  /* 0x000000ffff137224 */ /* 0x000fe200018e060b */
[----:B------:R-:W-:Y:S01]  /*0620*/  ISETP.GE.U32.AND.EX P0, PT, R11, UR18, PT, P0 ;  /* 0x000000120b007c0c */ /* 0x000fe2000bf06100 */
[----:B------:R-:W-:Y:S01]  /*0630*/  IMAD.U32 R17, RZ, RZ, UR13 ;  /* 0x0000000dff117e24 */ /* 0x000fe2000f8e00ff */
[----:B------:R-:W-:-:S02]  /*0640*/  IADD3 R4, P2, PT, R6, UR10, RZ ;  /* 0x0000000a06047c10 */ /* 0x000fc4000ff5e0ff */
[----:B------:R-:W-:Y:S02]  /*0650*/  ISETP.GE.U32.AND.EX P1, PT, R19, UR18, PT, P1 ;  /* 0x0000001213007c0c */ /* 0x000fe4000bf26110 */
[----:B------:R-:W-:Y:S02]  /*0660*/  SHF.L.U64.HI R22, R20, 0x1, R11 ;  /* 0x0000000114167819 */ /* 0x000fe4000001020b */
[----:B------:R-:W-:Y:S02]  /*0670*/  IADD3 R8, P3, PT, R6, UR6, RZ ;  /* 0x0000000606087c10 */ /* 0x000fe4000ff7e0ff */
[----:B------:R-:W-:Y:S02]  /*0680*/  LEA R14, P4, R15, R4, 0x1 ;  /* 0x000000040f0e7211 */ /* 0x000fe400078808ff */
[----:B------:R-:W-:Y:S02]  /*0690*/  IADD3.X R5, PT, PT, R22, UR11, RZ, P2, !PT ;  /* 0x0000000b16057c10 */ /* 0x000fe400097fe4ff */
[----:B------:R-:W-:-:S02]  /*06a0*/  LEA R44, P2, R45, R8, 0x1 ;  /* 0x000000082d2c7211 */ /* 0x000fc400078408ff */
[----:B------:R-:W-:Y:S02]  /*06b0*/  IADD3.X R9, PT, PT, R22, UR7, RZ, P3, !PT ;  /* 0x0000000716097c10 */ /* 0x000fe40009ffe4ff */
[----:B------:R-:W-:Y:S02]  /*06c0*/  LEA.HI.X R15, R7, R5, RZ, 0x1, P4 ;  /* 0x00000005070f7211 */ /* 0x000fe400020f0cff */
[----:B------:R-:W-:Y:S02]  /*06d0*/  PRMT R0, RZ, 0x7610, R0 ;  /* 0x00007610ff007816 */ /* 0x000fe40000000000 */
[C---:B------:R-:W-:Y:S01]  /*06e0*/  IADD3 R21, P4, PT, R10.reuse, UR13, RZ ;  /* 0x0000000d0a157c10 */ /* 0x040fe2000ff9e0ff */
[----:B------:R-:W-:Y:S01]  /*06f0*/  IMAD.U32 R29, RZ, RZ, UR13 ;  /* 0x0000000dff1d7e24 */ /* 0x000fe2000f8e00ff */
[----:B------:R-:W-:Y:S02]  /*0700*/  LEA.HI.X R45, R17, R9, RZ, 0x1, P2 ;  /* 0x00000009112d7211 */ /* 0x000fe400010f0cff */
[----:B------:R-:W-:Y:S01]  /*0710*/  @!P1 LEA R16, P3, R10, UR8, 0x1 ;  /* 0x000000080a109c11 */ /* 0x000fe2000f8608ff */
[----:B------:R1:W5:Y:S01]  /*0720*/  @!P0 LDG.E.U16 R0, desc[UR16][R8.64] ;  /* 0x0000001008008981 */ /* 0x000362000c1e1500 */
[----:B------:R-:W-:Y:S01]  /*0730*/  @!P0 IADD3 R6, P2, PT, R6, UR8, RZ ;  /* 0x0000000806068c10 */ /* 0x000fe2000ff5e0ff */
[--C-:B------:R-:W-:Y:S01]  /*0740*/  IMAD.X R24, RZ, RZ, R19.reuse, P4 ;  /* 0x000000ffff187224 */ /* 0x100fe200020e0613 */
[----:B------:R-:W-:-:S02]  /*0750*/  @!P1 LEA.HI.X R17, R10, UR9, R19, 0x1, P3 ;  /* 0x000000090a119c11 */ /* 0x000fc400098f0c13 */
[----:B------:R-:W-:Y:S02]  /*0760*/  @!P0 IADD3.X R7, PT, PT, R22, UR9, RZ, P2, !PT ;  /* 0x0000000916078c10 */ /* 0x000fe400097fe4ff */
[----:B------:R-:W-:Y:S02]  /*0770*/  ISETP.GE.U32.AND P3, PT, R21, UR15, PT ;  /* 0x0000000f15007c0c */ /* 0x000fe4000bf66070 */
[----:B------:R-:W-:Y:S02]  /*0780*/  LEA R28, P2, R29, R14, 0x1 ;  /* 0x0000000e1d1c7211 */ /* 0x000fe400078408ff */
[----:B-1----:R-:W-:Y:S02]  /*0790*/  MOV R9, UR13 ;  /* 0x0000000d00097c02 */ /* 0x002fe40008000f00 */
[----:B------:R-:W-:Y:S02]  /*07a0*/  IADD3 R10, P4, PT, R21, UR13, RZ ;  /* 0x0000000d150a7c10 */ /* 0x000fe4000ff9e0ff */
[----:B------:R-:W-:-:S02]  /*07b0*/  PRMT R13, RZ, 0x7610, R13 ;  /* 0x00007610ff0d7816 */ /* 0x000fc4000000000d */
[----:B------:R-:W-:Y:S02]  /*07c0*/  ISETP.GE.U32.AND.EX P3, PT, R24, UR18, PT, P3 ;  /* 0x0000001218007c0c */ /* 0x000fe4000bf66130 */
[----:B------:R-:W-:Y:S01]  /*07d0*/  LEA.HI.X R29, R9, R15, RZ, 0x1, P2 ;  /* 0x0000000f091d7211 */ /* 0x000fe200010f0cff */
[----:B------:R-:W-:Y:S01]  /*07e0*/  IMAD.X R9, RZ, RZ, R24, P4 ;  /* 0x000000ffff097224 */ /* 0x000fe200020e0618 */
[----:B------:R-:W-:Y:S01]  /*07f0*/  ISETP.GE.U32.AND P4, PT, R10, UR15, PT ;  /* 0x0000000f0a007c0c */ /* 0x000fe2000bf86070 */
[----:B------:R1:W5:Y:S01]  /*0800*/  @!P0 LDG.E.U16 R13, desc[UR16][R4.64] ;  /* 0x00000010040d8981 */ /* 0x000362000c1e1500 */
[----:B------:R-:W-:Y:S02]  /*0810*/  PRMT R18, RZ, 0x7610, R18 ;  /* 0x00007610ff127816 */ /* 0x000fe40000000012 */
[----:B------:R-:W-:Y:S01]  /*0820*/  ISETP.GE.U32.AND.EX P4, PT, R9, UR18, PT, P4 ;  /* 0x0000001209007c0c */ /* 0x000fe2000bf86140 */
[----:B------:R-:W-:-:S03]  /*0830*/  IMAD.U32 R27, RZ, RZ, UR13 ;  /* 0x0000000dff1b7e24 */ /* 0x000fc6000f8e00ff */
[----:B------:R4:W5:Y:S01]  /*0840*/  @!P0 LDG.E.U16 R18, desc[UR16][R6.64] ;  /* 0x0000001006128981 */ /* 0x000962000c1e1500 */
[----:B-1----:R-:W-:Y:S02]  /*0850*/  PRMT R4, RZ, 0x7610, R4 ;  /* 0x00007610ff047816 */ /* 0x002fe40000000004 */
[----:B------:R-:W-:Y:S01]  /*0860*/  @!P3 LEA R30, P2, R21, UR8, 0x1 ;  /* 0x00000008151ebc11 */ /* 0x000fe2000f8408ff */
[----:B------:R-:W-:-:S03]  /*0870*/  IMAD.U32 R25, RZ, RZ, UR13 ;  /* 0x0000000dff197e24 */ /* 0x000fc6000f8e00ff */
[----:B------:R1:W5:Y:S01]  /*0880*/  @!P1 LDG.E.U16 R4, desc[UR16][R14.64] ;  /* 0x000000100e049981 */ /* 0x000362000c1e1500 */
[----:B----4-:R-:W-:Y:S01]  /*0890*/  IMAD.U32 R7, RZ, RZ, UR13 ;  /* 0x0000000dff077e24 */ /* 0x010fe2000f8e00ff */
[----:B------:R-:W-:Y:S02]  /*08a0*/  LEA R26, P5, R27, R44, 0x1 ;  /* 0x0000002c1b1a7211 */ /* 0x000fe400078a08ff */
[----:B------:R-:W-:Y:S02]  /*08b0*/  PRMT R22, RZ, 0x7610, R22 ;  /* 0x00007610ff167816 */ /* 0x000fe40000000016 */
[----:B------:R-:W-:Y:S01]  /*08c0*/  @!P3 LEA.HI.X R31, R21, UR9, R24, 0x1, P2 ;  /* 0x00000009151fbc11 */ /* 0x000fe200090f0c18 */
[----:B-1----:R-:W-:Y:S01]  /*08d0*/  IMAD.U32 R15, RZ, RZ, UR13 ;  /* 0x0000000dff0f7e24 */ /* 0x002fe2000f8e00ff */
[----:B------:R-:W-:Y:S01]  /*08e0*/  LEA.HI.X R27, R7, R45, RZ, 0x1, P5 ;  /* 0x0000002d071b7211 */ /* 0x000fe200028f0cff */
[----:B------:R-:W-:Y:S01]  /*08f0*/  IMAD.U32 R23, RZ, RZ, UR13 ;  /* 0x0000000dff177e24 */ /* 0x000fe2000f8e00ff */
[----:B------:R-:W-:Y:S01]  /*0900*/  @!P4 LEA R32, P5, R10, UR8, 0x1 ;  /* 0x000000080a20cc11 */ /* 0x000fe2000f8a08ff */
[----:B------:R1:W5:Y:S01]  /*0910*/  @!P1 LDG.E.U16 R22, desc[UR16][R16.64] ;  /* 0x0000001010169981 */ /* 0x000362000c1e1500 */
[----:B------:R-:W-:-:S02]  /*0920*/  LEA R14, P2, R15, R28, 0x1 ;  /* 0x0000001c0f0e7211 */ /* 0x000fc400078408ff */
[----:B------:R-:W-:Y:S02]  /*0930*/  LEA R24, P6, R25, R26, 0x1 ;  /* 0x0000001a19187211 */ /* 0x000fe400078c08ff */
[----:B------:R-:W-:Y:S02]  /*0940*/  LEA.HI.X R15, R7, R29, RZ, 0x1, P2 ;  /* 0x0000001d070f7211 */ /* 0x000fe400010f0cff */
[----:B------:R-:W-:Y:S02]  /*0950*/  PRMT R5, RZ, 0x7610, R5 ;  /* 0x00007610ff057816 */ /* 0x000fe40000000005 */
[----:B------:R-:W-:Y:S02]  /*0960*/  PRMT R19, RZ, 0x7610, R19 ;  /* 0x00007610ff137816 */ /* 0x000fe40000000013 */
[----:B------:R-:W-:Y:S02]  /*0970*/  PRMT R21, RZ, 0x7610, R21 ;  /* 0x00007610ff157816 */ /* 0x000fe40000000015 */
[----:B------:R-:W-:Y:S01]  /*0980*/  PRMT R6, RZ, 0x7610, R6 ;  /* 0x00007610ff067816 */ /* 0x000fe20000000006 */
[----:B------:R4:W5:Y:S01]  /*0990*/  @!P1 LDG.E.U16 R5, desc[UR16][R44.64] ;  /* 0x000000102c059981 */ /* 0x000962000c1e1500 */
[----:B-1----:R-:W-:-:S02]  /*09a0*/  PRMT R17, RZ, 0x7610, R17 ;  /* 0x00007610ff117816 */ /* 0x002fc40000000011 */
[----:B------:R-:W-:Y:S01]  /*09b0*/  PRMT R8, RZ, 0x7610, R8 ;  /* 0x00007610ff087816 */ /* 0x000fe20000000008 */
[----:B------:R4:W5:Y:S01]  /*09c0*/  @!P3 LDG.E.U16 R21, desc[UR16][R28.64] ;  /* 0x000000101c15b981 */ /* 0x000962000c1e1500 */
[----:B------:R-:W-:Y:S02]  /*09d0*/  PRMT R7, RZ, 0x7610, R7 ;  /* 0x00007610ff077816 */ /* 0x000fe40000000007 */
[----:B------:R-:W-:Y:S01]  /*09e0*/  @!P4 LEA.HI.X R33, R10, UR9, R9, 0x1, P5 ;  /* 0x000000090a21cc11 */ /* 0x000fe2000a8f0c09 */
[----:B------:R4:W5:Y:S01]  /*09f0*/  @!P3 LDG.E.U16 R6, desc[UR16][R26.64] ;  /* 0x000000101a06b981 */ /* 0x000962000c1e1500 */
[----:B------:R-:W-:-:S03]  /*0a00*/  LEA.HI.X R25, R23, R27, RZ, 0x1, P6 ;  /* 0x0000001b17197211 */ /* 0x000fc600030f0cff */
[----:B------:R4:W5:Y:S04]  /*0a10*/  @!P3 LDG.E.U16 R19, desc[UR16][R30.64] ;  /* 0x000000101e13b981 */ /* 0x000968000c1e1500 */
[----:B------:R4:W5:Y:S04]  /*0a20*/  @!P4 LDG.E.U16 R17, desc[UR16][R14.64] ;  /* 0x000000100e11c981 */ /* 0x000968000c1e1500 */
[----:B------:R4:W5:Y:S04]  /*0a30*/  @!P4 LDG.E.U16 R8, desc[UR16][R32.64] ;  /* 0x000000102008c981 */ /* 0x000968000c1e1500 */
[----:B------:R4:W5:Y:S01]  /*0a40*/  @!P4 LDG.E.U16 R7, desc[UR16][R24.64] ;  /* 0x000000101807c981 */ /* 0x000962000c1e1500 */
[----:B--2---:R-:W-:-:S14]  /*0a50*/  DSETP.NEU.AND P2, PT, RZ, UR20, PT ;  /* 0x00000014ff007e2a */ /* 0x004fdc000bf4d000 */
[----:B----4-:R-:W-:Y:S05]  /*0a60*/  @P2 BRA `(.L_x_4) ;  /* 0x00000008009c2947 */ /* 0x010fea0003800000 */
[----:B---3--:R-:W-:Y:S01]  /*0a70*/  UPRMT UR12, UR19, 0x8880, URZ ;  /* 0x00008880130c7896 */ /* 0x008fe200080000ff */
[----:B-----5:R-:W-:Y:S01]  /*0a80*/  IMAD.U32 R18, R18, 0x10000, RZ ;  /* 0x0001000012127824 */ /* 0x020fe200078e00ff */
[----:B------:R-:W-:Y:S01]  /*0a90*/  SHF.L.U32 R15, R0, 0x10, RZ ;  /* 0x00000010000f7819 */ /* 0x000fe200000006ff */
[----:B------:R-:W-:Y:S01]  /*0aa0*/  IMAD.U32 R13, R13, 0x10000, RZ ;  /* 0x000100000d0d7824 */ /* 0x000fe200078e00ff */
[----:B------:R-:W-:Y:S02]  /*0ab0*/  BSSY.RECONVERGENT B1, `(.L_x_5) ;  /* 0x000001e000017945 */ /* 0x000fe40003800200 */
[----:B------:R-:W-:Y:S01]  /*0ac0*/  ISETP.NE.AND P5, PT, RZ, UR12, PT ;  /* 0x0000000cff007c0c */ /* 0x000fe2000bfa5270 */
[----:B------:R-:W-:-:S04]  /*0ad0*/  FMUL.FTZ R13, R13, 1 ;  /* 0x3f8000000d0d7820 */ /* 0x000fc80000410000 */
[----:B------:R-:W-:Y:S08]  /*0ae0*/  F2F.F64.F32 R46, R13 ;  /* 0x0000000d002e7310 */ /* 0x000ff00000201800 */
[----:B------:R-:W-:-:S04]  /*0af0*/  @P5 FADD.FTZ R18, -R18, -RZ ;  /* 0x800000ff12125221 */ /* 0x000fc80000010100 */
[C---:B------:R-:W-:Y:S01]  /*0b00*/  FFMA.FTZ R0, R18.reuse, R18, R15 ;  /* 0x0000001212007223 */ /* 0x040fe2000001000f */
[----:B------:R-:W-:-:S03]  /*0b10*/  FMUL.FTZ R18, R18, 1 ;  /* 0x3f80000012127820 */ /* 0x000fc60000410000 */
[----:B------:R-:W1:Y:S02]  /*0b20*/  MUFU.SQRT R14, R0 ;  /* 0x00000000000e7308 */ /* 0x000e640000002000 */
[----:B-1----:R-:W-:Y:S01]  /*0b30*/  FMUL.FTZ R16, R14, 1 ;  /* 0x3f8000000e107820 */ /* 0x002fe20000410000 */
[----:B------:R-:W-:-:S05]  /*0b40*/  IMAD.MOV.U32 R14, RZ, RZ, 0x1 ;  /* 0x00000001ff0e7424 */ /* 0x000fca00078e00ff */
[----:B------:R-:W0:Y:S02]  /*0b50*/  F2F.F64.F32 R32, R16 ;  /* 0x0000001000207310 */ /* 0x000e240000201800 */
[----:B0-----:R-:W-:-:S06]  /*0b60*/  DADD R32, R32, UR22 ;  /* 0x0000001620207e29 */ /* 0x001fcc0008000000 */
[----:B------:R-:W0:Y:S02]  /*0b70*/  MUFU.RCP64H R15, R33 ;  /* 0x00000021000f7308 */ /* 0x000e240000001800 */
[----:B0-----:R-:W-:-:S08]  /*0b80*/  DFMA R30, -R32, R14, 1 ;  /* 0x3ff00000201e742b */ /* 0x001fd0000000010e */
[----:B------:R-:W-:Y:S02]  /*0b90*/  DFMA R34, R30, R30, R30 ;  /* 0x0000001e1e22722b */ /* 0x000fe4000000001e */
[----:B------:R-:W0:Y:S06]  /*0ba0*/  F2F.F64.F32 R30, R18 ;  /* 0x00000012001e7310 */ /* 0x000e2c0000201800 */
[----:B------:R-:W-:-:S08]  /*0bb0*/  DFMA R34, R14, R34, R14 ;  /* 0x000000220e22722b */ /* 0x000fd0000000000e */
[----:B------:R-:W-:Y:S02]  /*0bc0*/  DFMA R14, -R32, R34, 1 ;  /* 0x3ff00000200e742b */ /* 0x000fe40000000122 */
[----:B0-----:R-:W-:-:S06]  /*0bd0*/  DMUL R30, R30, R2 ;  /* 0x000000021e1e7228 */ /* 0x001fcc0000000000 */
[----:B------:R-:W-:-:S04]  /*0be0*/  DFMA R14, R34, R14, R34 ;  /* 0x0000000e220e722b */ /* 0x000fc80000000022 */
[----:B------:R-:W-:-:S04]  /*0bf0*/  FSETP.GEU.AND P6, PT, |R31|, 6.5827683646048100446e-37, PT ;  /* 0x036000001f00780b */ /* 0x000fc80003fce200 */
        /* <DEDUP_REMOVED lines=8> */
[----:B------:R-:W-:Y:S05]  /*0c80*/  CALL.REL.NOINC `($__internal_0_$__cuda_sm20_div_rn_f64_full) ;  /* 0x0000009000907944 */ /* 0x000fea0003c00000 */
.L_x_6:
[----:B------:R-:W-:Y:S05]  /*0c90*/  BSYNC.RECONVERGENT B1 ;  /* 0x0000000000017941 */ /* 0x000fea0003800200 */
.L_x_5:
[----:B------:R-:W-:Y:S01]  /*0ca0*/  IMAD.U32 R13, R22, 0x10000, RZ ;  /* 0x00010000160d7824 */ /* 0x000fe200078e00ff */
[----:B------:R-:W-:Y:S01]  /*0cb0*/  DADD R46, R46, -R38 ;  /* 0x000000002e2e7229 */ /* 0x000fe20000000826 */
[----:B------:R-:W-:Y:S01]  /*0cc0*/  IMAD.U32 R14, R5, 0x10000, RZ ;  /* 0x00010000050e7824 */ /* 0x000fe200078e00ff */
[----:B------:R-:W-:Y:S01]  /*0cd0*/  UMOV UR24, 0xf0000000 ;  /* 0xf000000000187882 */ /* 0x000fe20000000000 */
[----:B------:R-:W-:Y:S01]  /*0ce0*/  @P5 FADD.FTZ R13, -R13, -RZ ;  /* 0x800000ff0d0d5221 */ /* 0x000fe20000010100 */
[----:B------:R-:W-:Y:S01]  /*0cf0*/  UMOV UR25, 0x380fffff ;  /* 0x380fffff00197882 */ /* 0x000fe20000000000 */
[----:B------:R-:W-:Y:S01]  /*0d00*/  IMAD.U32 R4, R4, 0x10000, RZ ;  /* 0x0001000004047824 */ /* 0x000fe200078e00ff */
[----:B------:R-:W-:Y:S01]  /*0d10*/  BSSY.RECONVERGENT B1, `(.L_x_7) ;  /* 0x0000021000017945 */ /* 0x000fe20003800200 */
[C---:B------:R-:W-:Y:S01]  /*0d20*/  FFMA.FTZ R5, R13.reuse, R13, R14 ;  /* 0x0000000d0d057223 */ /* 0x040fe2000001000e */
[----:B------:R-:W-:Y:S01]  /*0d30*/  FMUL.FTZ R16, R13, 1 ;  /* 0x3f8000000d107820 */ /* 0x000fe20000410000 */
[----:B------:R-:W-:Y:S01]  /*0d40*/  DSETP.GEU.AND P2, PT, |R46|, UR24, PT ;  /* 0x000000182e007e2a */ /* 0x000fe2000bf4e200 */
[----:B------:R-:W0:Y:S01]  /*0d50*/  F2F.F32.F64 R13, R46 ;  /* 0x0000002e000d7310 */ /* 0x000e220000301000 */
[----:B------:R-:W-:-:S07]  /*0d60*/  F2FP.BF16.F32.PACK_AB R0, RZ, R0 ;  /* 0x00000000ff00723e */ /* 0x000fce00000010ff */
[----:B------:R-:W1:Y:S05]  /*0d70*/  MUFU.SQRT R14, R5 ;  /* 0x00000005000e7308 */ /* 0x000e6a0000002000 */
[----:B0-----:R-:W-:-:S03]  /*0d80*/  @!P2 FMUL R13, R13, 1.175494350822287508e-38 ;  /* 0x008000000d0da820 */ /* 0x001fc60000400000 */
[----:B------:R-:W0:Y:S01]  /*0d90*/  F2F.F64.F32 R30, R16 ;  /* 0x00000010001e7310 */ /* 0x000e220000201800 */
[----:B-1----:R-:W-:Y:S01]  /*0da0*/  FMUL.FTZ R18, R14, 1 ;  /* 0x3f8000000e127820 */ /* 0x002fe20000410000 */
[----:B------:R-:W-:-:S06]  /*0db0*/  IMAD.MOV.U32 R14, RZ, RZ, 0x1 ;  /* 0x00000001ff0e7424 */ /* 0x000fcc00078e00ff */
[----:B------:R-:W1:Y:S01]  /*0dc0*/  F2F.F64.F32 R32, R18 ;  /* 0x0000001200207310 */ /* 0x000e620000201800 */
[----:B0-----:R-:W-:-:S10]  /*0dd0*/  DMUL R30, R30, R2 ;  /* 0x000000021e1e7228 */ /* 0x001fd40000000000 */
[----:B------:R-:W-:Y:S01]  /*0de0*/  FSETP.GEU.AND P6, PT, |R31|, 6.5827683646048100446e-37, PT ;  /* 0x036000001f00780b */ /* 0x000fe20003fce200 */
[----:B-1----:R-:W-:-:S06]  /*0df0*/  DADD R32, R32, UR22 ;  /* 0x0000001620207e29 */ /* 0x002fcc0008000000 */
[----:B------:R-:W0:Y:S02]  /*0e00*/  MUFU.RCP64H R15, R33 ;  /* 0x00000021000f7308 */ /* 0x000e240000001800 */
[----:B0-----:R-:W-:-:S08]  /*0e10*/  DFMA R22, -R32, R14, 1 ;  /* 0x3ff000002016742b */ /* 0x001fd0000000010e */
[----:B------:R-:W-:-:S08]  /*0e20*/  DFMA R22, R22, R22, R22 ;  /* 0x000000161616722b */ /* 0x000fd00000000016 */
[----:B------:R-:W-:-:S08]  /*0e30*/  DFMA R22, R14, R22, R14 ;  /* 0x000000160e16722b */ /* 0x000fd0000000000e */
[----:B------:R-:W-:-:S08]  /*0e40*/  DFMA R14, -R32, R22, 1 ;  /* 0x3ff00000200e742b */ /* 0x000fd00000000116 */
[----:B------:R-:W-:-:S08]  /*0e50*/  DFMA R14, R22, R14, R22 ;  /* 0x0000000e160e722b */ /* 0x000fd00000000016 */
[----:B------:R-:W-:-:S08]  /*0e60*/  DMUL R22, R30, R14 ;  /* 0x0000000e1e167228 */ /* 0x000fd00000000000 */
[----:B------:R-:W-:-:S08]  /*0e70*/  DFMA R38, -R32, R22, R30 ;  /* 0x000000162026722b */ /* 0x000fd0000000011e */
[----:B------:R-:W-:Y:S01]  /*0e80*/  DFMA R38, R14, R38, R22 ;  /* 0x000000260e26722b */ /* 0x000fe20000000016 */
[----:B------:R-:W-:-:S06]  /*0e90*/  FMUL.FTZ R22, R4, 1 ;  /* 0x3f80000004167820 */ /* 0x000fcc0000410000 */
[----:B------:R-:W0:Y:S03]  /*0ea0*/  F2F.F64.F32 R22, R22 ;  /* 0x0000001600167310 */ /* 0x000e260000201800 */
[----:B------:R-:W-:-:S05]  /*0eb0*/  FFMA R4, RZ, R33, R39 ;  /* 0x00000021ff047223 */ /* 0x000fca0000000027 */
[----:B------:R-:W-:Y:S02]  /*0ec0*/  FSETP.GT.AND P2, PT, |R4|, 1.469367938527859385e-39, PT ;  /* 0x001000000400780b */ /* 0x000fe40003f44200 */
[----:B------:R-:W-:-:S11]  /*0ed0*/  F2FP.BF16.F32.PACK_AB R4, RZ, R13 ;  /* 0x0000000dff04723e */ /* 0x000fd600000010ff */
[----:B0-----:R-:W-:Y:S05]  /*0ee0*/  @P2 BRA P6, `(.L_x_8) ;  /* 0x00000000000c2947 */ /* 0x001fea0003000000 */
[----:B------:R-:W-:Y:S02]  /*0ef0*/  MOV R36, R32 ;  /* 0x0000002000247202 */ /* 0x000fe40000000f00 */
[----:B------:R-:W-:-:S07]  /*0f00*/  MOV R14, 0xf20 ;  /* 0x00000f20000e7802 */ /* 0x000fce0000000f00 */
[----:B------:R-:W-:Y:S05]  /*0f10*/  CALL.REL.NOINC `($__internal_0_$__cuda_sm20_div_rn_f64_full) ;  /* 0x0000008c00ec7944 */ /* 0x000fea0003c00000 */
.L_x_8:
[----:B------:R-:W-:Y:S05]  /*0f20*/  BSYNC.RECONVERGENT B1 ;  /* 0x0000000000017941 */ /* 0x000fea0003800200 */
.L_x_7:
[----:B------:R-:W-:Y:S01]  /*0f30*/  IMAD.U32 R13, R19, 0x10000, RZ ;  /* 0x00010000130d7824 */ /* 0x000fe200078e00ff */
[----:B------:R-:W-:Y:S01]  /*0f40*/  UMOV UR24, 0xf0000000 ;  /* 0xf000000000187882 */ /* 0x000fe20000000000 */
[----:B------:R-:W-:Y:S01]  /*0f50*/  IMAD.U32 R6, R6, 0x10000, RZ ;  /* 0x0001000006067824 */ /* 0x000fe200078e00ff */
[----:B------:R-:W-:Y:S01]  /*0f60*/  UMOV UR25, 0x380fffff ;  /* 0x380fffff00197882 */ /* 0x000fe20000000000 */
[----:B------:R-:W-:Y:S01]  /*0f70*/  @P5 FADD.FTZ R13, -R13, -RZ ;  /* 0x800000ff0d0d5221 */ /* 0x000fe20000010100 */
[----:B------:R-:W-:Y:S01]  /*0f80*/  IMAD.MOV.U32 R14, RZ, RZ, 0x1 ;  /* 0x00000001ff0e7424 */ /* 0x000fe200078e00ff */
[----:B------:R-:W-:Y:S01]  /*0f90*/  BSSY.RECONVERGENT B1, `(.L_x_9) ;  /* 0x0000022000017945 */ /* 0x000fe20003800200 */
[----:B------:R-:W-:Y:S02]  /*0fa0*/  IMAD.U32 R21, R21, 0x10000, RZ ;  /* 0x0001000015157824 */ /* 0x000fe400078e00ff */
[C---:B------:R-:W-:Y:S01]  /*0fb0*/  FFMA.FTZ R19, R13.reuse, R13, R6 ;  /* 0x0000000d0d137223 */ /* 0x040fe20000010006 */
[----:B------:R-:W-:Y:S01]  /*0fc0*/  FMUL.FTZ R13, R13, 1 ;  /* 0x3f8000000d0d7820 */ /* 0x000fe20000410000 */
[----:B------:R-:W-:Y:S01]  /*0fd0*/  F2FP.BF16.F32.PACK_AB R5, RZ, R5 ;  /* 0x00000005ff05723e */ /* 0x000fe200000010ff */
[----:B------:R-:W-:Y:S01]  /*0fe0*/  FMUL.FTZ R21, R21, 1 ;  /* 0x3f80000015157820 */ /* 0x000fe20000410000 */
[----:B------:R-:W0:Y:S02]  /*0ff0*/  MUFU.SQRT R6, R19 ;  /* 0x0000001300067308 */ /* 0x000e240000002000 */
[----:B0-----:R-:W-:-:S06]  /*1000*/  FMUL.FTZ R6, R6, 1 ;  /* 0x3f80000006067820 */ /* 0x001fcc0000410000 */
        /* <DEDUP_REMOVED lines=9> */
[----:B------:R-:W-:Y:S02]  /*10a0*/  DFMA R34, R34, R14, R34 ;  /* 0x0000000e2222722b */ /* 0x000fe40000000022 */
[----:B------:R-:W-:Y:S02]  /*10b0*/  DADD R14, R22, -R38 ;  /* 0x00000000160e7229 */ /* 0x000fe40000000826 */
[----:B------:R-:W-:Y:S01]  /*10c0*/  FSETP.GEU.AND P6, PT, |R31|, 6.5827683646048100446e-37, PT ;  /* 0x036000001f00780b */ /* 0x000fe20003fce200 */
[----:B------:R-:W-:Y:S03]  /*10d0*/  F2F.F64.F32 R22, R21 ;  /* 0x0000001500167310 */ /* 0x000fe60000201800 */
[----:B------:R-:W-:Y:S02]  /*10e0*/  DMUL R36, R30, R34 ;  /* 0x000000221e247228 */ /* 0x000fe40000000000 */
[----:B------:R-:W-:-:S03]  /*10f0*/  DSETP.GEU.AND P2, PT, |R14|, UR24, PT ;  /* 0x000000180e007e2a */ /* 0x000fc6000bf4e200 */
[----:B------:R-:W0:Y:S03]  /*1100*/  F2F.F32.F64 R6, R14 ;  /* 0x0000000e00067310 */ /* 0x000e260000301000 */
[----:B------:R-:W-:-:S08]  /*1110*/  DFMA R38, -R32, R36, R30 ;  /* 0x000000242026722b */ /* 0x000fd0000000011e */
[----:B------:R-:W-:Y:S01]  /*1120*/  DFMA R38, R34, R38, R36 ;  /* 0x000000262226722b */ /* 0x000fe20000000024 */
[----:B0-----:R-:W-:-:S05]  /*1130*/  @!P2 FMUL R6, R6, 1.175494350822287508e-38 ;  /* 0x008000000606a820 */ /* 0x001fca0000400000 */
[----:B------:R-:W-:-:S04]  /*1140*/  F2FP.BF16.F32.PACK_AB R6, RZ, R6 ;  /* 0x00000006ff06723e */ /* 0x000fc800000010ff */
[----:B------:R-:W-:-:S05]  /*1150*/  FFMA R13, RZ, R33, R39 ;  /* 0x00000021ff0d7223 */ /* 0x000fca0000000027 */
[----:B------:R-:W-:-:S13]  /*1160*/  FSETP.GT.AND P2, PT, |R13|, 1.469367938527859385e-39, PT ;  /* 0x001000000d00780b */ /* 0x000fda0003f44200 */
[----:B------:R-:W-:Y:S05]  /*1170*/  @P2 BRA P6, `(.L_x_10) ;  /* 0x00000000000c2947 */ /* 0x000fea0003000000 */
[----:B------:R-:W-:Y:S01]  /*1180*/  IMAD.MOV.U32 R36, RZ, RZ, R32 ;  /* 0x000000ffff247224 */ /* 0x000fe200078e0020 */
[----:B------:R-:W-:-:S07]  /*1190*/  MOV R14, 0x11b0 ;  /* 0x000011b0000e7802 */ /* 0x000fce0000000f00 */
[----:B------:R-:W-:Y:S05]  /*11a0*/  CALL.REL.NOINC `($__internal_0_$__cuda_sm20_div_rn_f64_full) ;  /* 0x0000008c00487944 */ /* 0x000fea0003c00000 */
.L_x_10:
[----:B------:R-:W-:Y:S05]  /*11b0*/  BSYNC.RECONVERGENT B1 ;  /* 0x0000000000017941 */ /* 0x000fea0003800200 */
.L_x_9:
[----:B------:R-:W-:Y:S01]  /*11c0*/  IMAD.U32 R8, R8, 0x10000, RZ ;  /* 0x0001000008087824 */ /* 0x000fe200078e00ff */
[----:B------:R-:W-:Y:S01]  /*11d0*/  MOV R14, 0x1 ;  /* 0x00000001000e7802 */ /* 0x000fe20000000f00 */
[----:B------:R-:W-:Y:S01]  /*11e0*/  IMAD.U32 R21, R7, 0x10000, RZ ;  /* 0x0001000007157824 */ /* 0x000fe200078e00ff */
[----:B------:R-:W-:Y:S01]  /*11f0*/  UMOV UR24, 0xf0000000 ;  /* 0xf000000000187882 */ /* 0x000fe20000000000 */
[----:B------:R-:W-:Y:S01]  /*1200*/  @P5 FADD.FTZ R8, -R8, -RZ ;  /* 0x800000ff08085221 */ /* 0x000fe20000010100 */
[----:B------:R-:W-:Y:S01]  /*1210*/  UMOV UR25, 0x380fffff ;  /* 0x380fffff00197882 */ /* 0x000fe20000000000 */
[----:B------:R-:W-:Y:S01]  /*1220*/  IMAD.U32 R17, R17, 0x10000, RZ ;  /* 0x0001000011117824 */ /* 0x000fe200078e00ff */
[----:B------:R-:W-:Y:S01]  /*1230*/  BSSY.RECONVERGENT B1, `(.L_x_11) ;  /* 0x0000021000017945 */ /* 0x000fe20003800200 */
[----:B------:R-:W-:Y:S02]  /*1240*/  FFMA.FTZ R21, R8, R8, R21 ;  /* 0x0000000808157223 */ /* 0x000fe40000010015 */
[----:B------:R-:W-:-:S02]  /*1250*/  FMUL.FTZ R17, R17, 1 ;  /* 0x3f80000011117820 */ /* 0x000fc40000410000 */
[----:B------:R-:W0:Y:S02]  /*1260*/  MUFU.SQRT R7, R21 ;  /* 0x0000001500077308 */ /* 0x000e240000002000 */
[----:B0-----:R-:W-:Y:S01]  /*1270*/  FMUL.FTZ R13, R7, 1 ;  /* 0x3f800000070d7820 */ /* 0x001fe20000410000 */
[----:B------:R-:W-:-:S05]  /*1280*/  FMUL.FTZ R7, R8, 1 ;  /* 0x3f80000008077820 */ /* 0x000fca0000410000 */
        /* <DEDUP_REMOVED lines=21> */
[----:B------:R-:W-:Y:S02]  /*13e0*/  FSETP.GT.AND P5, PT, |R7|, 1.469367938527859385e-39, PT ;  /* 0x001000000700780b */ /* 0x000fe40003fa4200 */
[----:B------:R-:W-:-:S11]  /*13f0*/  F2FP.BF16.F32.PACK_AB R7, RZ, R19 ;  /* 0x00000013ff07723e */ /* 0x000fd600000010ff */
[----:B------:R-:W-:Y:S05]  /*1400*/  @P5 BRA P6, `(.L_x_12) ;  /* 0x00000000000c5947 */ /* 0x000fea0003000000 */
[----:B------:R-:W-:Y:S01]  /*1410*/  IMAD.MOV.U32 R36, RZ, RZ, R32 ;  /* 0x000000ffff247224 */ /* 0x000fe200078e0020 */
[----:B------:R-:W-:-:S07]  /*1420*/  MOV R14, 0x1440 ;  /* 0x00001440000e7802 */ /* 0x000fce0000000f00 */
[----:B------:R-:W-:Y:S05]  /*1430*/  CALL.REL.NOINC `($__internal_0_$__cuda_sm20_div_rn_f64_full) ;  /* 0x0000008800a47944 */ /* 0x000fea0003c00000 */
.L_x_12:
[----:B------:R-:W-:Y:S05]  /*1440*/  BSYNC.RECONVERGENT B1 ;  /* 0x0000000000017941 */ /* 0x000fea0003800200 */
.L_x_11:
[----:B------:R-:W-:Y:S01]  /*1450*/  DADD R22, R22, -R38 ;  /* 0x0000000016167229 */ /* 0x000fe20000000826 */
[----:B------:R-:W-:Y:S01]  /*1460*/  UMOV UR24, 0xf0000000 ;  /* 0xf000000000187882 */ /* 0x000fe20000000000 */
[----:B------:R-:W-:Y:S01]  /*1470*/  UMOV UR25, 0x380fffff ;  /* 0x380fffff00197882 */ /* 0x000fe20000000000 */
[----:B------:R-:W-:-:S03]  /*1480*/  F2FP.BF16.F32.PACK_AB R21, RZ, R21 ;  /* 0x00000015ff15723e */ /* 0x000fc600000010ff */
[----:B------:R-:W0:Y:S02]  /*1490*/  F2F.F32.F64 R13, R22 ;  /* 0x00000016000d7310 */ /* 0x000e240000301000 */
[----:B------:R-:W-:-:S14]  /*14a0*/  DSETP.GEU.AND P2, PT, |R22|, UR24, PT ;  /* 0x0000001816007e2a */ /* 0x000fdc000bf4e200 */
[----:B0-----:R-:W-:-:S05]  /*14b0*/  @!P2 FMUL R13, R13, 1.175494350822287508e-38 ;  /* 0x008000000d0da820 */ /* 0x001fca0000400000 */
[----:B------:R-:W-:Y:S01]  /*14c0*/  F2FP.BF16.F32.PACK_AB R13, RZ, R13 ;  /* 0x0000000dff0d723e */ /* 0x000fe200000010ff */
[----:B------:R-:W-:Y:S06]  /*14d0*/  BRA `(.L_x_13) ;  /* 0x0000000c00007947 */ /* 0x000fec0003800000 */
.L_x_4:
[----:B---3--:R-:W-:Y:S01]  /*14e0*/  UPRMT UR12, UR19, 0x8880, URZ ;  /* 0x00008880130c7896 */ /* 0x008fe200080000ff */
[----:B-----5:R-:W-:Y:S01]  /*14f0*/  IMAD.U32 R18, R18, 0x10000, RZ ;  /* 0x0001000012127824 */ /* 0x020fe200078e00ff */
[----:B------:R-:W-:Y:S01]  /*1500*/  UMOV UR24, 0xf0000000 ;  /* 0xf000000000187882 */ /* 0x000fe20000000000 */
[----:B------:R-:W-:Y:S01]  /*1510*/  IMAD.U32 R13, R13, 0x10000, RZ ;  /* 0x000100000d0d7824 */ /* 0x000fe200078e00ff */
[----:B------:R-:W-:Y:S01]  /*1520*/  UMOV UR25, 0x380fffff ;  /* 0x380fffff00197882 */ /* 0x000fe20000000000 */
[----:B------:R-:W-:Y:S01]  /*1530*/  IMAD.U32 R0, R0, 0x10000, RZ ;  /* 0x0001000000007824 */ /* 0x000fe200078e00ff */
[----:B------:R-:W-:Y:S01]  /*1540*/  ISETP.NE.AND P5, PT, RZ, UR12, PT ;  /* 0x0000000cff007c0c */ /* 0x000fe2000bfa5270 */
[----:B------:R-:W-:Y:S01]  /*1550*/  FMUL.FTZ R46, R13, 1 ;  /* 0x3f8000000d2e7820 */ /* 0x000fe20000410000 */
[----:B------:R-:W-:Y:S01]  /*1560*/  IMAD.MOV.U32 R34, RZ, RZ, 0x1 ;  /* 0x00000001ff227424 */ /* 0x000fe200078e00ff */
[----:B------:R-:W-:Y:S04]  /*1570*/  BSSY.RECONVERGENT B1, `(.L_x_14) ;  /* 0x0000021000017945 */ /* 0x000fe80003800200 */
[----:B------:R-:W-:Y:S06]  /*1580*/  F2F.F64.F32 R46, R46 ;  /* 0x0000002e002e7310 */ /* 0x000fec0000201800 */
[----:B------:R-:W-:-:S04]  /*1590*/  @P5 FADD.FTZ R18, -R18, -RZ ;  /* 0x800000ff12125221 */ /* 0x000fc80000010100 */
[----:B------:R-:W-:-:S04]  /*15a0*/  FMUL.FTZ R18, R18, 1 ;  /* 0x3f80000012127820 */ /* 0x000fc80000410000 */
[----:B------:R-:W1:Y:S02]  /*15b0*/  F2F.F64.F32 R14, R18 ;  /* 0x00000012000e7310 */ /* 0x000e640000201800 */
[----:B-1----:R-:W-:-:S06]  /*15c0*/  DFMA R14, R46, UR20, R14 ;  /* 0x000000142e0e7c2b */ /* 0x002fcc000800000e */
[----:B------:R-:W1:Y:S02]  /*15d0*/  F2F.F32.F64 R13, R14 ;  /* 0x0000000e000d7310 */ /* 0x000e640000301000 */
[----:B------:R-:W-:-:S14]  /*15e0*/  DSETP.GEU.AND P2, PT, |R14|, UR24, PT ;  /* 0x000000180e007e2a */ /* 0x000fdc000bf4e200 */
[----:B-1----:R-:W-:-:S04]  /*15f0*/  @!P2 FMUL R13, R13, 1.175494350822287508e-38 ;  /* 0x008000000d0da820 */ /* 0x002fc80000400000 */
[C---:B------:R-:W-:Y:S01]  /*1600*/  FFMA.FTZ R0, R13.reuse, R13, R0 ;  /* 0x0000000d0d007223 */ /* 0x040fe20000010000 */
[----:B------:R-:W-:-:S03]  /*1610*/  FMUL.FTZ R13, R13, 1 ;  /* 0x3f8000000d0d7820 */ /* 0x000fc60000410000 */
[----:B------:R-:W1:Y:S08]  /*1620*/  MUFU.SQRT R16, R0 ;  /* 0x0000000000107308 */ /* 0x000e700000002000 */
[----:B------:R-:W2:Y:S01]  /*1630*/  F2F.F64.F32 R30, R13 ;  /* 0x0000000d001e7310 */ /* 0x000ea20000201800 */
[----:B-1----:R-:W-:-:S07]  /*1640*/  FMUL.FTZ R16, R16, 1 ;  /* 0x3f80000010107820 */ /* 0x002fce0000410000 */
[----:B------:R-:W0:Y:S01]  /*1650*/  F2F.F64.F32 R32, R16 ;  /* 0x0000001000207310 */ /* 0x000e220000201800 */
[----:B--2---:R-:W-:-:S10]  /*1660*/  DMUL R30, R30, R2 ;  /* 0x000000021e1e7228 */ /* 0x004fd40000000000 */
[----:B------:R-:W-:Y:S01]  /*1670*/  FSETP.GEU.AND P6, PT, |R31|, 6.5827683646048100446e-37, PT ;  /* 0x036000001f00780b */ /* 0x000fe20003fce200 */
[----:B0-----:R-:W-:-:S06]  /*1680*/  DADD R32, R32, UR22 ;  /* 0x0000001620207e29 */ /* 0x001fcc0008000000 */
        /* <DEDUP_REMOVED lines=15> */
.L_x_15:
[----:B------:R-:W-:Y:S05]  /*1780*/  BSYNC.RECONVERGENT B1 ;  /* 0x0000000000017941 */ /* 0x000fea0003800200 */
.L_x_14:
[----:B------:R-:W-:Y:S01]  /*1790*/  IMAD.U32 R13, R22, 0x10000, RZ ;  /* 0x00010000160d7824 */ /* 0x000fe200078e00ff */
[----:B------:R-:W-:Y:S01]  /*17a0*/  SHF.L.U32 R4, R4, 0x10, RZ ;  /* 0x0000001004047819 */ /* 0x000fe200000006ff */
[----:B------:R-:W-:Y:S01]  /*17b0*/  UMOV UR24, 0xf0000000 ;  /* 0xf000000000187882 */ /* 0x000fe20000000000 */
[----:B------:R-:W-:Y:S01]  /*17c0*/  UMOV UR25, 0x380fffff ;  /* 0x380fffff00197882 */ /* 0x000fe20000000000 */
[----:B------:R-:W-:Y:S01]  /*17d0*/  @P5 FADD.FTZ R13, -R13, -RZ ;  /* 0x800000ff0d0d5221 */ /* 0x000fe20000010100 */
[----:B------:R-:W-:Y:S02]  /*17e0*/  IMAD.U32 R5, R5, 0x10000, RZ ;  /* 0x0001000005057824 */ /* 0x000fe400078e00ff */
[----:B------:R-:W-:Y:S01]  /*17f0*/  FMUL.FTZ R22, R4, 1 ;  /* 0x3f80000004167820 */ /* 0x000fe20000410000 */
[----:B------:R-:W-:Y:S02]  /*1800*/  IMAD.MOV.U32 R34, RZ, RZ, 0x1 ;  /* 0x00000001ff227424 */ /* 0x000fe400078e00ff */
[----:B------:R-:W-:Y:S01]  /*1810*/  FMUL.FTZ R18, R13, 1 ;  /* 0x3f8000000d127820 */ /* 0x000fe20000410000 */
[----:B------:R-:W-:Y:S01]  /*1820*/  DADD R46, R46, -R38 ;  /* 0x000000002e2e7229 */ /* 0x000fe20000000826 */
[----:B------:R-:W-:Y:S01]  /*1830*/  BSSY.RECONVERGENT B1, `(.L_x_16) ;  /* 0x0000024000017945 */ /* 0x000fe20003800200 */
[----:B------:R-:W-:Y:S01]  /*1840*/  F2FP.BF16.F32.PACK_AB R0, RZ, R0 ;  /* 0x00000000ff00723e */ /* 0x000fe200000010ff */
[----:B------:R-:W-:Y:S08]  /*1850*/  F2F.F64.F32 R22, R22 ;  /* 0x0000001600167310 */ /* 0x000ff00000201800 */
[----:B------:R-:W0:Y:S02]  /*1860*/  F2F.F64.F32 R14, R18 ;  /* 0x00000012000e7310 */ /* 0x000e240000201800 */
[----:B0-----:R-:W-:-:S06]  /*1870*/  DFMA R14, R22, UR20, R14 ;  /* 0x00000014160e7c2b */ /* 0x001fcc000800000e */
[----:B------:R-:W0:Y:S02]  /*1880*/  F2F.F32.F64 R4, R14 ;  /* 0x0000000e00047310 */ /* 0x000e240000301000 */
[----:B------:R-:W-:-:S14]  /*1890*/  DSETP.GEU.AND P2, PT, |R14|, UR24, PT ;  /* 0x000000180e007e2a */ /* 0x000fdc000bf4e200 */
[----:B0-----:R-:W-:Y:S01]  /*18a0*/  @!P2 FMUL R4, R4, 1.175494350822287508e-38 ;  /* 0x008000000404a820 */ /* 0x001fe20000400000 */
[----:B------:R-:W-:-:S03]  /*18b0*/  DSETP.GEU.AND P2, PT, |R46|, UR24, PT ;  /* 0x000000182e007e2a */ /* 0x000fc6000bf4e200 */
[----:B------:R-:W-:-:S04]  /*18c0*/  FFMA.FTZ R5, R4, R4, R5 ;  /* 0x0000000404057223 */ /* 0x000fc80000010005 */
[----:B------:R-:W0:Y:S02]  /*18d0*/  MUFU.SQRT R13, R5 ;  /* 0x00000005000d7308 */ /* 0x000e240000002000 */
[----:B0-----:R-:W-:Y:S01]  /*18e0*/  FMUL.FTZ R16, R13, 1 ;  /* 0x3f8000000d107820 */ /* 0x001fe20000410000 */
[----:B------:R-:W-:-:S05]  /*18f0*/  FMUL.FTZ R13, R4, 1 ;  /* 0x3f800000040d7820 */ /* 0x000fca0000410000 */
[----:B------:R-:W0:Y:S08]  /*1900*/  F2F.F32.F64 R4, R46 ;  /* 0x0000002e00047310 */ /* 0x000e300000301000 */
[----:B------:R-:W1:Y:S01]  /*1910*/  F2F.F64.F32 R32, R16 ;  /* 0x0000001000207310 */ /* 0x000e620000201800 */
[----:B0-----:R-:W-:-:S07]  /*1920*/  @!P2 FMUL R4, R4, 1.175494350822287508e-38 ;  /* 0x008000000404a820 */ /* 0x001fce0000400000 */
[----:B------:R-:W0:Y:S01]  /*1930*/  F2F.F64.F32 R30, R13 ;  /* 0x0000000d001e7310 */ /* 0x000e220000201800 */
[----:B------:R-:W-:Y:S01]  /*1940*/  F2FP.BF16.F32.PACK_AB R4, RZ, R4 ;  /* 0x00000004ff04723e */ /* 0x000fe200000010ff */
[----:B-1----:R-:W-:-:S06]  /*1950*/  DADD R32, R32, UR22 ;  /* 0x0000001620207e29 */ /* 0x002fcc0008000000 */
[----:B------:R-:W1:Y:S01]  /*1960*/  MUFU.RCP64H R35, R33 ;  /* 0x0000002100237308 */ /* 0x000e620000001800 */
[----:B0-----:R-:W-:-:S10]  /*1970*/  DMUL R30, R30, R2 ;  /* 0x000000021e1e7228 */ /* 0x001fd40000000000 */
[----:B------:R-:W-:Y:S01]  /*1980*/  FSETP.GEU.AND P6, PT, |R31|, 6.5827683646048100446e-37, PT ;  /* 0x036000001f00780b */ /* 0x000fe20003fce200 */
[----:B-1----:R-:W-:-:S08]  /*1990*/  DFMA R14, -R32, R34, 1 ;  /* 0x3ff00000200e742b */ /* 0x002fd00000000122 */
        /* <DEDUP_REMOVED lines=13> */
.L_x_17:
[----:B------:R-:W-:Y:S05]  /*1a70*/  BSYNC.RECONVERGENT B1 ;  /* 0x0000000000017941 */ /* 0x000fea0003800200 */
.L_x_16:
[----:B------:R-:W-:Y:S01]  /*1a80*/  IMAD.U32 R19, R19, 0x10000, RZ ;  /* 0x0001000013137824 */ /* 0x000fe200078e00ff */
[----:B------:R-:W-:Y:S01]  /*1a90*/  UMOV UR24, 0xf0000000 ;  /* 0xf000000000187882 */ /* 0x000fe20000000000 */
[----:B------:R-:W-:Y:S01]  /*1aa0*/  IMAD.U32 R21, R21, 0x10000, RZ ;  /* 0x0001000015157824 */ /* 0x000fe200078e00ff */
[----:B------:R-:W-:Y:S01]  /*1ab0*/  UMOV UR25, 0x380fffff ;  /* 0x380fffff00197882 */ /* 0x000fe20000000000 */
[----:B------:R-:W-:Y:S01]  /*1ac0*/  @P5 FADD.FTZ R19, -R19, -RZ ;  /* 0x800000ff13135221 */ /* 0x000fe20000010100 */
[----:B------:R-:W-:Y:S02]  /*1ad0*/  IMAD.U32 R6, R6, 0x10000, RZ ;  /* 0x0001000006067824 */ /* 0x000fe400078e00ff */
[----:B------:R-:W-:Y:S01]  /*1ae0*/  FMUL.FTZ R21, R21, 1 ;  /* 0x3f80000015157820 */ /* 0x000fe20000410000 */
[----:B------:R-:W-:Y:S01]  /*1af0*/  MOV R34, 0x1 ;  /* 0x0000000100227802 */ /* 0x000fe20000000f00 */
[----:B------:R-:W-:Y:S01]  /*1b00*/  FMUL.FTZ R16, R19, 1 ;  /* 0x3f80000013107820 */ /* 0x000fe20000410000 */
[----:B------:R-:W-:Y:S01]  /*1b10*/  DADD R22, R22, -R38 ;  /* 0x0000000016167229 */ /* 0x000fe20000000826 */
[----:B------:R-:W-:Y:S01]  /*1b20*/  F2F.F64.F32 R46, R21 ;  /* 0x00000015002e7310 */ /* 0x000fe20000201800 */
[----:B------:R-:W-:Y:S01]  /*1b30*/  BSSY.RECONVERGENT B1, `(.L_x_18) ;  /* 0x0000023000017945 */ /* 0x000fe20003800200 */
[----:B------:R-:W-:-:S06]  /*1b40*/  F2FP.BF16.F32.PACK_AB R5, RZ, R5 ;  /* 0x00000005ff05723e */ /* 0x000fcc00000010ff */
[----:B------:R-:W0:Y:S02]  /*1b50*/  F2F.F64.F32 R14, R16 ;  /* 0x00000010000e7310 */ /* 0x000e240000201800 */
[----:B0-----:R-:W-:-:S06]  /*1b60*/  DFMA R14, R46, UR20, R14 ;  /* 0x000000142e0e7c2b */ /* 0x001fcc000800000e */
[----:B------:R-:W0:Y:S02]  /*1b70*/  F2F.F32.F64 R13, R14 ;  /* 0x0000000e000d7310 */ /* 0x000e240000301000 */
[----:B------:R-:W-:-:S14]  /*1b80*/  DSETP.GEU.AND P2, PT, |R14|, UR24, PT ;  /* 0x000000180e007e2a */ /* 0x000fdc000bf4e200 */
[----:B0-----:R-:W-:Y:S01]  /*1b90*/  @!P2 FMUL R13, R13, 1.175494350822287508e-38 ;  /* 0x008000000d0da820 */ /* 0x001fe20000400000 */
[----:B------:R-:W-:-:S03]  /*1ba0*/  DSETP.GEU.AND P2, PT, |R22|, UR24, PT ;  /* 0x0000001816007e2a */ /* 0x000fc6000bf4e200 */
[C---:B------:R-:W-:Y:S01]  /*1bb0*/  FFMA.FTZ R19, R13.reuse, R13, R6 ;  /* 0x0000000d0d137223 */ /* 0x040fe20000010006 */
[----:B------:R-:W-:-:S03]  /*1bc0*/  FMUL.FTZ R13, R13, 1 ;  /* 0x3f8000000d0d7820 */ /* 0x000fc60000410000 */
[----:B------:R-:W0:Y:S08]  /*1bd0*/  MUFU.SQRT R6, R19 ;  /* 0x0000001300067308 */ /* 0x000e300000002000 */
[----:B------:R-:W1:Y:S01]  /*1be0*/  F2F.F64.F32 R30, R13 ;  /* 0x0000000d001e7310 */ /* 0x000e620000201800 */
[----:B0-----:R-:W-:-:S07]  /*1bf0*/  FMUL.FTZ R6, R6, 1 ;  /* 0x3f80000006067820 */ /* 0x001fce0000410000 */
[----:B------:R-:W0:Y:S01]  /*1c00*/  F2F.F64.F32 R32, R6 ;  /* 0x0000000600207310 */ /* 0x000e220000201800 */
[----:B-1----:R-:W-:-:S07]  /*1c10*/  DMUL R30, R30, R2 ;  /* 0x000000021e1e7228 */ /* 0x002fce0000000000 */
[----:B------:R-:W1:Y:S03]  /*1c20*/  F2F.F32.F64 R6, R22 ;  /* 0x0000001600067310 */ /* 0x000e660000301000 */
[----:B------:R-:W-:Y:S01]  /*1c30*/  FSETP.GEU.AND P6, PT, |R31|, 6.5827683646048100446e-37, PT ;  /* 0x036000001f00780b */ /* 0x000fe20003fce200 */
[----:B0-----:R-:W-:-:S06]  /*1c40*/  DADD R32, R32, UR22 ;  /* 0x0000001620207e29 */ /* 0x001fcc0008000000 */
[----:B------:R-:W0:Y:S01]  /*1c50*/  MUFU.RCP64H R35, R33 ;  /* 0x0000002100237308 */ /* 0x000e220000001800 */
[----:B-1----:R-:W-:-:S05]  /*1c60*/  @!P2 FMUL R6, R6, 1.175494350822287508e-38 ;  /* 0x008000000606a820 */ /* 0x002fca0000400000 */
[----:B------:R-:W-:Y:S01]  /*1c70*/  F2FP.BF16.F32.PACK_AB R6, RZ, R6 ;  /* 0x00000006ff06723e */ /* 0x000fe200000010ff */
        /* <DEDUP_REMOVED lines=14> */
.L_x_19:
[----:B------:R-:W-:Y:S05]  /*1d60*/  BSYNC.RECONVERGENT B1 ;  /* 0x0000000000017941 */ /* 0x000fea0003800200 */
.L_x_18:
[----:B------:R-:W-:Y:S01]  /*1d70*/  IMAD.U32 R8, R8, 0x10000, RZ ;  /* 0x0001000008087824 */ /* 0x000fe200078e00ff */
[----:B------:R-:W-:Y:S01]  /*1d80*/  UMOV UR24, 0xf0000000 ;  /* 0xf000000000187882 */ /* 0x000fe20000000000 */
[----:B------:R-:W-:Y:S01]  /*1d90*/  IMAD.U32 R17, R17, 0x10000, RZ ;  /* 0x0001000011117824 */ /* 0x000fe200078e00ff */
[----:B------:R-:W-:Y:S01]  /*1da0*/  UMOV UR25, 0x380fffff ;  /* 0x380fffff00197882 */ /* 0x000fe20000000000 */
[----:B------:R-:W-:Y:S01]  /*1db0*/  @P5 FADD.FTZ R8, -R8, -RZ ;  /* 0x800000ff08085221 */ /* 0x000fe20000010100 */
[----:B------:R-:W-:Y:S02]  /*1dc0*/  IMAD.MOV.U32 R34, RZ, RZ, 0x1 ;  /* 0x00000001ff227424 */ /* 0x000fe400078e00ff */
[----:B------:R-:W-:Y:S01]  /*1dd0*/  FMUL.FTZ R22, R17, 1 ;  /* 0x3f80000011167820 */ /* 0x000fe20000410000 */
[----:B------:R-:W-:Y:S02]  /*1de0*/  IMAD.U32 R17, R7, 0x10000, RZ ;  /* 0x0001000007117824 */ /* 0x000fe400078e00ff */
[----:B------:R-:W-:Y:S01]  /*1df0*/  FMUL.FTZ R16, R8, 1 ;  /* 0x3f80000008107820 */ /* 0x000fe20000410000 */
[----:B------:R-:W-:Y:S01]  /*1e00*/  DADD R46, R46, -R38 ;  /* 0x000000002e2e7229 */ /* 0x000fe20000000826 */
[----:B------:R-:W-:Y:S01]  /*1e10*/  BSSY.RECONVERGENT B1, `(.L_x_20) ;  /* 0x0000024000017945 */ /* 0x000fe20003800200 */
        /* <DEDUP_REMOVED lines=29> */
[----:B------:R-:W-:Y:S02]  /*1ff0*/  FSETP.GT.AND P5, PT, |R7|, 1.469367938527859385e-39, PT ;  /* 0x001000000700780b */ /* 0x000fe40003fa4200 */
[----:B------:R-:W-:-:S11]  /*2000*/  F2FP.BF16.F32.PACK_AB R7, RZ, R19 ;  /* 0x00000013ff07723e */ /* 0x000fd600000010ff */
[----:B------:R-:W-:Y:S05]  /*2010*/  @P5 BRA P6, `(.L_x_21) ;  /* 0x00000000000c5947 */ /* 0x000fea0003000000 */
[----:B------:R-:W-:Y:S01]  /*2020*/  IMAD.MOV.U32 R36, RZ, RZ, R32 ;  /* 0x000000ffff247224 */ /* 0x000fe200078e0020 */
[----:B------:R-:W-:-:S07]  /*2030*/  MOV R14, 0x2050 ;  /* 0x00002050000e7802 */ /* 0x000fce0000000f00 */
[----:B------:R-:W-:Y:S05]  /*2040*/  CALL.REL.NOINC `($__internal_0_$__cuda_sm20_div_rn_f64_full) ;  /* 0x0000007c00a07944 */ /* 0x000fea0003c00000 */
.L_x_21:
[----:B------:R-:W-:Y:S05]  /*2050*/  BSYNC.RECONVERGENT B1 ;  /* 0x0000000000017941 */ /* 0x000fea0003800200 */
.L_x_20:
[----:B------:R-:W-:Y:S01]  /*2060*/  DADD R22, R22, -R38 ;  /* 0x0000000016167229 */ /* 0x000fe20000000826 */
[----:B------:R-:W-:Y:S01]  /*2070*/  UMOV UR24, 0xf0000000 ;  /* 0xf000000000187882 */ /* 0x000fe20000000000 */
[----:B------:R-:W-:Y:S01]  /*2080*/  UMOV UR25, 0x380fffff ;  /* 0x380fffff00197882 */ /* 0x000fe20000000000 */
[----:B------:R-:W-:-:S03]  /*2090*/  F2FP.BF16.F32.PACK_AB R21, RZ, R17 ;  /* 0x00000011ff15723e */ /* 0x000fc600000010ff */
[----:B------:R-:W0:Y:S02]  /*20a0*/  F2F.F32.F64 R13, R22 ;  /* 0x00000016000d7310 */ /* 0x000e240000301000 */
[----:B------:R-:W-:-:S14]  /*20b0*/  DSETP.GEU.AND P2, PT, |R22|, UR24, PT ;  /* 0x0000001816007e2a */ /* 0x000fdc000bf4e200 */
[----:B0-----:R-:W-:-:S05]  /*20c0*/  @!P2 FMUL R13, R13, 1.175494350822287508e-38 ;  /* 0x008000000d0da820 */ /* 0x001fca0000400000 */
[----:B------:R-:W-:-:S07]  /*20d0*/  F2FP.BF16.F32.PACK_AB R13, RZ, R13 ;  /* 0x0000000dff0d723e */ /* 0x000fce00000010ff */
.L_x_13:
[C---:B------:R-:W-:Y:S01]  /*20e0*/  ISETP.GE.U32.AND P2, PT, R20.reuse, UR15, PT ;  /* 0x0000000f14007c0c */ /* 0x040fe2000bf46070 */
[----:B------:R-:W-:Y:S01]  /*20f0*/  IMAD.U32 R17, RZ, RZ, UR13 ;  /* 0x0000000dff117e24 */ /* 0x000fe2000f8e00ff */
[----:B------:R-:W-:Y:S01]  /*2100*/  @!P1 LEA R16, P5, R20, UR10, 0x1 ;  /* 0x0000000a14109c11 */ /* 0x000fe2000f8a08ff */
[----:B------:R-:W-:Y:S01]  /*2110*/  BSSY.RECONVERGENT B0, `(.L_x_22) ;  /* 0x0000017000007945 */ /* 0x000fe20003800200 */
[----:B------:R-:W-:Y:S02]  /*2120*/  ISETP.GE.U32.AND.EX P2, PT, R11, UR18, PT, P2 ;  /* 0x000000120b007c0c */ /* 0x000fe4000bf46120 */
[----:B------:R-:W-:-:S11]  /*2130*/  MOV R18, UR13 ;  /* 0x0000000d00127c02 */ /* 0x000fd60008000f00 */
[----:B------:R-:W-:-:S04]  /*2140*/  @!P2 LEA R14, P6, R20, UR10, 0x1 ;  /* 0x0000000a140eac11 */ /* 0x000fc8000f8c08ff */
[C-C-:B------:R-:W-:Y:S02]  /*2150*/  @!P2 LEA.HI.X R15, R20.reuse, UR11, R11.reuse, 0x1, P6 ;  /* 0x0000000b140fac11 */ /* 0x140fe4000b0f0c0b */
[----:B------:R-:W-:Y:S02]  /*2160*/  @!P1 LEA R16, P6, R17, R16, 0x1 ;  /* 0x0000001011109211 */ /* 0x000fe400078c08ff */
[----:B------:R-:W-:Y:S01]  /*2170*/  @!P1 LEA.HI.X R17, R20, UR11, R11, 0x1, P5 ;  /* 0x0000000b14119c11 */ /* 0x000fe2000a8f0c0b */
[----:B------:R0:W-:Y:S03]  /*2180*/  @!P2 STG.E.U16 desc[UR16][R14.64], R4 ;  /* 0x000000040e00a986 */ /* 0x0001e6000c101510 */
[----:B------:R-:W-:-:S05]  /*2190*/  @!P1 LEA.HI.X R17, R18, R17, RZ, 0x1, P6 ;  /* 0x0000001112119211 */ /* 0x000fca00030f0cff */
[----:B------:R0:W-:Y:S04]  /*21a0*/  @!P1 STG.E.U16 desc[UR16][R16.64], R6 ;  /* 0x0000000610009986 */ /* 0x0001e8000c101510 */
[----:B------:R0:W-:Y:S01]  /*21b0*/  @!P3 STG.E.U16 desc[UR16][R28.64], R8 ;  /* 0x000000081c00b986 */ /* 0x0001e2000c101510 */
[----:B------:R-:W-:Y:S05]  /*21c0*/  @P4 BRA `(.L_x_23) ;  /* 0x00000000002c4947 */ /* 0x000fea0003800000 */
[----:B0-----:R-:W-:Y:S01]  /*21d0*/  IMAD.U32 R14, RZ, RZ, UR13 ;  /* 0x0000000dff0e7e24 */ /* 0x001fe2000f8e00ff */
[----:B------:R-:W-:Y:S01]  /*21e0*/  LEA R15, P2, R20, UR10, 0x1 ;  /* 0x0000000a140f7c11 */ /* 0x000fe2000f8408ff */
[----:B------:R-:W-:Y:S02]  /*21f0*/  IMAD.U32 R4, RZ, RZ, UR13 ;  /* 0x0000000dff047e24 */ /* 0x000fe4000f8e00ff */
[----:B------:R-:W-:Y:S01]  /*2200*/  IMAD.SHL.U32 R14, R14, 0x2, RZ ;  /* 0x000000020e0e7824 */ /* 0x000fe200078e00ff */
[----:B------:R-:W-:Y:S02]  /*2210*/  LEA.HI.X R11, R20, UR11, R11, 0x1, P2 ;  /* 0x0000000b140b7c11 */ /* 0x000fe400090f0c0b */
[----:B------:R-:W-:Y:S02]  /*2220*/  SHF.R.U32.HI R4, RZ, 0x1f, R4 ;  /* 0x0000001fff047819 */ /* 0x000fe40000011604 */
[----:B------:R-:W-:-:S04]  /*2230*/  IADD3 R15, P2, P4, R14, R15, R14 ;  /* 0x0000000f0e0f7210 */ /* 0x000fc80007c5e00e */
[----:B------:R-:W-:Y:S02]  /*2240*/  IADD3 R14, P5, PT, R14, R15, RZ ;  /* 0x0000000f0e0e7210 */ /* 0x000fe40007fbe0ff */
[----:B------:R-:W-:-:S05]  /*2250*/  IADD3.X R11, PT, PT, R4, R11, R4, P2, P4 ;  /* 0x0000000b040b7210 */ /* 0x000fca00017e8404 */
[----:B------:R-:W-:-:S05]  /*2260*/  IMAD.X R15, R4, 0x1, R11, P5 ;  /* 0x00000001040f7824 */ /* 0x000fca00028e060b */
[----:B------:R1:W-:Y:S02]  /*2270*/  STG.E.U16 desc[UR16][R14.64], R13 ;  /* 0x0000000d0e007986 */ /* 0x0003e4000c101510 */
.L_x_23:
[----:B------:R-:W-:Y:S05]  /*2280*/  BSYNC.RECONVERGENT B0 ;  /* 0x0000000000007941 */ /* 0x000fea0003800200 */
.L_x_22:
[----:B0-----:R-:W-:Y:S01]  /*2290*/  @!P0 IADD3 R4, P4, PT, R12, UR4, RZ ;  /* 0x000000040c048c10 */ /* 0x001fe2000ff9e0ff */
[----:B------:R-:W-:Y:S01]  /*22a0*/  UIADD3 UR4, UP0, UPT, UR14, UR4, URZ ;  /* 0x000000040e047290 */ /* 0x000fe2000ff1e0ff */
[----:B------:R-:W-:-:S03]  /*22b0*/  ISETP.GE.U32.AND P2, PT, R10, UR15, PT ;  /* 0x0000000f0a007c0c */ /* 0x000fc6000bf46070 */
[----:B------:R-:W-:Y:S01]  /*22c0*/  @!P0 IMAD.X R11, RZ, RZ, UR5, P4 ;  /* 0x00000005ff0b8e24 */ /* 0x000fe2000a0e06ff */
[----:B------:R-:W-:Y:S01]  /*22d0*/  ISETP.GE.U32.AND.EX P2, PT, R9, UR18, PT, P2 ;  /* 0x0000001209007c0c */ /* 0x000fe2000bf46120 */
[----:B------:R-:W-:Y:S01]  /*22e0*/  UIADD3.X UR5, UPT, UPT, URZ, UR5, URZ, UP0, !UPT ;  /* 0x00000005ff057290 */ /* 0x000fe200087fe4ff */
[----:B------:R-:W-:Y:S01]  /*22f0*/  @!P0 LEA R8, P4, R4, UR6, 0x1 ;  /* 0x0000000604088c11 */ /* 0x000fe2000f8808ff */
[----:B------:R-:W-:-:S03]  /*2300*/  UISETP.GE.U32.AND UP0, UPT, UR4, UR15, UPT ;  /* 0x0000000f0400728c */ /* 0x000fc6000bf06070 */
[----:B------:R-:W-:Y:S01]  /*2310*/  @!P0 LEA.HI.X R9, R4, UR7, R11, 0x1, P4 ;  /* 0x0000000704098c11 */ /* 0x000fe2000a0f0c0b */
[----:B------:R-:W-:-:S04]  /*2320*/  UISETP.GE.U32.AND.EX UP0, UPT, UR5, UR18, UPT, UP0 ;  /* 0x000000120500728c */ /* 0x000fc8000bf06100 */
[----:B------:R4:W-:Y:S04]  /*2330*/  @!P0 STG.E.U16 desc[UR16][R8.64], R0 ;  /* 0x0000000008008986 */ /* 0x0009e8000c101510 */
[----:B------:R4:W-:Y:S04]  /*2340*/  @!P1 STG.E.U16 desc[UR16][R44.64], R5 ;  /* 0x000000052c009986 */ /* 0x0009e8000c101510 */
[----:B------:R4:W-:Y:S04]  /*2350*/  @!P3 STG.E.U16 desc[UR16][R26.64], R7 ;  /* 0x000000071a00b986 */ /* 0x0009e8000c101510 */
[----:B------:R4:W-:Y:S01]  /*2360*/  @!P2 STG.E.U16 desc[UR16][R24.64], R21 ;  /* 0x000000151800a986 */ /* 0x0009e2000c101510 */
[----:B------:R-:W-:Y:S05]  /*2370*/  BRA.U !UP0, `(.L_x_24) ;  /* 0xffffffe108807547 */ /* 0x000fea000b83ffff */
[----:B------:R-:W-:Y:S05]  /*2380*/  EXIT ;  /* 0x000000000000794d */ /* 0x000fea0003800000 */
.L_x_3:
[----:B------:R-:W0:Y:S02]  /*2390*/  LDCU.64 UR4, c[0x0][0x1168] ;  /* 0x00022d00ff0477ac */ /* 0x000e240008000a00 */
[----:B0-----:R-:W-:-:S14]  /*23a0*/  DSETP.NEU.AND P0, PT, RZ, UR4, PT ;  /* 0x00000004ff007e2a */ /* 0x001fdc000bf0d000 */
[----:B------:R-:W-:Y:S05]  /*23b0*/  @!P0 BRA `(.L_x_25) ;  /* 0x0000001c006c8947 */ /* 0x000fea0003800000 */
[----:B------:R-:W0:Y:S01]  /*23c0*/  LDCU.64 UR24, c[0x0][0x1170] ;  /* 0x00022e00ff1877ac */ /* 0x000e220008000a00 */
[----:B------:R-:W2:Y:S01]  /*23d0*/  LDCU.64 UR22, c[0x0][0x1168] ;  /* 0x00022d00ff1677ac */ /* 0x000ea20008000a00 */
[----:B------:R-:W3:Y:S01]  /*23e0*/  LDCU.U8 UR19, c[0x0][0x1178] ;  /* 0x00022f00ff1377ac */ /* 0x000ee20008000000 */
[----:B------:R-:W-:Y:S01]  /*23f0*/  UMOV UR4, URZ ;  /* 0x000000ff00047c82 */ /* 0x000fe20008000000 */
[----:B------:R-:W-:-:S05]  /*2400*/  UMOV UR5, URZ ;  /* 0x000000ff00057c82 */ /* 0x000fca0008000000 */
.L_x_46:
[----:B----4-:R-:W4:Y:S02]  /*2410*/  LDC.64 R16, c[0x0][0x1180] ;  /* 0x00046000ff107b82 */ /* 0x010f240000000a00 */
[----:B----4-:R4:W2:Y:S01]  /*2420*/  LDG.E R16, desc[UR16][R16.64] ;  /* 0x0000001010107981 */ /* 0x0108a2000c1e1900 */
[----:B-1----:R-:W-:Y:S01]  /*2430*/  IADD3 R20, P1, PT, R12, UR4, RZ ;  /* 0x000000040c147c10 */ /* 0x002fe2000ff3e0ff */
[----:B------:R-:W-:Y:S01]  /*2440*/  IMAD.U32 R15, RZ, RZ, UR13 ;  /* 0x0000000dff0f7e24 */ /* 0x000fe2000f8e00ff */
[----:B------:R-:W-:Y:S01]  /*2450*/  PRMT R13, RZ, 0x7610, R13 ;  /* 0x00007610ff0d7816 */ /* 0x000fe2000000000d */
[----:B------:R-:W-:Y:S01]  /*2460*/  IMAD.U32 R5, RZ, RZ, UR13 ;  /* 0x0000000dff057e24 */ /* 0x000fe2000f8e00ff */
[C---:B------:R-:W-:Y:S01]  /*2470*/  ISETP.GE.U32.AND P0, PT, R20.reuse, UR15, PT ;  /* 0x0000000f14007c0c */ /* 0x040fe2000bf06070 */
[----:B------:R-:W-:Y:S01]  /*2480*/  IMAD.X R11, RZ, RZ, UR5, P1 ;  /* 0x00000005ff0b7e24 */ /* 0x000fe200088e06ff */
[----:B0-----:R-:W-:Y:S01]  /*2490*/  SHF.L.U32 R18, R20, 0x1, RZ ;  /* 0x0000000114127819 */ /* 0x001fe200000006ff */
[----:B------:R-:W-:Y:S01]  /*24a0*/  IMAD.U32 R27, RZ, RZ, UR13 ;  /* 0x0000000dff1b7e24 */ /* 0x000fe2000f8e00ff */
[----:B------:R-:W-:Y:S01]  /*24b0*/  PRMT R4, RZ, 0x7610, R4 ;  /* 0x00007610ff047816 */ /* 0x000fe20000000004 */
[----:B------:R-:W-:Y:S01]  /*24c0*/  IMAD.U32 R19, RZ, RZ, UR13 ;  /* 0x0000000dff137e24 */ /* 0x000fe2000f8e00ff */
[----:B------:R-:W-:-:S02]  /*24d0*/  ISETP.GE.U32.AND.EX P0, PT, R11, UR18, PT, P0 ;  /* 0x000000120b007c0c */ /* 0x000fc4000bf06100 */
[----:B------:R-:W-:Y:S02]  /*24e0*/  IADD3 R8, P2, PT, R18, UR8, RZ ;  /* 0x0000000812087c10 */ /* 0x000fe4000ff5e0ff */
[----:B------:R-:W-:Y:S02]  /*24f0*/  SHF.L.U64.HI R21, R20, 0x1, R11 ;  /* 0x0000000114157819 */ /* 0x000fe4000001020b */
[----:B------:R-:W-:Y:S02]  /*2500*/  LEA R14, P4, R15, R8, 0x1 ;  /* 0x000000080f0e7211 */ /* 0x000fe400078808ff */
[----:B------:R-:W-:Y:S02]  /*2510*/  IADD3.X R9, PT, PT, R21, UR9, RZ, P2, !PT ;  /* 0x0000000915097c10 */ /* 0x000fe400097fe4ff */
[----:B------:R-:W-:Y:S02]  /*2520*/  IADD3 R6, P1, PT, R18, UR10, RZ ;  /* 0x0000000a12067c10 */ /* 0x000fe4000ff3e0ff */
[----:B------:R-:W-:Y:S01]  /*2530*/  LEA.HI.X R15, R5, R9, RZ, 0x1, P4 ;  /* 0x00000009050f7211 */ /* 0x000fe200020f0cff */
[----:B------:R1:W2:Y:S01]  /*2540*/  @!P0 LDG.E.U16 R13, desc[UR16][R8.64] ;  /* 0x00000010080d8981 */ /* 0x0002a2000c1e1500 */
[----:B------:R-:W-:Y:S01]  /*2550*/  IADD3 R5, P2, PT, R20, UR13, RZ ;  /* 0x0000000d14057c10 */ /* 0x000fe2000ff5e0ff */
[----:B------:R-:W-:Y:S01]  /*2560*/  IMAD.U32 R29, RZ, RZ, UR13 ;  /* 0x0000000dff1d7e24 */ /* 0x000fe2000f8e00ff */
[----:B------:R-:W-:-:S02]  /*2570*/  LEA R26, P3, R27, R6, 0x1 ;  /* 0x000000061b1a7211 */ /* 0x000fc400078608ff */
[----:B------:R-:W-:Y:S01]  /*2580*/  IADD3.X R7, PT, PT, R21, UR11, RZ, P1, !PT ;  /* 0x0000000b15077c10 */ /* 0x000fe20008ffe4ff */
[----:B------:R-:W-:Y:S01]  /*2590*/  IMAD.X R10, RZ, RZ, R11, P2 ;  /* 0x000000ffff0a7224 */ /* 0x000fe200010e060b */
[----:B------:R-:W-:Y:S01]  /*25a0*/  IADD3 R18, P2, PT, R18, UR6, RZ ;  /* 0x0000000612127c10 */ /* 0x000fe2000ff5e0ff */
[----:B----4-:R-:W-:Y:S01]  /*25b0*/  IMAD.U32 R17, RZ, RZ, UR13 ;  /* 0x0000000dff117e24 */ /* 0x010fe2000f8e00ff */
[----:B------:R-:W-:Y:S01]  /*25c0*/  LEA.HI.X R27, R19, R7, RZ, 0x1, P3 ;  /* 0x00000007131b7211 */ /* 0x000fe200018f0cff */
[----:B------:R-:W-:Y:S01]  /*25d0*/  IMAD.U32 R49, RZ, RZ, UR13 ;  /* 0x0000000dff317e24 */ /* 0x000fe2000f8e00ff */
[----:B------:R-:W-:Y:S01]  /*25e0*/  IADD3.X R19, PT, PT, R21, UR7, RZ, P2, !PT ;  /* 0x0000000715137c10 */ /* 0x000fe200097fe4ff */
[----:B------:R4:W2:Y:S01]  /*25f0*/  @!P0 LDG.E.U16 R4, desc[UR16][R6.64] ;  /* 0x0000001006048981 */ /* 0x0008a2000c1e1500 */
[----:B------:R-:W-:Y:S01]  /*2600*/  LEA R28, P2, R29, R18, 0x1 ;  /* 0x000000121d1c7211 */ /* 0x000fe200078408ff */
[----:B------:R-:W-:Y:S01]  /*2610*/  IMAD.U32 R47, RZ, RZ, UR13 ;  /* 0x0000000dff2f7e24 */ /* 0x000fe2000f8e00ff */
[----:B-1----:R-:W-:-:S02]  /*2620*/  MOV R9, UR13 ;  /* 0x0000000d00097c02 */ /* 0x002fc40008000f00 */
[----:B------:R-:W-:Y:S02]  /*2630*/  LEA.HI.X R29, R17, R19, RZ, 0x1, P2 ;  /* 0x00000013111d7211 */ /* 0x000fe400010f0cff */
[----:B------:R-:W-:Y:S02]  /*2640*/  LEA R48, P3, R49, R26, 0x1 ;  /* 0x0000001a31307211 */ /* 0x000fe400078608ff */
[C---:B----4-:R-:W-:Y:S02]  /*2650*/  IADD3 R7, P2, PT, R5.reuse, UR13, RZ ;  /* 0x0000000d05077c10 */ /* 0x050fe4000ff5e0ff */
[----:B------:R-:W-:Y:S01]  /*2660*/  ISETP.GE.U32.AND P1, PT, R5, UR15, PT ;  /* 0x0000000f05007c0c */ /* 0x000fe2000bf26070 */
[----:B------:R-:W-:Y:S01]  /*2670*/  IMAD.U32 R5, RZ, RZ, UR13 ;  /* 0x0000000dff057e24 */ /* 0x000fe2000f8e00ff */
[----:B------:R-:W-:Y:S01]  /*2680*/  LEA.HI.X R49, R9, R27, RZ, 0x1, P3 ;  /* 0x0000001b09317211 */ /* 0x000fe200018f0cff */
[----:B------:R-:W-:Y:S01]  /*2690*/  IMAD.X R9, RZ, RZ, R10, P2 ;  /* 0x000000ffff097224 */ /* 0x000fe200010e060a */
[----:B------:R-:W-:Y:S01]  /*26a0*/  ISETP.GE.U32.AND.EX P1, PT, R10, UR18, PT, P1 ;  /* 0x000000120a007c0c */ /* 0x000fe2000bf26110 */
[----:B------:R-:W-:Y:S01]  /*26b0*/  IMAD.U32 R45, RZ, RZ, UR13 ;  /* 0x0000000dff2d7e24 */ /* 0x000fe2000f8e00ff */
[----:B------:R-:W-:-:S02]  /*26c0*/  LEA R46, P2, R47, R14, 0x1 ;  /* 0x0000000e2f2e7211 */ /* 0x000fc400078408ff */
[----:B------:R-:W-:Y:S02]  /*26d0*/  ISETP.GE.U32.AND P3, PT, R7, UR15, PT ;  /* 0x0000000f07007c0c */ /* 0x000fe4000bf66070 */
[----:B------:R-:W-:Y:S02]  /*26e0*/  LEA.HI.X R47, R5, R15, RZ, 0x1, P2 ;  /* 0x0000000f052f7211 */ /* 0x000fe400010f0cff */
[----:B------:R-:W-:Y:S02]  /*26f0*/  IADD3 R10, P2, PT, R7, UR13, RZ ;  /* 0x0000000d070a7c10 */ /* 0x000fe4000ff5e0ff */
[----:B------:R-:W-:Y:S02]  /*2700*/  LEA R44, P4, R45, R28, 0x1 ;  /* 0x0000001c2d2c7211 */ /* 0x000fe400078808ff */
[----:B------:R-:W-:Y:S02]  /*2710*/  PRMT R6, RZ, 0x7610, R6 ;  /* 0x00007610ff067816 */ /* 0x000fe40000000006 */
[----:B------:R-:W-:Y:S01]  /*2720*/  ISETP.GE.U32.AND.EX P3, PT, R9, UR18, PT, P3 ;  /* 0x0000001209007c0c */ /* 0x000fe2000bf66130 */
[----:B------:R-:W-:Y:S01]  /*2730*/  IMAD.X R9, RZ, RZ, R9, P2 ;  /* 0x000000ffff097224 */ /* 0x000fe200010e0609 */
[----:B------:R-:W-:Y:S01]  /*2740*/  LEA.HI.X R45, R17, R29, RZ, 0x1, P4 ;  /* 0x0000001d112d7211 */ /* 0x000fe200020f0cff */
[----:B------:R-:W-:Y:S01]  /*2750*/  IMAD.U32 R31, RZ, RZ, UR13 ;  /* 0x0000000dff1f7e24 */ /* 0x000fe2000f8e00ff */
[----:B------:R-:W-:Y:S01]  /*2760*/  PRMT R25, RZ, 0x7610, R25 ;  /* 0x00007610ff197816 */ /* 0x000fe20000000019 */
[----:B------:R1:W5:Y:S01]  /*2770*/  @!P1 LDG.E.U16 R6, desc[UR16][R28.64] ;  /* 0x000000101c069981 */ /* 0x000362000c1e1500 */
[----:B------:R-:W-:Y:S01]  /*2780*/  ISETP.GE.U32.AND P4, PT, R10, UR15, PT ;  /* 0x0000000f0a007c0c */ /* 0x000fe2000bf86070 */
[----:B------:R-:W-:Y:S01]  /*2790*/  IMAD.U32 R7, RZ, RZ, UR13 ;  /* 0x0000000dff077e24 */ /* 0x000fe2000f8e00ff */
[----:B------:R-:W-:-:S02]  /*27a0*/  MOV R33, UR13 ;  /* 0x0000000d00217c02 */ /* 0x000fc40008000f00 */
[----:B------:R-:W-:Y:S01]  /*27b0*/  ISETP.GE.U32.AND.EX P4, PT, R9, UR18, PT, P4 ;  /* 0x0000001209007c0c */ /* 0x000fe2000bf86140 */
[----:B------:R4:W5:Y:S01]  /*27c0*/  @!P1 LDG.E.U16 R25, desc[UR16][R14.64] ;  /* 0x000000100e199981 */ /* 0x000962000c1e1500 */
[----:B------:R-:W-:Y:S01]  /*27d0*/  LEA R30, P2, R31, R48, 0x1 ;  /* 0x000000301f1e7211 */ /* 0x000fe200078408ff */
[----:B-1----:R-:W-:Y:S01]  /*27e0*/  IMAD.U32 R29, RZ, RZ, UR13 ;  /* 0x0000000dff1d7e24 */ /* 0x002fe2000f8e00ff */
[----:B------:R-:W-:Y:S01]  /*27f0*/  PRMT R0, RZ, 0x7610, R0 ;  /* 0x00007610ff007816 */ /* 0x000fe20000000000 */
[----:B------:R-:W-:Y:S01]  /*2800*/  IMAD.U32 R21, RZ, RZ, UR13 ;  /* 0x0000000dff157e24 */ /* 0x000fe2000f8e00ff */
[----:B------:R-:W-:Y:S02]  /*2810*/  LEA R32, P5, R33, R46, 0x1 ;  /* 0x0000002e21207211 */ /* 0x000fe400078a08ff */
[----:B------:R-:W-:Y:S01]  /*2820*/  LEA R28, P6, R29, R44, 0x1 ;  /* 0x0000002c1d1c7211 */ /* 0x000fe200078c08ff */
[----:B----4-:R-:W-:Y:S01]  /*2830*/  IMAD.U32 R15, RZ, RZ, UR13 ;  /* 0x0000000dff0f7e24 */ /* 0x010fe2000f8e00ff */
[----:B------:R-:W-:Y:S01]  /*2840*/  LEA.HI.X R31, R7, R49, RZ, 0x1, P2 ;  /* 0x00000031071f7211 */ /* 0x000fe200010f0cff */
[----:B------:R1:W4:Y:S01]  /*2850*/  @!P0 LDG.E.U16 R0, desc[UR16][R18.64] ;  /* 0x0000001012008981 */ /* 0x000322000c1e1500 */
[----:B------:R-:W-:-:S02]  /*2860*/  PRMT R22, RZ, 0x7610, R22 ;  /* 0x00007610ff167816 */ /* 0x000fc40000000016 */
[----:B------:R-:W-:Y:S02]  /*2870*/  PRMT R5, RZ, 0x7610, R5 ;  /* 0x00007610ff057816 */ /* 0x000fe40000000005 */
[----:B------:R-:W-:Y:S02]  /*2880*/  PRMT R8, RZ, 0x7610, R8 ;  /* 0x00007610ff087816 */ /* 0x000fe40000000008 */
[----:B------:R-:W-:Y:S01]  /*2890*/  PRMT R7, RZ, 0x7610, R7 ;  /* 0x00007610ff077816 */ /* 0x000fe20000000007 */
[----:B------:R-:W5:Y:S01]  /*28a0*/  @!P3 LDG.E.U16 R22, desc[UR16][R48.64] ;  /* 0x000000103016b981 */ /* 0x000f62000c1e1500 */
[----:B------:R-:W-:Y:S02]  /*28b0*/  PRMT R17, RZ, 0x7610, R17 ;  /* 0x00007610ff117816 */ /* 0x000fe40000000011 */
[----:B------:R-:W-:Y:S01]  /*28c0*/  LEA.HI.X R33, R15, R47, RZ, 0x1, P5 ;  /* 0x0000002f0f217211 */ /* 0x000fe200028f0cff */
[----:B------:R-:W5:Y:S01]  /*28d0*/  @!P3 LDG.E.U16 R5, desc[UR16][R46.64] ;  /* 0x000000102e05b981 */ /* 0x000f62000c1e1500 */
[----:B------:R-:W-:-:S03]  /*28e0*/  LEA.HI.X R29, R21, R45, RZ, 0x1, P6 ;  /* 0x0000002d151d7211 */ /* 0x000fc600030f0cff */
[----:B------:R-:W5:Y:S04]  /*28f0*/  @!P3 LDG.E.U16 R8, desc[UR16][R44.64] ;  /* 0x000000102c08b981 */ /* 0x000f68000c1e1500 */
[----:B------:R-:W5:Y:S04]  /*2900*/  @!P4 LDG.E.U16 R7, desc[UR16][R32.64] ;  /* 0x000000102007c981 */ /* 0x000f68000c1e1500 */
[----:B------:R-:W5:Y:S01]  /*2910*/  @!P4 LDG.E.U16 R17, desc[UR16][R28.64] ;  /* 0x000000101c11c981 */ /* 0x000f62000c1e1500 */
[----:B------:R-:W-:Y:S01]  /*2920*/  PRMT R23, RZ, 0x7610, R23 ;  /* 0x00007610ff177816 */ /* 0x000fe20000000017 */
[----:B------:R-:W-:-:S05]  /*2930*/  IMAD.MOV.U32 R14, RZ, RZ, 0x1 ;  /* 0x00000001ff0e7424 */ /* 0x000fca00078e00ff */
[----:B------:R0:W5:Y:S01]  /*2940*/  @!P1 LDG.E.U16 R23, desc[UR16][R26.64] ;  /* 0x000000101a179981 */ /* 0x000162000c1e1500 */
[----:B-1----:R-:W-:-:S06]  /*2950*/  PRMT R19, RZ, 0x7610, R19 ;  /* 0x00007610ff137816 */ /* 0x002fcc0000000013 */
[----:B------:R1:W5:Y:S01]  /*2960*/  @!P4 LDG.E.U16 R19, desc[UR16][R30.64] ;  /* 0x000000101e13c981 */ /* 0x000362000c1e1500 */
[----:B------:R-:W-:-:S04]  /*2970*/  ISETP.GE.U32.AND P5, PT, R20, UR15, PT ;  /* 0x0000000f14007c0c */ /* 0x000fc8000bfa6070 */
[----:B------:R-:W-:-:S04]  /*2980*/  ISETP.GE.U32.AND.EX P6, PT, R11, UR18, PT, P5 ;  /* 0x000000120b007c0c */ /* 0x000fc8000bfc6150 */
[----:B------:R-:W-:Y:S01]  /*2990*/  P2R R21, PR, RZ, 0x40 ;  /* 0x00000040ff157803 */ /* 0x000fe20000000000 */
[----:B---3--:R-:W-:Y:S01]  /*29a0*/  UPRMT UR12, UR19, 0x8880, URZ ;  /* 0x00008880130c7896 */ /* 0x008fe200080000ff */
[----:B------:R-:W-:Y:S05]  /*29b0*/  BSSY.RECONVERGENT B1, `(.L_x_26) ;  /* 0x000001a000017945 */ /* 0x000fea0003800200 */
[----:B------:R-:W-:Y:S01]  /*29c0*/  ISETP.NE.AND P5, PT, RZ, UR12, PT ;  /* 0x0000000cff007c0c */ /* 0x000fe2000bfa5270 */
[----:B--2---:R-:W-:-:S04]  /*29d0*/  FMUL.FTZ R16, R16, 1 ;  /* 0x3f80000010107820 */ /* 0x004fc80000410000 */
[----:B------:R-:W2:Y:S08]  /*29e0*/  F2F.F64.F32 R50, R16 ;  /* 0x0000001000327310 */ /* 0x000eb00000201800 */
[----:B--2---:R-:W0:Y:S02]  /*29f0*/  MUFU.RCP64H R15, R51 ;  /* 0x00000033000f7308 */ /* 0x004e240000001800 */
[----:B0-----:R-:W-:-:S08]  /*2a00*/  DFMA R26, -R50, R14, 1 ;  /* 0x3ff00000321a742b */ /* 0x001fd0000000010e */
[----:B------:R-:W-:Y:S01]  /*2a10*/  DFMA R26, R26, R26, R26 ;  /* 0x0000001a1a1a722b */ /* 0x000fe2000000001a */
[----:B------:R-:W-:-:S07]  /*2a20*/  IMAD.U32 R13, R13, 0x10000, RZ ;  /* 0x000100000d0d7824 */ /* 0x000fce00078e00ff */
[----:B------:R-:W-:Y:S01]  /*2a30*/  DFMA R26, R14, R26, R14 ;  /* 0x0000001a0e1a722b */ /* 0x000fe2000000000e */
[----:B------:R-:W-:-:S04]  /*2a40*/  FMUL.FTZ R13, R13, 1 ;  /* 0x3f8000000d0d7820 */ /* 0x000fc80000410000 */
[----:B-1----:R-:W0:Y:S03]  /*2a50*/  F2F.F64.F32 R30, R13 ;  /* 0x0000000d001e7310 */ /* 0x002e260000201800 */
[----:B------:R-:W-:-:S08]  /*2a60*/  DFMA R14, -R50, R26, 1 ;  /* 0x3ff00000320e742b */ /* 0x000fd0000000011a */
[----:B------:R-:W-:-:S08]  /*2a70*/  DFMA R14, R26, R14, R26 ;  /* 0x0000000e1a0e722b */ /* 0x000fd0000000001a */
[----:B0-----:R-:W-:-:S08]  /*2a80*/  DMUL R38, R30, R14 ;  /* 0x0000000e1e267228 */ /* 0x001fd00000000000 */
[----:B------:R-:W-:-:S08]  /*2a90*/  DFMA R26, -R50, R38, R30 ;  /* 0x00000026321a722b */ /* 0x000fd0000000011e */
[----:B------:R-:W-:Y:S01]  /*2aa0*/  DFMA R38, R14, R26, R38 ;  /* 0x0000001a0e26722b */ /* 0x000fe20000000026 */
[----:B------:R-:W-:-:S09]  /*2ab0*/  FSETP.GEU.AND P6, PT, |R31|, 6.5827683646048100446e-37, PT ;  /* 0x036000001f00780b */ /* 0x000fd20003fce200 */
[----:B------:R-:W-:-:S05]  /*2ac0*/  FFMA R14, RZ, R51, R39 ;  /* 0x00000033ff0e7223 */ /* 0x000fca0000000027 */
[----:B------:R-:W-:Y:S01]  /*2ad0*/  FSETP.GT.AND P2, PT, |R14|, 1.469367938527859385e-39, PT ;  /* 0x001000000e00780b */ /* 0x000fe20003f44200 */
[----:B------:R-:W-:Y:S01]  /*2ae0*/  IMAD.U32 R4, R4, 0x10000, RZ ;  /* 0x0001000004047824 */ /* 0x000fe200078e00ff */
[----:B----4-:R-:W-:-:S11]  /*2af0*/  SHF.L.U32 R0, R0, 0x10, RZ ;  /* 0x0000001000007819 */ /* 0x010fd600000006ff */
[----:B------:R-:W-:Y:S05]  /*2b00*/  @P2 BRA P6, `(.L_x_27) ;  /* 0x0000000000102947 */ /* 0x000fea0003000000 */
[----:B------:R-:W-:Y:S01]  /*2b10*/  IMAD.MOV.U32 R36, RZ, RZ, R50 ;  /* 0x000000ffff247224 */ /* 0x000fe200078e0032 */
[----:B------:R-:W-:Y:S01]  /*2b20*/  MOV R14, 0x2b50 ;  /* 0x00002b50000e7802 */ /* 0x000fe20000000f00 */
[----:B------:R-:W-:-:S07]  /*2b30*/  IMAD.MOV.U32 R33, RZ, RZ, R51 ;  /* 0x000000ffff217224 */ /* 0x000fce00078e0033 */
[----:B-----5:R-:W-:Y:S05]  /*2b40*/  CALL.REL.NOINC `($__internal_0_$__cuda_sm20_div_rn_f64_full) ;  /* 0x0000007000e07944 */ /* 0x020fea0003c00000 */
.L_x_27:
[----:B------:R-:W-:Y:S05]  /*2b50*/  BSYNC.RECONVERGENT B1 ;  /* 0x0000000000017941 */ /* 0x000fea0003800200 */
.L_x_26:
[----:B------:R-:W-:Y:S01]  /*2b60*/  UMOV UR20, 0xf0000000 ;  /* 0xf000000000147882 */ /* 0x000fe20000000000 */
[----:B------:R-:W-:Y:S01]  /*2b70*/  UMOV UR21, 0x380fffff ;  /* 0x380fffff00157882 */ /* 0x000fe20000000000 */
[----:B------:R-:W0:Y:S01]  /*2b80*/  F2F.F32.F64 R24, R38 ;  /* 0x0000002600187310 */ /* 0x000e220000301000 */
[----:B------:R-:W-:Y:S01]  /*2b90*/  DSETP.GEU.AND P2, PT, |R38|, UR20, PT ;  /* 0x0000001426007e2a */ /* 0x000fe2000bf4e200 */
[----:B------:R-:W-:Y:S01]  /*2ba0*/  FMUL.FTZ R4, R4, 1 ;  /* 0x3f80000004047820 */ /* 0x000fe20000410000 */
[----:B------:R-:W-:Y:S05]  /*2bb0*/  BSSY.RECONVERGENT B1, `(.L_x_28) ;  /* 0x0000024000017945 */ /* 0x000fea0003800200 */
[----:B------:R-:W-:Y:S07]  /*2bc0*/  F2F.F64.F32 R52, R4 ;  /* 0x0000000400347310 */ /* 0x000fee0000201800 */
[----:B0-----:R-:W-:-:S04]  /*2bd0*/  @!P2 FMUL R24, R24, 1.175494350822287508e-38 ;  /* 0x008000001818a820 */ /* 0x001fc80000400000 */
[----:B------:R-:W-:-:S05]  /*2be0*/  FADD.FTZ R13, -R24, -RZ ;  /* 0x800000ff180d7221 */ /* 0x000fca0000010100 */
[----:B------:R-:W-:-:S05]  /*2bf0*/  FSEL R13, R24, R13, !P5 ;  /* 0x0000000d180d7208 */ /* 0x000fca0006800000 */
[----:B------:R-:W-:-:S04]  /*2c00*/  FMUL.FTZ R13, R13, 1 ;  /* 0x3f8000000d0d7820 */ /* 0x000fc80000410000 */
[----:B------:R-:W0:Y:S02]  /*2c10*/  F2F.F64.F32 R14, R13 ;  /* 0x0000000d000e7310 */ /* 0x000e240000201800 */
[----:B0-----:R-:W-:Y:S01]  /*2c20*/  DFMA R30, R52, UR22, R14 ;  /* 0x00000016341e7c2b */ /* 0x001fe2000800000e */
[----:B------:R-:W-:-:S05]  /*2c30*/  IMAD.MOV.U32 R14, RZ, RZ, 0x1 ;  /* 0x00000001ff0e7424 */ /* 0x000fca00078e00ff */
[----:B------:R-:W0:Y:S02]  /*2c40*/  F2F.F32.F64 R37, R30 ;  /* 0x0000001e00257310 */ /* 0x000e240000301000 */
[----:B------:R-:W-:-:S14]  /*2c50*/  DSETP.GEU.AND P2, PT, |R30|, UR20, PT ;  /* 0x000000141e007e2a */ /* 0x000fdc000bf4e200 */
[----:B0-----:R-:W-:-:S04]  /*2c60*/  @!P2 FMUL R37, R37, 1.175494350822287508e-38 ;  /* 0x008000002525a820 */ /* 0x001fc80000400000 */
[C---:B------:R-:W-:Y:S01]  /*2c70*/  FFMA.FTZ R27, R37.reuse, R37, R0 ;  /* 0x00000025251b7223 */ /* 0x040fe20000010000 */
[----:B------:R-:W-:-:S03]  /*2c80*/  FMUL.FTZ R37, R37, 1 ;  /* 0x3f80000025257820 */ /* 0x000fc60000410000 */
[----:B------:R-:W0:Y:S08]  /*2c90*/  MUFU.SQRT R0, R27 ;  /* 0x0000001b00007308 */ /* 0x000e300000002000 */
[----:B------:R-:W1:Y:S01]  /*2ca0*/  F2F.F64.F32 R30, R37 ;  /* 0x00000025001e7310 */ /* 0x000e620000201800 */
[----:B0-----:R-:W-:-:S07]  /*2cb0*/  FMUL.FTZ R0, R0, 1 ;  /* 0x3f80000000007820 */ /* 0x001fce0000410000 */
[----:B------:R-:W0:Y:S01]  /*2cc0*/  F2F.F64.F32 R32, R0 ;  /* 0x0000000000207310 */ /* 0x000e220000201800 */
[----:B-1----:R-:W-:-:S10]  /*2cd0*/  DMUL R30, R30, R2 ;  /* 0x000000021e1e7228 */ /* 0x002fd40000000000 */
        /* <DEDUP_REMOVED lines=16> */
[----:B-----5:R-:W-:Y:S05]  /*2de0*/  CALL.REL.NOINC `($__internal_0_$__cuda_sm20_div_rn_f64_full) ;  /* 0x0000007000387944 */ /* 0x020fea0003c00000 */
.L_x_29:
[----:B------:R-:W-:Y:S05]  /*2df0*/  BSYNC.RECONVERGENT B1 ;  /* 0x0000000000017941 */ /* 0x000fea0003800200 */
.L_x_28:
[----:B------:R-:W0:Y:S01]  /*2e00*/  MUFU.RCP64H R15, R51 ;  /* 0x00000033000f7308 */ /* 0x000e220000001800 */
[----:B------:R-:W-:Y:S01]  /*2e10*/  IMAD.MOV.U32 R14, RZ, RZ, 0x1 ;  /* 0x00000001ff0e7424 */ /* 0x000fe200078e00ff */
[----:B------:R-:W-:Y:S01]  /*2e20*/  DADD R52, R52, -R38 ;  /* 0x0000000034347229 */ /* 0x000fe20000000826 */
[----:B-----5:R-:W-:Y:S01]  /*2e30*/  IMAD.U32 R25, R25, 0x10000, RZ ;  /* 0x0001000019197824 */ /* 0x020fe200078e00ff */
[----:B------:R-:W-:Y:S01]  /*2e40*/  UMOV UR20, 0xf0000000 ;  /* 0xf000000000147882 */ /* 0x000fe20000000000 */
[----:B------:R-:W-:Y:S01]  /*2e50*/  UMOV UR21, 0x380fffff ;  /* 0x380fffff00157882 */ /* 0x000fe20000000000 */
[----:B------:R-:W-:Y:S01]  /*2e60*/  BSSY.RECONVERGENT B1, `(.L_x_30) ;  /* 0x000001a000017945 */ /* 0x000fe20003800200 */
[----:B------:R-:W-:Y:S01]  /*2e70*/  FMUL.FTZ R25, R25, 1 ;  /* 0x3f80000019197820 */ /* 0x000fe20000410000 */
[----:B------:R-:W1:Y:S01]  /*2e80*/  F2F.F32.F64 R4, R52 ;  /* 0x0000003400047310 */ /* 0x000e620000301000 */
[----:B------:R-:W-:Y:S01]  /*2e90*/  F2FP.BF16.F32.PACK_AB R0, R27, R24 ;  /* 0x000000181b00723e */ /* 0x000fe200000010ff */
[----:B------:R-:W-:Y:S01]  /*2ea0*/  DSETP.GEU.AND P2, PT, |R52|, UR20, PT ;  /* 0x0000001434007e2a */ /* 0x000fe2000bf4e200 */
[----:B------:R-:W-:Y:S01]  /*2eb0*/  SHF.L.U32 R23, R23, 0x10, RZ ;  /* 0x0000001017177819 */ /* 0x000fe200000006ff */
[----:B------:R-:W-:Y:S01]  /*2ec0*/  IMAD.U32 R6, R6, 0x10000, RZ ;  /* 0x0001000006067824 */ /* 0x000fe200078e00ff */
[----:B0-----:R-:W-:-:S11]  /*2ed0*/  DFMA R30, -R50, R14, 1 ;  /* 0x3ff00000321e742b */ /* 0x001fd6000000010e */
[----:B-1----:R-:W-:Y:S01]  /*2ee0*/  @!P2 FMUL R4, R4, 1.175494350822287508e-38 ;  /* 0x008000000404a820 */ /* 0x002fe20000400000 */
[----:B------:R-:W-:-:S04]  /*2ef0*/  DFMA R30, R30, R30, R30 ;  /* 0x0000001e1e1e722b */ /* 0x000fc8000000001e */
[----:B------:R-:W-:-:S04]  /*2f00*/  F2FP.BF16.F32.PACK_AB R4, RZ, R4 ;  /* 0x00000004ff04723e */ /* 0x000fc800000010ff */
[----:B------:R-:W-:Y:S02]  /*2f10*/  DFMA R14, R14, R30, R14 ;  /* 0x0000001e0e0e722b */ /* 0x000fe4000000000e */
[----:B------:R-:W0:Y:S06]  /*2f20*/  F2F.F64.F32 R30, R25 ;  /* 0x00000019001e7310 */ /* 0x000e2c0000201800 */
[----:B------:R-:W-:-:S08]  /*2f30*/  DFMA R32, -R50, R14, 1 ;  /* 0x3ff000003220742b */ /* 0x000fd0000000010e */
[----:B------:R-:W-:Y:S01]  /*2f40*/  DFMA R32, R14, R32, R14 ;  /* 0x000000200e20722b */ /* 0x000fe2000000000e */
[----:B0-----:R-:W-:-:S07]  /*2f50*/  FSETP.GEU.AND P6, PT, |R31|, 6.5827683646048100446e-37, PT ;  /* 0x036000001f00780b */ /* 0x001fce0003fce200 */
[----:B------:R-:W-:-:S08]  /*2f60*/  DMUL R14, R32, R30 ;  /* 0x0000001e200e7228 */ /* 0x000fd00000000000 */
[----:B------:R-:W-:-:S08]  /*2f70*/  DFMA R38, -R50, R14, R30 ;  /* 0x0000000e3226722b */ /* 0x000fd0000000011e */
[----:B------:R-:W-:-:S10]  /*2f80*/  DFMA R38, R32, R38, R14 ;  /* 0x000000262026722b */ /* 0x000fd4000000000e */
[----:B------:R-:W-:-:S05]  /*2f90*/  FFMA R13, RZ, R51, R39 ;  /* 0x00000033ff0d7223 */ /* 0x000fca0000000027 */
[----:B------:R-:W-:-:S13]  /*2fa0*/  FSETP.GT.AND P2, PT, |R13|, 1.469367938527859385e-39, PT ;  /* 0x001000000d00780b */ /* 0x000fda0003f44200 */
[----:B------:R-:W-:Y:S05]  /*2fb0*/  @P2 BRA P6, `(.L_x_31) ;  /* 0x0000000000102947 */ /* 0x000fea0003000000 */
[----:B------:R-:W-:Y:S01]  /*2fc0*/  IMAD.MOV.U32 R36, RZ, RZ, R50 ;  /* 0x000000ffff247224 */ /* 0x000fe200078e0032 */
[----:B------:R-:W-:Y:S01]  /*2fd0*/  MOV R14, 0x3000 ;  /* 0x00003000000e7802 */ /* 0x000fe20000000f00 */
[----:B------:R-:W-:-:S07]  /*2fe0*/  IMAD.MOV.U32 R33, RZ, RZ, R51 ;  /* 0x000000ffff217224 */ /* 0x000fce00078e0033 */
[----:B------:R-:W-:Y:S05]  /*2ff0*/  CALL.REL.NOINC `($__internal_0_$__cuda_sm20_div_rn_f64_full) ;  /* 0x0000006c00b47944 */ /* 0x000fea0003c00000 */
.L_x_31:
[----:B------:R-:W-:Y:S05]  /*3000*/  BSYNC.RECONVERGENT B1 ;  /* 0x0000000000017941 */ /* 0x000fea0003800200 */
.L_x_30:
[----:B------:R-:W-:Y:S01]  /*3010*/  UMOV UR20, 0xf0000000 ;  /* 0xf000000000147882 */ /* 0x000fe20000000000 */
[----:B------:R-:W-:Y:S01]  /*3020*/  UMOV UR21, 0x380fffff ;  /* 0x380fffff00157882 */ /* 0x000fe20000000000 */
[----:B------:R-:W0:Y:S01]  /*3030*/  F2F.F32.F64 R24, R38 ;  /* 0x0000002600187310 */ /* 0x000e220000301000 */
[----:B------:R-:W-:Y:S01]  /*3040*/  DSETP.GEU.AND P2, PT, |R38|, UR20, PT ;  /* 0x0000001426007e2a */ /* 0x000fe2000bf4e200 */
[----:B------:R-:W-:Y:S01]  /*3050*/  FMUL.FTZ R26, R23, 1 ;  /* 0x3f800000171a7820 */ /* 0x000fe20000410000 */
[----:B------:R-:W-:Y:S01]  /*3060*/  IMAD.MOV.U32 R34, RZ, RZ, 0x1 ;  /* 0x00000001ff227424 */ /* 0x000fe200078e00ff */
[----:B------:R-:W-:Y:S04]  /*3070*/  BSSY.RECONVERGENT B1, `(.L_x_32) ;  /* 0x0000023000017945 */ /* 0x000fe80003800200 */
[----:B------:R-:W-:Y:S07]  /*3080*/  F2F.F64.F32 R26, R26 ;  /* 0x0000001a001a7310 */ /* 0x000fee0000201800 */
[----:B0-----:R-:W-:-:S04]  /*3090*/  @!P2 FMUL R24, R24, 1.175494350822287508e-38 ;  /* 0x008000001818a820 */ /* 0x001fc80000400000 */
[----:B------:R-:W-:-:S05]  /*30a0*/  FADD.FTZ R13, -R24, -RZ ;  /* 0x800000ff180d7221 */ /* 0x000fca0000010100 */
[----:B------:R-:W-:-:S05]  /*30b0*/  FSEL R13, R24, R13, !P5 ;  /* 0x0000000d180d7208 */ /* 0x000fca0006800000 */
[----:B------:R-:W-:-:S04]  /*30c0*/  FMUL.FTZ R13, R13, 1 ;  /* 0x3f8000000d0d7820 */ /* 0x000fc80000410000 */
[----:B------:R-:W0:Y:S02]  /*30d0*/  F2F.F64.F32 R14, R13 ;  /* 0x0000000d000e7310 */ /* 0x000e240000201800 */
[----:B0-----:R-:W-:-:S06]  /*30e0*/  DFMA R14, R26, UR22, R14 ;  /* 0x000000161a0e7c2b */ /* 0x001fcc000800000e */
[----:B------:R-:W0:Y:S02]  /*30f0*/  F2F.F32.F64 R25, R14 ;  /* 0x0000000e00197310 */ /* 0x000e240000301000 */
[----:B------:R-:W-:-:S14]  /*3100*/  DSETP.GEU.AND P2, PT, |R14|, UR20, PT ;  /* 0x000000140e007e2a */ /* 0x000fdc000bf4e200 */
[----:B0-----:R-:W-:-:S04]  /*3110*/  @!P2 FMUL R25, R25, 1.175494350822287508e-38 ;  /* 0x008000001919a820 */ /* 0x001fc80000400000 */
[C---:B------:R-:W-:Y:S01]  /*3120*/  FFMA.FTZ R23, R25.reuse, R25, R6 ;  /* 0x0000001919177223 */ /* 0x040fe20000010006 */
[----:B------:R-:W-:-:S03]  /*3130*/  FMUL.FTZ R25, R25, 1 ;  /* 0x3f80000019197820 */ /* 0x000fc60000410000 */
        /* <DEDUP_REMOVED lines=22> */
.L_x_33:
[----:B------:R-:W-:Y:S05]  /*32a0*/  BSYNC.RECONVERGENT B1 ;  /* 0x0000000000017941 */ /* 0x000fea0003800200 */
.L_x_32:
[----:B------:R-:W0:Y:S01]  /*32b0*/  MUFU.RCP64H R15, R51 ;  /* 0x00000033000f7308 */ /* 0x000e220000001800 */
[----:B------:R-:W-:Y:S01]  /*32c0*/  IMAD.MOV.U32 R14, RZ, RZ, 0x1 ;  /* 0x00000001ff0e7424 */ /* 0x000fe200078e00ff */
[----:B------:R-:W-:Y:S01]  /*32d0*/  SHF.L.U32 R5, R5, 0x10, RZ ;  /* 0x0000001005057819 */ /* 0x000fe200000006ff */
[----:B------:R-:W-:Y:S01]  /*32e0*/  DADD R26, R26, -R38 ;  /* 0x000000001a1a7229 */ /* 0x000fe20000000826 */
[----:B------:R-:W-:Y:S01]  /*32f0*/  UMOV UR20, 0xf0000000 ;  /* 0xf000000000147882 */ /* 0x000fe20000000000 */
[----:B------:R-:W-:Y:S01]  /*3300*/  UMOV UR21, 0x380fffff ;  /* 0x380fffff00157882 */ /* 0x000fe20000000000 */
[----:B------:R-:W-:Y:S01]  /*3310*/  BSSY.RECONVERGENT B1, `(.L_x_34) ;  /* 0x000001a000017945 */ /* 0x000fe20003800200 */
[----:B------:R-:W-:Y:S01]  /*3320*/  FMUL.FTZ R5, R5, 1 ;  /* 0x3f80000005057820 */ /* 0x000fe20000410000 */
[----:B------:R-:W-:Y:S01]  /*3330*/  IMAD.U32 R22, R22, 0x10000, RZ ;  /* 0x0001000016167824 */ /* 0x000fe200078e00ff */
[----:B------:R-:W1:Y:S01]  /*3340*/  F2F.F32.F64 R6, R26 ;  /* 0x0000001a00067310 */ /* 0x000e620000301000 */
[----:B------:R-:W-:Y:S01]  /*3350*/  IMAD.U32 R8, R8, 0x10000, RZ ;  /* 0x0001000008087824 */ /* 0x000fe200078e00ff */
[----:B------:R-:W-:-:S02]  /*3360*/  DSETP.GEU.AND P2, PT, |R26|, UR20, PT ;  /* 0x000000141a007e2a */ /* 0x000fc4000bf4e200 */
[----:B0-----:R-:W-:-:S08]  /*3370*/  DFMA R30, -R50, R14, 1 ;  /* 0x3ff00000321e742b */ /* 0x001fd0000000010e */
[----:B------:R-:W-:-:S04]  /*3380*/  DFMA R30, R30, R30, R30 ;  /* 0x0000001e1e1e722b */ /* 0x000fc8000000001e */
[----:B-1----:R-:W-:-:S05]  /*3390*/  @!P2 FMUL R6, R6, 1.175494350822287508e-38 ;  /* 0x008000000606a820 */ /* 0x002fca0000400000 */
[----:B------:R-:W-:Y:S01]  /*33a0*/  F2FP.BF16.F32.PACK_AB R6, RZ, R6 ;  /* 0x00000006ff06723e */ /* 0x000fe200000010ff */
[----:B------:R-:W-:Y:S01]  /*33b0*/  DFMA R14, R14, R30, R14 ;  /* 0x0000001e0e0e722b */ /* 0x000fe2000000000e */
[----:B------:R0:W1:Y:S07]  /*33c0*/  F2F.F64.F32 R30, R5 ;  /* 0x00000005001e7310 */ /* 0x00006e0000201800 */
[----:B------:R-:W-:Y:S01]  /*33d0*/  DFMA R32, -R50, R14, 1 ;  /* 0x3ff000003220742b */ /* 0x000fe2000000010e */
[----:B0-----:R-:W-:-:S07]  /*33e0*/  F2FP.BF16.F32.PACK_AB R5, R23, R24 ;  /* 0x000000181705723e */ /* 0x001fce00000010ff */
[----:B------:R-:W-:Y:S01]  /*33f0*/  DFMA R32, R14, R32, R14 ;  /* 0x000000200e20722b */ /* 0x000fe2000000000e */
[----:B-1----:R-:W-:-:S07]  /*3400*/  FSETP.GEU.AND P6, PT, |R31|, 6.5827683646048100446e-37, PT ;  /* 0x036000001f00780b */ /* 0x002fce0003fce200 */
        /* <DEDUP_REMOVED lines=10> */
.L_x_35:
[----:B------:R-:W-:Y:S05]  /*34b0*/  BSYNC.RECONVERGENT B1 ;  /* 0x0000000000017941 */ /* 0x000fea0003800200 */
.L_x_34:
        /* <DEDUP_REMOVED lines=41> */
.L_x_37:
[----:B------:R-:W-:Y:S05]  /*3750*/  BSYNC.RECONVERGENT B1 ;  /* 0x0000000000017941 */ /* 0x000fea0003800200 */
.L_x_36:
[----:B------:R-:W0:Y:S01]  /*3760*/  MUFU.RCP64H R15, R51 ;  /* 0x00000033000f7308 */ /* 0x000e220000001800 */
[----:B------:R-:W-:Y:S01]  /*3770*/  MOV R14, 0x1 ;  /* 0x00000001000e7802 */ /* 0x000fe20000000f00 */
[----:B------:R-:W-:Y:S01]  /*3780*/  IMAD.U32 R7, R7, 0x10000, RZ ;  /* 0x0001000007077824 */ /* 0x000fe200078e00ff */
[----:B------:R-:W-:Y:S01]  /*3790*/  DADD R24, R24, -R38 ;  /* 0x0000000018187229 */ /* 0x000fe20000000826 */
[----:B------:R-:W-:Y:S01]  /*37a0*/  UMOV UR20, 0xf0000000 ;  /* 0xf000000000147882 */ /* 0x000fe20000000000 */
[----:B------:R-:W-:Y:S01]  /*37b0*/  UMOV UR21, 0x380fffff ;  /* 0x380fffff00157882 */ /* 0x000fe20000000000 */
[----:B------:R-:W-:Y:S01]  /*37c0*/  FMUL.FTZ R7, R7, 1 ;  /* 0x3f80000007077820 */ /* 0x000fe20000410000 */
[----:B------:R-:W-:Y:S01]  /*37d0*/  BSSY.RECONVERGENT B1, `(.L_x_38) ;  /* 0x0000019000017945 */ /* 0x000fe20003800200 */
[----:B------:R-:W-:Y:S01]  /*37e0*/  IMAD.U32 R19, R19, 0x10000, RZ ;  /* 0x0001000013137824 */ /* 0x000fe200078e00ff */
[----:B------:R-:W1:Y:S01]  /*37f0*/  F2F.F32.F64 R13, R24 ;  /* 0x00000018000d7310 */ /* 0x000e620000301000 */
[----:B------:R-:W-:Y:S01]  /*3800*/  IMAD.U32 R17, R17, 0x10000, RZ ;  /* 0x0001000011117824 */ /* 0x000fe200078e00ff */
[----:B------:R-:W-:-:S02]  /*3810*/  DSETP.GEU.AND P2, PT, |R24|, UR20, PT ;  /* 0x0000001418007e2a */ /* 0x000fc4000bf4e200 */
[----:B0-----:R-:W-:-:S04]  /*3820*/  DFMA R26, -R50, R14, 1 ;  /* 0x3ff00000321a742b */ /* 0x001fc8000000010e */
[----:B------:R0:W2:Y:S04]  /*3830*/  F2F.F64.F32 R30, R7 ;  /* 0x00000007001e7310 */ /* 0x0000a80000201800 */
[----:B------:R-:W-:-:S04]  /*3840*/  DFMA R26, R26, R26, R26 ;  /* 0x0000001a1a1a722b */ /* 0x000fc8000000001a */
[----:B-1----:R-:W-:Y:S01]  /*3850*/  @!P2 FMUL R13, R13, 1.175494350822287508e-38 ;  /* 0x008000000d0da820 */ /* 0x002fe20000400000 */
[----:B0-----:R-:W-:-:S04]  /*3860*/  F2FP.BF16.F32.PACK_AB R7, R8, R23 ;  /* 0x000000170807723e */ /* 0x001fc800000010ff */
[----:B------:R-:W-:Y:S01]  /*3870*/  F2FP.BF16.F32.PACK_AB R8, RZ, R13 ;  /* 0x0000000dff08723e */ /* 0x000fe200000010ff */
[----:B------:R-:W-:Y:S01]  /*3880*/  DFMA R26, R14, R26, R14 ;  /* 0x0000001a0e1a722b */ /* 0x000fe2000000000e */
[----:B--2---:R-:W-:-:S07]  /*3890*/  FSETP.GEU.AND P6, PT, |R31|, 6.5827683646048100446e-37, PT ;  /* 0x036000001f00780b */ /* 0x004fce0003fce200 */
        /* <DEDUP_REMOVED lines=12> */
.L_x_39:
[----:B------:R-:W-:Y:S05]  /*3960*/  BSYNC.RECONVERGENT B1 ;  /* 0x0000000000017941 */ /* 0x000fea0003800200 */
.L_x_38:
        /* <DEDUP_REMOVED lines=18> */
[----:B------:R-:W0:Y:S08]  /*3a90*/  MUFU.SQRT R18, R17 ;  /* 0x0000001100127308 */ /* 0x000e300000002000 */
[----:B------:R-:W1:Y:S01]  /*3aa0*/  F2F.F64.F32 R14, R16 ;  /* 0x00000010000e7310 */ /* 0x000e620000201800 */
[----:B0-----:R-:W-:Y:S01]  /*3ab0*/  FMUL.FTZ R23, R18, 1 ;  /* 0x3f80000012177820 */ /* 0x001fe20000410000 */
[----:B------:R-:W-:-:S06]  /*3ac0*/  IMAD.MOV.U32 R18, RZ, RZ, 0x1 ;  /* 0x00000001ff127424 */ /* 0x000fcc00078e00ff */
        /* <DEDUP_REMOVED lines=16> */
[----:B------:R-:W-:Y:S02]  /*3bd0*/  MOV R36, R32 ;  /* 0x0000002000247202 */ /* 0x000fe40000000f00 */
[----:B------:R-:W-:-:S07]  /*3be0*/  MOV R14, 0x3c00 ;  /* 0x00003c00000e7802 */ /* 0x000fce0000000f00 */
[----:B------:R-:W-:Y:S05]  /*3bf0*/  CALL.REL.NOINC `($__internal_0_$__cuda_sm20_div_rn_f64_full) ;  /* 0x0000006000b47944 */ /* 0x000fea0003c00000 */
.L_x_41:
[----:B------:R-:W-:Y:S05]  /*3c00*/  BSYNC.RECONVERGENT B1 ;  /* 0x0000000000017941 */ /* 0x000fea0003800200 */
.L_x_40:
[----:B------:R-:W-:Y:S01]  /*3c10*/  ISETP.NE.AND P6, PT, R21, RZ, PT ;  /* 0x000000ff1500720c */ /* 0x000fe20003fc5270 */
[----:B------:R-:W-:Y:S01]  /*3c20*/  IMAD.U32 R14, RZ, RZ, UR13 ;  /* 0x0000000dff0e7e24 */ /* 0x000fe2000f8e00ff */
[C---:B------:R-:W-:Y:S01]  /*3c30*/  @!P1 LEA R13, P2, R20.reuse, UR10, 0x1 ;  /* 0x0000000a140d9c11 */ /* 0x040fe2000f8408ff */
[----:B------:R-:W-:Y:S01]  /*3c40*/  DADD R38, R24, -R38 ;  /* 0x0000000018267229 */ /* 0x000fe20000000826 */
[----:B------:R-:W-:Y:S01]  /*3c50*/  IMAD.U32 R16, RZ, RZ, UR13 ;  /* 0x0000000dff107e24 */ /* 0x000fe2000f8e00ff */
[----:B------:R-:W-:Y:S01]  /*3c60*/  UMOV UR20, 0xf0000000 ;  /* 0xf000000000147882 */ /* 0x000fe20000000000 */
[----:B------:R-:W-:Y:S01]  /*3c70*/  UMOV UR21, 0x380fffff ;  /* 0x380fffff00157882 */ /* 0x000fe20000000000 */
[----:B------:R-:W-:Y:S01]  /*3c80*/  IMAD.U32 R15, RZ, RZ, UR13 ;  /* 0x0000000dff0f7e24 */ /* 0x000fe2000f8e00ff */
[----:B------:R-:W-:Y:S05]  /*3c90*/  BSSY.RECONVERGENT B0, `(.L_x_42) ;  /* 0x000001f000007945 */ /* 0x000fea0003800200 */
[----:B------:R-:W-:-:S04]  /*3ca0*/  @!P6 LEA R18, P5, R20, UR10, 0x1 ;  /* 0x0000000a1412ec11 */ /* 0x000fc8000f8a08ff */
[--C-:B------:R-:W-:Y:S02]  /*3cb0*/  @!P6 LEA.HI.X R19, R20, UR11, R11.reuse, 0x1, P5 ;  /* 0x0000000b1413ec11 */ /* 0x100fe4000a8f0c0b */
[----:B------:R-:W-:Y:S02]  /*3cc0*/  @!P1 LEA R24, P5, R14, R13, 0x1 ;  /* 0x0000000d0e189211 */ /* 0x000fe400078a08ff */
[C-C-:B------:R-:W-:Y:S01]  /*3cd0*/  @!P1 LEA.HI.X R13, R20.reuse, UR11, R11.reuse, 0x1, P2 ;  /* 0x0000000b140d9c11 */ /* 0x140fe200090f0c0b */
[----:B------:R0:W-:Y:S01]  /*3ce0*/  @!P6 STG.E.U16 desc[UR16][R18.64], R4 ;  /* 0x000000041200e986 */ /* 0x0001e2000c101510 */
[----:B------:R-:W-:Y:S02]  /*3cf0*/  @!P1 LEA R14, P2, R20, UR8, 0x1 ;  /* 0x00000008140e9c11 */ /* 0x000fe4000f8408ff */
[----:B------:R-:W-:Y:S02]  /*3d00*/  @!P1 LEA.HI.X R25, R16, R13, RZ, 0x1, P5 ;  /* 0x0000000d10199211 */ /* 0x000fe400028f0cff */
[----:B------:R-:W-:-:S02]  /*3d10*/  @!P1 LEA.HI.X R13, R20, UR9, R11, 0x1, P2 ;  /* 0x00000009140d9c11 */ /* 0x000fc400090f0c0b */
[----:B------:R-:W-:Y:S01]  /*3d20*/  @!P1 LEA R14, P5, R15, R14, 0x1 ;  /* 0x0000000e0f0e9211 */ /* 0x000fe200078a08ff */
[----:B------:R0:W-:Y:S01]  /*3d30*/  @!P1 STG.E.U16 desc[UR16][R24.64], R6 ;  /* 0x0000000618009986 */ /* 0x0001e2000c101510 */
[----:B------:R-:W-:Y:S01]  /*3d40*/  DSETP.GEU.AND P2, PT, |R38|, UR20, PT ;  /* 0x0000001426007e2a */ /* 0x000fe2000bf4e200 */
[----:B------:R-:W1:Y:S02]  /*3d50*/  F2F.F32.F64 R38, R38 ;  /* 0x0000002600267310 */ /* 0x000e640000301000 */
[----:B------:R0:W-:Y:S01]  /*3d60*/  @!P3 STG.E.U16 desc[UR16][R48.64], R8 ;  /* 0x000000083000b986 */ /* 0x0001e2000c101510 */
[----:B------:R-:W-:Y:S02]  /*3d70*/  @!P1 LEA.HI.X R15, R16, R13, RZ, 0x1, P5 ;  /* 0x0000000d100f9211 */ /* 0x000fe400028f0cff */
[----:B------:R-:W-:-:S04]  /*3d80*/  @!P0 LEA R26, P5, R20, UR8, 0x1 ;  /* 0x00000008141a8c11 */ /* 0x000fc8000f8a08ff */
[----:B------:R-:W-:-:S04]  /*3d90*/  @!P0 LEA.HI.X R27, R20, UR9, R11, 0x1, P5 ;  /* 0x00000009141b8c11 */ /* 0x000fc8000a8f0c0b */
[----:B-1----:R-:W-:Y:S01]  /*3da0*/  @!P2 FMUL R38, R38, 1.175494350822287508e-38 ;  /* 0x008000002626a820 */ /* 0x002fe20000400000 */
[----:B0-----:R-:W-:Y:S06]  /*3db0*/  @P4 BRA `(.L_x_43) ;  /* 0x0000000000304947 */ /* 0x001fec0003800000 */
[----:B------:R-:W-:Y:S01]  /*3dc0*/  IMAD.U32 R19, RZ, RZ, UR13 ;  /* 0x0000000dff137e24 */ /* 0x000fe2000f8e00ff */
[C---:B------:R-:W-:Y:S01]  /*3dd0*/  LEA R18, P6, R20.reuse, UR10, 0x1 ;  /* 0x0000000a14127c11 */ /* 0x040fe2000f8c08ff */
[----:B------:R-:W-:Y:S01]  /*3de0*/  IMAD.U32 R13, RZ, RZ, UR13 ;  /* 0x0000000dff0d7e24 */ /* 0x000fe2000f8e00ff */
[----:B------:R-:W-:Y:S01]  /*3df0*/  F2FP.BF16.F32.PACK_AB R38, RZ, R38 ;  /* 0x00000026ff26723e */ /* 0x000fe200000010ff */
[----:B------:R-:W-:Y:S01]  /*3e00*/  IMAD.SHL.U32 R19, R19, 0x2, RZ ;  /* 0x0000000213137824 */ /* 0x000fe200078e00ff */
[----:B------:R-:W-:Y:S02]  /*3e10*/  LEA.HI.X R4, R20, UR11, R11, 0x1, P6 ;  /* 0x0000000b14047c11 */ /* 0x000fe4000b0f0c0b */
[----:B------:R-:W-:Y:S02]  /*3e20*/  SHF.R.U32.HI R13, RZ, 0x1f, R13 ;  /* 0x0000001fff0d7819 */ /* 0x000fe4000001160d */
[----:B------:R-:W-:-:S04]  /*3e30*/  IADD3 R18, P2, P5, R19, R18, R19 ;  /* 0x0000001213127210 */ /* 0x000fc80007d5e013 */
[----:B------:R-:W-:Y:S02]  /*3e40*/  IADD3 R18, P6, PT, R19, R18, RZ ;  /* 0x0000001213127210 */ /* 0x000fe40007fde0ff */
[----:B------:R-:W-:-:S04]  /*3e50*/  IADD3.X R4, PT, PT, R13, R4, R13, P2, P5 ;  /* 0x000000040d047210 */ /* 0x000fc800017ea40d */
[----:B------:R-:W-:-:S05]  /*3e60*/  IADD3.X R19, PT, PT, R13, R4, RZ, P6, !PT ;  /* 0x000000040d137210 */ /* 0x000fca00037fe4ff */
[----:B------:R0:W-:Y:S02]  /*3e70*/  STG.E.U16 desc[UR16][R18.64], R38 ;  /* 0x0000002612007986 */ /* 0x0001e4000c101510 */
.L_x_43:
[----:B------:R-:W-:Y:S05]  /*3e80*/  BSYNC.RECONVERGENT B0 ;  /* 0x0000000000007941 */ /* 0x000fea0003800200 */
.L_x_42:
[----:B------:R1:W-:Y:S01]  /*3e90*/  @!P0 STG.E.U16 desc[UR16][R26.64], R0 ;  /* 0x000000001a008986 */ /* 0x0003e2000c101510 */
[----:B------:R-:W-:Y:S01]  /*3ea0*/  BSSY.RECONVERGENT B0, `(.L_x_44) ;  /* 0x0000010000007945 */ /* 0x000fe20003800200 */
[----:B------:R-:W-:Y:S02]  /*3eb0*/  F2FP.BF16.F32.PACK_AB R17, R17, R22 ;  /* 0x000000161111723e */ /* 0x000fe400000010ff */
[----:B------:R1:W-:Y:S04]  /*3ec0*/  @!P1 STG.E.U16 desc[UR16][R14.64], R5 ;  /* 0x000000050e009986 */ /* 0x0003e8000c101510 */
[----:B------:R1:W-:Y:S01]  /*3ed0*/  @!P3 STG.E.U16 desc[UR16][R46.64], R7 ;  /* 0x000000072e00b986 */ /* 0x0003e2000c101510 */
[----:B------:R-:W-:Y:S05]  /*3ee0*/  @P4 BRA `(.L_x_45) ;  /* 0x00000000002c4947 */ /* 0x000fea0003800000 */
[----:B-1----:R-:W-:Y:S01]  /*3ef0*/  IMAD.U32 R15, RZ, RZ, UR13 ;  /* 0x0000000dff0f7e24 */ /* 0x002fe2000f8e00ff */
[C---:B------:R-:W-:Y:S01]  /*3f00*/  LEA R14, P2, R20.reuse, UR8, 0x1 ;  /* 0x00000008140e7c11 */ /* 0x040fe2000f8408ff */
        /* <DEDUP_REMOVED lines=9> */
.L_x_45:
[----:B------:R-:W-:Y:S05]  /*3fa0*/  BSYNC.RECONVERGENT B0 ;  /* 0x0000000000007941 */ /* 0x000fea0003800200 */
.L_x_44:
[----:B------:R-:W-:Y:S01]  /*3fb0*/  @!P1 IADD3 R6, P5, PT, R12, UR4, RZ ;  /* 0x000000040c069c10 */ /* 0x000fe2000ffbe0ff */
[----:B------:R-:W-:Y:S01]  /*3fc0*/  IMAD.U32 R13, RZ, RZ, UR13 ;  /* 0x0000000dff0d7e24 */ /* 0x000fe2000f8e00ff */
[----:B------:R-:W-:Y:S02]  /*3fd0*/  ISETP.GE.U32.AND P2, PT, R10, UR15, PT ;  /* 0x0000000f0a007c0c */ /* 0x000fe4000bf46070 */
[----:B------:R-:W-:Y:S01]  /*3fe0*/  @!P0 IADD3 R4, P4, PT, R12, UR4, RZ ;  /* 0x000000040c048c10 */ /* 0x000fe2000ff9e0ff */
[----:B------:R-:W-:Y:S01]  /*3ff0*/  @!P1 IMAD.X R11, RZ, RZ, UR5, P5 ;  /* 0x00000005ff0b9e24 */ /* 0x000fe2000a8e06ff */
[----:B------:R-:W-:Y:S01]  /*4000*/  @!P1 LEA R10, P5, R6, UR6, 0x1 ;  /* 0x00000006060a9c11 */ /* 0x000fe2000f8a08ff */
[----:B------:R-:W-:Y:S01]  /*4010*/  UIADD3 UR4, UP0, UPT, UR14, UR4, URZ ;  /* 0x000000040e047290 */ /* 0x000fe2000ff1e0ff */
[----:B------:R-:W-:Y:S02]  /*4020*/  ISETP.GE.U32.AND.EX P2, PT, R9, UR18, PT, P2 ;  /* 0x0000001209007c0c */ /* 0x000fe4000bf46120 */
[----:B------:R-:W-:Y:S01]  /*4030*/  @!P0 IADD3.X R9, PT, PT, RZ, UR5, RZ, P4, !PT ;  /* 0x00000005ff098c10 */ /* 0x000fe2000a7fe4ff */
[----:B------:R-:W-:Y:S01]  /*4040*/  UIADD3.X UR5, UPT, UPT, URZ, UR5, URZ, UP0, !UPT ;  /* 0x00000005ff057290 */ /* 0x000fe200087fe4ff */
[----:B------:R-:W-:Y:S01]  /*4050*/  @!P0 LEA R8, P4, R4, UR6, 0x1 ;  /* 0x0000000604088c11 */ /* 0x000fe2000f8808ff */
[----:B------:R-:W-:Y:S01]  /*4060*/  UISETP.GE.U32.AND UP0, UPT, UR4, UR15, UPT ;  /* 0x0000000f0400728c */ /* 0x000fe2000bf06070 */
[----:B------:R-:W-:Y:S01]  /*4070*/  @!P1 LEA.HI.X R11, R6, UR7, R11, 0x1, P5 ;  /* 0x00000007060b9c11 */ /* 0x000fe2000a8f0c0b */
[----:B------:R-:W-:Y:S01]  /*4080*/  IMAD.U32 R6, RZ, RZ, UR13 ;  /* 0x0000000dff067e24 */ /* 0x000fe2000f8e00ff */
[----:B------:R-:W-:Y:S01]  /*4090*/  @!P1 LEA R10, P5, R13, R10, 0x1 ;  /* 0x0000000a0d0a9211 */ /* 0x000fe200078a08ff */
[----:B------:R-:W-:Y:S01]  /*40a0*/  UISETP.GE.U32.AND.EX UP0, UPT, UR5, UR18, UPT, UP0 ;  /* 0x000000120500728c */ /* 0x000fe2000bf06100 */
[----:B------:R-:W-:-:S02]  /*40b0*/  @!P0 LEA.HI.X R9, R4, UR7, R9, 0x1, P4 ;  /* 0x0000000704098c11 */ /* 0x000fc4000a0f0c09 */
[----:B------:R-:W-:Y:S02]  /*40c0*/  PRMT R4, R0, 0x7632, R4 ;  /* 0x0000763200047816 */ /* 0x000fe40000000004 */
[----:B------:R-:W-:Y:S02]  /*40d0*/  @!P1 LEA.HI.X R11, R6, R11, RZ, 0x1, P5 ;  /* 0x0000000b060b9211 */ /* 0x000fe400028f0cff */
[----:B-1----:R-:W-:Y:S01]  /*40e0*/  PRMT R5, R5, 0x7632, R5 ;  /* 0x0000763205057816 */ /* 0x002fe20000000005 */
[----:B------:R4:W-:Y:S01]  /*40f0*/  @!P0 STG.E.U16 desc[UR16][R8.64], R4 ;  /* 0x0000000408008986 */ /* 0x0009e2000c101510 */
[----:B------:R-:W-:Y:S02]  /*4100*/  PRMT R22, R7, 0x7632, R22 ;  /* 0x0000763207167816 */ /* 0x000fe40000000016 */
[----:B--2---:R-:W-:Y:S01]  /*4110*/  PRMT R14, R17, 0x7632, R14 ;  /* 0x00007632110e7816 */ /* 0x004fe2000000000e */
[----:B------:R4:W-:Y:S04]  /*4120*/  @!P1 STG.E.U16 desc[UR16][R10.64], R5 ;  /* 0x000000050a009986 */ /* 0x0009e8000c101510 */
[----:B------:R4:W-:Y:S04]  /*4130*/  @!P3 STG.E.U16 desc[UR16][R44.64], R22 ;  /* 0x000000162c00b986 */ /* 0x0009e8000c101510 */
[----:B------:R4:W-:Y:S01]  /*4140*/  @!P2 STG.E.U16 desc[UR16][R28.64], R14 ;  /* 0x0000000e1c00a986 */ /* 0x0009e2000c101510 */
[----:B------:R-:W-:Y:S05]  /*4150*/  BRA.U !UP0, `(.L_x_46) ;  /* 0xffffffe108ac7547 */ /* 0x000fea000b83ffff */
[----:B------:R-:W-:Y:S05]  /*4160*/  EXIT ;  /* 0x000000000000794d */ /* 0x000fea0003800000 */
.L_x_25:
[----:B------:R-:W0:Y:S01]  /*4170*/  LDCU.64 UR22, c[0x0][0x1170] ;  /* 0x00022e00ff1677ac */ /* 0x000e220008000a00 */
[----:B------:R-:W2:Y:S01]  /*4180*/  LDCU.U8 UR19, c[0x0][0x1178] ;  /* 0x00022f00ff1377ac */ /* 0x000ea20008000000 */
[----:B------:R-:W-:Y:S01]  /*4190*/  UMOV UR4, URZ ;  /* 0x000000ff00047c82 */ /* 0x000fe20008000000 */
[----:B------:R-:W-:-:S05]  /*41a0*/  UMOV UR5, URZ ;  /* 0x000000ff00057c82 */ /* 0x000fca0008000000 */
.L_x_67:
[----:B0--3--:R-:W3:Y:S02]  /*41b0*/  LDC.64 R16, c[0x0][0x1180] ;  /* 0x00046000ff107b82 */ /* 0x009ee40000000a00 */
[----:B---3--:R3:W4:Y:S01]  /*41c0*/  LDG.E R16, desc[UR16][R16.64] ;  /* 0x0000001010107981 */ /* 0x008722000c1e1900 */
[----:B-1----:R-:W-:Y:S01]  /*41d0*/  IADD3 R11, P1, PT, R12, UR4, RZ ;  /* 0x000000040c0b7c10 */ /* 0x002fe2000ff3e0ff */
[----:B------:R-:W-:Y:S01]  /*41e0*/  IMAD.U32 R9, RZ, RZ, UR13 ;  /* 0x0000000dff097e24 */ /* 0x000fe2000f8e00ff */
[----:B------:R-:W-:Y:S01]  /*41f0*/  PRMT R13, RZ, 0x7610, R13 ;  /* 0x00007610ff0d7816 */ /* 0x000fe2000000000d */
[----:B------:R-:W-:Y:S01]  /*4200*/  IMAD.U32 R5, RZ, RZ, UR13 ;  /* 0x0000000dff057e24 */ /* 0x000fe2000f8e00ff */
[C---:B------:R-:W-:Y:S01]  /*4210*/  ISETP.GE.U32.AND P0, PT, R11.reuse, UR15, PT ;  /* 0x0000000f0b007c0c */ /* 0x040fe2000bf06070 */
[----:B------:R-:W-:Y:S01]  /*4220*/  IMAD.X R10, RZ, RZ, UR5, P1 ;  /* 0x00000005ff0a7e24 */ /* 0x000fe200088e06ff */
[----:B------:R-:W-:Y:S01]  /*4230*/  PRMT R46, RZ, 0x7610, R46 ;  /* 0x00007610ff2e7816 */ /* 0x000fe2000000002e */
[----:B------:R-:W-:-:S02]  /*4240*/  IMAD.SHL.U32 R18, R11, 0x2, RZ ;  /* 0x000000020b127824 */ /* 0x000fc400078e00ff */
[----:B------:R-:W-:Y:S01]  /*4250*/  IMAD.U32 R15, RZ, RZ, UR13 ;  /* 0x0000000dff0f7e24 */ /* 0x000fe2000f8e00ff */
[----:B------:R-:W-:Y:S02]  /*4260*/  ISETP.GE.U32.AND.EX P0, PT, R10, UR18, PT, P0 ;  /* 0x000000120a007c0c */ /* 0x000fe4000bf06100 */
[C---:B------:R-:W-:Y:S02]  /*4270*/  IADD3 R6, P1, PT, R18.reuse, UR10, RZ ;  /* 0x0000000a12067c10 */ /* 0x040fe4000ff3e0ff */
[----:B------:R-:W-:Y:S02]  /*4280*/  SHF.L.U64.HI R19, R11, 0x1, R10 ;  /* 0x000000010b137819 */ /* 0x000fe4000001020a */
[----:B------:R-:W-:Y:S02]  /*4290*/  IADD3 R8, P2, PT, R18, UR8, RZ ;  /* 0x0000000812087c10 */ /* 0x000fe4000ff5e0ff */
[----:B------:R-:W-:Y:S02]  /*42a0*/  IADD3.X R7, PT, PT, R19, UR11, RZ, P1, !PT ;  /* 0x0000000b13077c10 */ /* 0x000fe40008ffe4ff */
[----:B------:R-:W-:-:S02]  /*42b0*/  LEA R14, P1, R9, R8, 0x1 ;  /* 0x00000008090e7211 */ /* 0x000fc400078208ff */
[----:B------:R-:W-:Y:S01]  /*42c0*/  IADD3.X R9, PT, PT, R19, UR9, RZ, P2, !PT ;  /* 0x0000000913097c10 */ /* 0x000fe200097fe4ff */
[----:B------:R-:W-:Y:S01]  /*42d0*/  IMAD.U32 R25, RZ, RZ, UR13 ;  /* 0x0000000dff197e24 */ /* 0x000fe2000f8e00ff */
[----:B------:R-:W-:Y:S01]  /*42e0*/  LEA R4, P3, R5, R6, 0x1 ;  /* 0x0000000605047211 */ /* 0x000fe200078608ff */
[----:B------:R1:W4:Y:S01]  /*42f0*/  @!P0 LDG.E.U16 R46, desc[UR16][R6.64] ;  /* 0x00000010062e8981 */ /* 0x000322000c1e1500 */
[----:B---3--:R-:W-:Y:S02]  /*4300*/  MOV R17, UR13 ;  /* 0x0000000d00117c02 */ /* 0x008fe40008000f00 */
[----:B------:R-:W-:Y:S01]  /*4310*/  LEA.HI.X R5, R15, R7, RZ, 0x1, P3 ;  /* 0x000000070f057211 */ /* 0x000fe200018f0cff */
[----:B------:R3:W4:Y:S01]  /*4320*/  @!P0 LDG.E.U16 R13, desc[UR16][R8.64] ;  /* 0x00000010080d8981 */ /* 0x000722000c1e1500 */
[----:B------:R-:W-:Y:S02]  /*4330*/  LEA.HI.X R15, R17, R9, RZ, 0x1, P1 ;  /* 0x00000009110f7211 */ /* 0x000fe400008f0cff */
[----:B------:R-:W-:-:S02]  /*4340*/  IADD3 R18, P1, PT, R18, UR6, RZ ;  /* 0x0000000612127c10 */ /* 0x000fc4000ff3e0ff */
[----:B------:R-:W-:Y:S02]  /*4350*/  IADD3 R0, P2, PT, R11, UR13, RZ ;  /* 0x0000000d0b007c10 */ /* 0x000fe4000ff5e0ff */
[----:B------:R-:W-:Y:S02]  /*4360*/  IADD3.X R19, PT, PT, R19, UR7, RZ, P1, !PT ;  /* 0x0000000713137c10 */ /* 0x000fe40008ffe4ff */
[C---:B------:R-:W-:Y:S01]  /*4370*/  ISETP.GE.U32.AND P1, PT, R0.reuse, UR15, PT ;  /* 0x0000000f00007c0c */ /* 0x040fe2000bf26070 */
[----:B-1----:R-:W-:Y:S01]  /*4380*/  IMAD.X R6, RZ, RZ, R10, P2 ;  /* 0x000000ffff067224 */ /* 0x002fe200010e060a */
[----:B------:R-:W-:Y:S01]  /*4390*/  IADD3 R0, P2, PT, R0, UR13, RZ ;  /* 0x0000000d00007c10 */ /* 0x000fe2000ff5e0ff */
[----:B------:R-:W-:Y:S01]  /*43a0*/  IMAD.U32 R23, RZ, RZ, UR13 ;  /* 0x0000000dff177e24 */ /* 0x000fe2000f8e00ff */
[----:B---3--:R-:W-:Y:S02]  /*43b0*/  MOV R9, UR13 ;  /* 0x0000000d00097c02 */ /* 0x008fe40008000f00 */
[----:B------:R-:W-:Y:S01]  /*43c0*/  LEA R24, P4, R25, R14, 0x1 ;  /* 0x0000000e19187211 */ /* 0x000fe200078808ff */
[----:B------:R-:W-:Y:S01]  /*43d0*/  IMAD.U32 R7, RZ, RZ, UR13 ;  /* 0x0000000dff077e24 */ /* 0x000fe2000f8e00ff */
[----:B------:R-:W-:Y:S01]  /*43e0*/  ISETP.GE.U32.AND.EX P1, PT, R6, UR18, PT, P1 ;  /* 0x0000001206007c0c */ /* 0x000fe2000bf26110 */
[----:B------:R-:W-:Y:S01]  /*43f0*/  IMAD.X R6, RZ, RZ, R6, P2 ;  /* 0x000000ffff067224 */ /* 0x000fe200010e0606 */
[----:B------:R-:W-:-:S02]  /*4400*/  LEA.HI.X R25, R9, R15, RZ, 0x1, P4 ;  /* 0x0000000f09197211 */ /* 0x000fc400020f0cff */
[----:B------:R-:W-:Y:S02]  /*4410*/  LEA R22, P2, R23, R4, 0x1 ;  /* 0x0000000417167211 */ /* 0x000fe400078408ff */
[----:B------:R-:W-:Y:S01]  /*4420*/  IADD3 R8, P4, PT, R0, UR13, RZ ;  /* 0x0000000d00087c10 */ /* 0x000fe2000ff9e0ff */
[----:B------:R-:W-:Y:S01]  /*4430*/  IMAD.U32 R21, RZ, RZ, UR13 ;  /* 0x0000000dff157e24 */ /* 0x000fe2000f8e00ff */
[----:B------:R-:W-:-:S03]  /*4440*/  LEA.HI.X R23, R7, R5, RZ, 0x1, P2 ;  /* 0x0000000507177211 */ /* 0x000fc600010f0cff */
[----:B------:R-:W-:Y:S01]  /*4450*/  IMAD.X R7, RZ, RZ, R6, P4 ;  /* 0x000000ffff077224 */ /* 0x000fe200020e0606 */
[----:B------:R-:W-:Y:S02]  /*4460*/  ISETP.GE.U32.AND P4, PT, R8, UR15, PT ;  /* 0x0000000f08007c0c */ /* 0x000fe4000bf86070 */
[----:B------:R-:W-:Y:S02]  /*4470*/  LEA R20, P3, R21, R18, 0x1 ;  /* 0x0000001215147211 */ /* 0x000fe400078608ff */
[----:B------:R-:W-:Y:S02]  /*4480*/  PRMT R45, RZ, 0x7610, R45 ;  /* 0x00007610ff2d7816 */ /* 0x000fe4000000002d */
[----:B------:R-:W-:Y:S01]  /*4490*/  ISETP.GE.U32.AND.EX P4, PT, R7, UR18, PT, P4 ;  /* 0x0000001207007c0c */ /* 0x000fe2000bf86140 */
[----:B------:R-:W-:Y:S01]  /*44a0*/  IMAD.U32 R27, RZ, RZ, UR13 ;  /* 0x0000000dff1b7e24 */ /* 0x000fe2000f8e00ff */
[----:B------:R-:W-:Y:S01]  /*44b0*/  LEA.HI.X R21, R17, R19, RZ, 0x1, P3 ;  /* 0x0000001311157211 */ /* 0x000fe200018f0cff */
[----:B------:R-:W-:Y:S01]  /*44c0*/  IMAD.U32 R29, RZ, RZ, UR13 ;  /* 0x0000000dff1d7e24 */ /* 0x000fe2000f8e00ff */
[----:B------:R-:W-:Y:S01]  /*44d0*/  ISETP.GE.U32.AND P3, PT, R0, UR15, PT ;  /* 0x0000000f00007c0c */ /* 0x000fe2000bf66070 */
[----:B------:R1:W5:Y:S01]  /*44e0*/  @!P1 LDG.E.U16 R45, desc[UR16][R14.64] ;  /* 0x000000100e2d9981 */ /* 0x000362000c1e1500 */
[----:B------:R-:W-:Y:S01]  /*44f0*/  LEA R26, P2, R27, R20, 0x1 ;  /* 0x000000141b1a7211 */ /* 0x000fe200078408ff */
[----:B------:R-:W-:Y:S01]  /*4500*/  IMAD.U32 R35, RZ, RZ, UR13 ;  /* 0x0000000dff237e24 */ /* 0x000fe2000f8e00ff */
[----:B------:R-:W-:-:S02]  /*4510*/  PRMT R48, RZ, 0x7610, R48 ;  /* 0x00007610ff307816 */ /* 0x000fc40000000030 */
[----:B------:R-:W-:Y:S02]  /*4520*/  PRMT R44, RZ, 0x7610, R44 ;  /* 0x00007610ff2c7816 */ /* 0x000fe4000000002c */
[----:B------:R-:W-:Y:S01]  /*4530*/  ISETP.GE.U32.AND.EX P3, PT, R6, UR18, PT, P3 ;  /* 0x0000001206007c0c */ /* 0x000fe2000bf66130 */
[----:B-1----:R-:W-:Y:S01]  /*4540*/  IMAD.U32 R15, RZ, RZ, UR13 ;  /* 0x0000000dff0f7e24 */ /* 0x002fe2000f8e00ff */
[----:B------:R-:W-:Y:S01]  /*4550*/  MOV R33, UR13 ;  /* 0x0000000d00217c02 */ /* 0x000fe20008000f00 */
[----:B------:R-:W-:Y:S01]  /*4560*/  IMAD.U32 R31, RZ, RZ, UR13 ;  /* 0x0000000dff1f7e24 */ /* 0x000fe2000f8e00ff */
[----:B------:R-:W-:Y:S01]  /*4570*/  LEA.HI.X R27, R29, R21, RZ, 0x1, P2 ;  /* 0x000000151d1b7211 */ /* 0x000fe200010f0cff */
[----:B------:R-:W-:Y:S01]  /*4580*/  IMAD.U32 R37, RZ, RZ, UR13 ;  /* 0x0000000dff257e24 */ /* 0x000fe2000f8e00ff */
[----:B------:R-:W-:Y:S01]  /*4590*/  LEA R14, P2, R15, R22, 0x1 ;  /* 0x000000160f0e7211 */ /* 0x000fe200078408ff */
[----:B------:R1:W3:Y:S01]  /*45a0*/  @!P0 LDG.E.U16 R48, desc[UR16][R18.64] ;  /* 0x0000001012308981 */ /* 0x0002e2000c1e1500 */
[----:B------:R-:W-:-:S02]  /*45b0*/  @!P4 LEA R34, P5, R35, R24, 0x1 ;  /* 0x000000182322c211 */ /* 0x000fc400078a08ff */
[----:B------:R-:W-:Y:S01]  /*45c0*/  LEA R28, P6, R33, R26, 0x1 ;  /* 0x0000001a211c7211 */ /* 0x000fe200078c08ff */
[----:B------:R0:W5:Y:S01]  /*45d0*/  @!P1 LDG.E.U16 R44, desc[UR16][R4.64] ;  /* 0x00000010042c9981 */ /* 0x000162000c1e1500 */
[----:B------:R-:W-:Y:S02]  /*45e0*/  PRMT R9, RZ, 0x7610, R9 ;  /* 0x00007610ff097816 */ /* 0x000fe40000000009 */
[----:B------:R-:W-:Y:S02]  /*45f0*/  PRMT R17, RZ, 0x7610, R17 ;  /* 0x00007610ff117816 */ /* 0x000fe40000000011 */
[----:B------:R-:W-:Y:S02]  /*4600*/  PRMT R6, RZ, 0x7610, R6 ;  /* 0x00007610ff067816 */ /* 0x000fe40000000006 */
[----:B-1----:R-:W-:Y:S01]  /*4610*/  PRMT R19, RZ, 0x7610, R19 ;  /* 0x00007610ff137816 */ /* 0x002fe20000000013 */
[----:B------:R-:W5:Y:S01]  /*4620*/  @!P3 LDG.E.U16 R9, desc[UR16][R22.64] ;  /* 0x000000101609b981 */ /* 0x000f62000c1e1500 */
[----:B------:R-:W-:-:S02]  /*4630*/  LEA.HI.X R15, R29, R23, RZ, 0x1, P2 ;  /* 0x000000171d0f7211 */ /* 0x000fc400010f0cff */
[----:B0-----:R-:W-:Y:S01]  /*4640*/  PRMT R4, RZ, 0x7610, R4 ;  /* 0x00007610ff047816 */ /* 0x001fe20000000004 */
[----:B------:R-:W5:Y:S01]  /*4650*/  @!P3 LDG.E.U16 R17, desc[UR16][R24.64] ;  /* 0x000000101811b981 */ /* 0x000f62000c1e1500 */
[----:B------:R-:W-:Y:S02]  /*4660*/  PRMT R0, RZ, 0x7610, R0 ;  /* 0x00007610ff007816 */ /* 0x000fe40000000000 */
[----:B------:R-:W-:Y:S01]  /*4670*/  @!P4 LEA.HI.X R35, R31, R25, RZ, 0x1, P5 ;  /* 0x000000191f23c211 */ /* 0x000fe200028f0cff */
[----:B------:R-:W5:Y:S01]  /*4680*/  @!P1 LDG.E.U16 R19, desc[UR16][R20.64] ;  /* 0x0000001014139981 */ /* 0x000f62000c1e1500 */
[----:B------:R-:W-:-:S03]  /*4690*/  LEA.HI.X R29, R37, R27, RZ, 0x1, P6 ;  /* 0x0000001b251d7211 */ /* 0x000fc600030f0cff */
[----:B------:R-:W5:Y:S04]  /*46a0*/  @!P3 LDG.E.U16 R6, desc[UR16][R26.64] ;  /* 0x000000101a06b981 */ /* 0x000f68000c1e1500 */
[----:B------:R-:W5:Y:S04]  /*46b0*/  @!P4 LDG.E.U16 R4, desc[UR16][R34.64] ;  /* 0x000000102204c981 */ /* 0x000f68000c1e1500 */
[----:B------:R-:W5:Y:S01]  /*46c0*/  @!P4 LDG.E.U16 R0, desc[UR16][R28.64] ;  /* 0x000000101c00c981 */ /* 0x000f62000c1e1500 */
[----:B------:R-:W-:Y:S01]  /*46d0*/  IMAD.MOV.U32 R30, RZ, RZ, 0x1 ;  /* 0x00000001ff1e7424 */ /* 0x000fe200078e00ff */
[----:B------:R-:W-:-:S06]  /*46e0*/  PRMT R5, RZ, 0x7610, R5 ;  /* 0x00007610ff057816 */ /* 0x000fcc0000000005 */
[----:B------:R0:W5:Y:S01]  /*46f0*/  @!P4 LDG.E.U16 R5, desc[UR16][R14.64] ;  /* 0x000000100e05c981 */ /* 0x000162000c1e1500 */
[----:B--2---:R-:W-:Y:S01]  /*4700*/  UPRMT UR12, UR19, 0x8880, URZ ;  /* 0x00008880130c7896 */ /* 0x004fe200080000ff */
[----:B------:R-:W-:Y:S05]  /*4710*/  BSSY.RECONVERGENT B1, `(.L_x_47) ;  /* 0x000001a000017945 */ /* 0x000fea0003800200 */
[----:B------:R-:W-:Y:S01]  /*4720*/  ISETP.NE.AND P5, PT, RZ, UR12, PT ;  /* 0x0000000cff007c0c */ /* 0x000fe2000bfa5270 */
[----:B----4-:R-:W-:-:S04]  /*4730*/  FMUL.FTZ R16, R16, 1 ;  /* 0x3f80000010107820 */ /* 0x010fc80000410000 */
[----:B------:R-:W1:Y:S08]  /*4740*/  F2F.F64.F32 R50, R16 ;  /* 0x0000001000327310 */ /* 0x000e700000201800 */
[----:B-1----:R-:W1:Y:S02]  /*4750*/  MUFU.RCP64H R31, R51 ;  /* 0x00000033001f7308 */ /* 0x002e640000001800 */
[----:B-1----:R-:W-:-:S08]  /*4760*/  DFMA R32, -R50, R30, 1 ;  /* 0x3ff000003220742b */ /* 0x002fd0000000011e */
[----:B------:R-:W-:Y:S01]  /*4770*/  DFMA R32, R32, R32, R32 ;  /* 0x000000202020722b */ /* 0x000fe20000000020 */
[----:B------:R-:W-:-:S07]  /*4780*/  IMAD.U32 R13, R13, 0x10000, RZ ;  /* 0x000100000d0d7824 */ /* 0x000fce00078e00ff */
[----:B------:R-:W-:Y:S01]  /*4790*/  DFMA R32, R30, R32, R30 ;  /* 0x000000201e20722b */ /* 0x000fe2000000001e */
[----:B------:R-:W-:-:S04]  /*47a0*/  FMUL.FTZ R13, R13, 1 ;  /* 0x3f8000000d0d7820 */ /* 0x000fc80000410000 */
[----:B------:R-:W1:Y:S03]  /*47b0*/  F2F.F64.F32 R30, R13 ;  /* 0x0000000d001e7310 */ /* 0x000e660000201800 */
[----:B0-----:R-:W-:-:S08]  /*47c0*/  DFMA R14, -R50, R32, 1 ;  /* 0x3ff00000320e742b */ /* 0x001fd00000000120 */
[----:B------:R-:W-:-:S08]  /*47d0*/  DFMA R14, R32, R14, R32 ;  /* 0x0000000e200e722b */ /* 0x000fd00000000020 */
[----:B-1----:R-:W-:-:S08]  /*47e0*/  DMUL R38, R30, R14 ;  /* 0x0000000e1e267228 */ /* 0x002fd00000000000 */
[----:B------:R-:W-:-:S08]  /*47f0*/  DFMA R32, -R50, R38, R30 ;  /* 0x000000263220722b */ /* 0x000fd0000000011e */
[----:B------:R-:W-:Y:S01]  /*4800*/  DFMA R38, R14, R32, R38 ;  /* 0x000000200e26722b */ /* 0x000fe20000000026 */
[----:B------:R-:W-:-:S09]  /*4810*/  FSETP.GEU.AND P6, PT, |R31|, 6.5827683646048100446e-37, PT ;  /* 0x036000001f00780b */ /* 0x000fd20003fce200 */
[----:B------:R-:W-:-:S05]  /*4820*/  FFMA R14, RZ, R51, R39 ;  /* 0x00000033ff0e7223 */ /* 0x000fca0000000027 */
[----:B------:R-:W-:Y:S01]  /*4830*/  FSETP.GT.AND P2, PT, |R14|, 1.469367938527859385e-39, PT ;  /* 0x001000000e00780b */ /* 0x000fe20003f44200 */
[----:B------:R-:W-:Y:S02]  /*4840*/  IMAD.U32 R46, R46, 0x10000, RZ ;  /* 0x000100002e2e7824 */ /* 0x000fe400078e00ff */
[----:B---3--:R-:W-:-:S10]  /*4850*/  IMAD.U32 R48, R48, 0x10000, RZ ;  /* 0x0001000030307824 */ /* 0x008fd400078e00ff */
[----:B------:R-:W-:Y:S05]  /*4860*/  @P2 BRA P6, `(.L_x_48) ;  /* 0x0000000000102947 */ /* 0x000fea0003000000 */
[----:B------:R-:W-:Y:S01]  /*4870*/  IMAD.MOV.U32 R36, RZ, RZ, R50 ;  /* 0x000000ffff247224 */ /* 0x000fe200078e0032 */
[----:B------:R-:W-:Y:S02]  /*4880*/  MOV R33, R51 ;  /* 0x0000003300217202 */ /* 0x000fe40000000f00 */
[----:B------:R-:W-:-:S07]  /*4890*/  MOV R14, 0x48b0 ;  /* 0x000048b0000e7802 */ /* 0x000fce0000000f00 */
[----:B-----5:R-:W-:Y:S05]  /*48a0*/  CALL.REL.NOINC `($__internal_0_$__cuda_sm20_div_rn_f64_full) ;  /* 0x0000005400887944 */ /* 0x020fea0003c00000 */
.L_x_48:
[----:B------:R-:W-:Y:S05]  /*48b0*/  BSYNC.RECONVERGENT B1 ;  /* 0x0000000000017941 */ /* 0x000fea0003800200 */
.L_x_47:
        /* <DEDUP_REMOVED lines=10> */
[C---:B------:R-:W-:Y:S01]  /*4960*/  FFMA.FTZ R48, R13.reuse, R13, R48 ;  /* 0x0000000d0d307223 */ /* 0x040fe20000010030 */
[----:B------:R-:W-:-:S03]  /*4970*/  FMUL.FTZ R13, R13, 1 ;  /* 0x3f8000000d0d7820 */ /* 0x000fc60000410000 */
[----:B------:R-:W0:Y:S02]  /*4980*/  MUFU.SQRT R14, R48 ;  /* 0x00000030000e7308 */ /* 0x000e240000002000 */
[----:B0-----:R-:W-:Y:S01]  /*4990*/  FMUL.FTZ R16, R14, 1 ;  /* 0x3f8000000e107820 */ /* 0x001fe20000410000 */
        /* <DEDUP_REMOVED lines=21> */
.L_x_50:
[----:B------:R-:W-:Y:S05]  /*4af0*/  BSYNC.RECONVERGENT B1 ;  /* 0x0000000000017941 */ /* 0x000fea0003800200 */
.L_x_49:
[----:B------:R-:W0:Y:S01]  /*4b00*/  MUFU.RCP64H R15, R51 ;  /* 0x00000033000f7308 */ /* 0x000e220000001800 */
[----:B------:R-:W-:Y:S01]  /*4b10*/  IMAD.MOV.U32 R14, RZ, RZ, 0x1 ;  /* 0x00000001ff0e7424 */ /* 0x000fe200078e00ff */
[----:B------:R-:W-:Y:S01]  /*4b20*/  DADD R52, R52, -R38 ;  /* 0x0000000034347229 */ /* 0x000fe20000000826 */
[----:B-----5:R-:W-:Y:S01]  /*4b30*/  IMAD.U32 R45, R45, 0x10000, RZ ;  /* 0x000100002d2d7824 */ /* 0x020fe200078e00ff */
[----:B------:R-:W-:Y:S01]  /*4b40*/  UMOV UR20, 0xf0000000 ;  /* 0xf000000000147882 */ /* 0x000fe20000000000 */
[----:B------:R-:W-:Y:S01]  /*4b50*/  UMOV UR21, 0x380fffff ;  /* 0x380fffff00157882 */ /* 0x000fe20000000000 */
[----:B------:R-:W-:Y:S01]  /*4b60*/  BSSY.RECONVERGENT B1, `(.L_x_51) ;  /* 0x000001a000017945 */ /* 0x000fe20003800200 */
[----:B------:R-:W-:Y:S01]  /*4b70*/  F2FP.BF16.F32.PACK_AB R47, R48, R47 ;  /* 0x0000002f302f723e */ /* 0x000fe200000010ff */
[----:B------:R-:W-:Y:S02]  /*4b80*/  IMAD.U32 R44, R44, 0x10000, RZ ;  /* 0x000100002c2c7824 */ /* 0x000fe400078e00ff */
[----:B------:R-:W-:Y:S01]  /*4b90*/  DSETP.GEU.AND P2, PT, |R52|, UR20, PT ;  /* 0x0000001434007e2a */ /* 0x000fe2000bf4e200 */
[----:B------:R-:W-:Y:S01]  /*4ba0*/  IMAD.U32 R46, R19, 0x10000, RZ ;  /* 0x00010000132e7824 */ /* 0x000fe200078e00ff */
[----:B0-----:R-:W-:-:S08]  /*4bb0*/  DFMA R30, -R50, R14, 1 ;  /* 0x3ff00000321e742b */ /* 0x001fd0000000010e */
[----:B------:R-:W-:-:S08]  /*4bc0*/  DFMA R30, R30, R30, R30 ;  /* 0x0000001e1e1e722b */ /* 0x000fd0000000001e */
[----:B------:R-:W-:Y:S01]  /*4bd0*/  DFMA R14, R14, R30, R14 ;  /* 0x0000001e0e0e722b */ /* 0x000fe2000000000e */
[----:B------:R-:W-:Y:S02]  /*4be0*/  FMUL.FTZ R30, R45, 1 ;  /* 0x3f8000002d1e7820 */ /* 0x000fe40000410000 */
[----:B------:R-:W0:Y:S05]  /*4bf0*/  F2F.F32.F64 R45, R52 ;  /* 0x00000034002d7310 */ /* 0x000e2a0000301000 */
[----:B------:R-:W-:-:S03]  /*4c00*/  DFMA R32, -R50, R14, 1 ;  /* 0x3ff000003220742b */ /* 0x000fc6000000010e */
[----:B------:R-:W1:Y:S05]  /*4c10*/  F2F.F64.F32 R30, R30 ;  /* 0x0000001e001e7310 */ /* 0x000e6a0000201800 */
[----:B------:R-:W-:Y:S01]  /*4c20*/  DFMA R32, R14, R32, R14 ;  /* 0x000000200e20722b */ /* 0x000fe2000000000e */
[----:B0-----:R-:W-:-:S05]  /*4c30*/  @!P2 FMUL R45, R45, 1.175494350822287508e-38 ;  /* 0x008000002d2da820 */ /* 0x001fca0000400000 */
[----:B------:R-:W-:Y:S02]  /*4c40*/  F2FP.BF16.F32.PACK_AB R45, RZ, R45 ;  /* 0x0000002dff2d723e */ /* 0x000fe400000010ff */
[----:B-1----:R-:W-:Y:S01]  /*4c50*/  DMUL R14, R32, R30 ;  /* 0x0000001e200e7228 */ /* 0x002fe20000000000 */
[----:B------:R-:W-:-:S07]  /*4c60*/  FSETP.GEU.AND P6, PT, |R31|, 6.5827683646048100446e-37, PT ;  /* 0x036000001f00780b */ /* 0x000fce0003fce200 */
[----:B------:R-:W-:-:S08]  /*4c70*/  DFMA R38, -R50, R14, R30 ;  /* 0x0000000e3226722b */ /* 0x000fd0000000011e */
[----:B------:R-:W-:-:S10]  /*4c80*/  DFMA R38, R32, R38, R14 ;  /* 0x000000262026722b */ /* 0x000fd4000000000e */
[----:B------:R-:W-:-:S05]  /*4c90*/  FFMA R13, RZ, R51, R39 ;  /* 0x00000033ff0d7223 */ /* 0x000fca0000000027 */
[----:B------:R-:W-:-:S13]  /*4ca0*/  FSETP.GT.AND P2, PT, |R13|, 1.469367938527859385e-39, PT ;  /* 0x001000000d00780b */ /* 0x000fda0003f44200 */
[----:B------:R-:W-:Y:S05]  /*4cb0*/  @P2 BRA P6, `(.L_x_52) ;  /* 0x0000000000102947 */ /* 0x000fea0003000000 */
[----:B------:R-:W-:Y:S01]  /*4cc0*/  MOV R36, R50 ;  /* 0x0000003200247202 */ /* 0x000fe20000000f00 */
[----:B------:R-:W-:Y:S01]  /*4cd0*/  IMAD.MOV.U32 R33, RZ, RZ, R51 ;  /* 0x000000ffff217224 */ /* 0x000fe200078e0033 */
[----:B------:R-:W-:-:S07]  /*4ce0*/  MOV R14, 0x4d00 ;  /* 0x00004d00000e7802 */ /* 0x000fce0000000f00 */
[----:B------:R-:W-:Y:S05]  /*4cf0*/  CALL.REL.NOINC `($__internal_0_$__cuda_sm20_div_rn_f64_full) ;  /* 0x0000005000747944 */ /* 0x000fea0003c00000 */
.L_x_52:
[----:B------:R-:W-:Y:S05]  /*4d00*/  BSYNC.RECONVERGENT B1 ;  /* 0x0000000000017941 */ /* 0x000fea0003800200 */
.L_x_51:
        /* <DEDUP_REMOVED lines=35> */
.L_x_54:
[----:B------:R-:W-:Y:S05]  /*4f40*/  BSYNC.RECONVERGENT B1 ;  /* 0x0000000000017941 */ /* 0x000fea0003800200 */
.L_x_53:
[----:B------:R-:W0:Y:S01]  /*4f50*/  MUFU.RCP64H R15, R51 ;  /* 0x00000033000f7308 */ /* 0x000e220000001800 */
[----:B------:R-:W-:Y:S01]  /*4f60*/  IMAD.MOV.U32 R14, RZ, RZ, 0x1 ;  /* 0x00000001ff0e7424 */ /* 0x000fe200078e00ff */
[----:B------:R-:W-:Y:S01]  /*4f70*/  UMOV UR20, 0xf0000000 ;  /* 0xf000000000147882 */ /* 0x000fe20000000000 */
[----:B------:R-:W-:Y:S01]  /*4f80*/  IMAD.U32 R17, R17, 0x10000, RZ ;  /* 0x0001000011117824 */ /* 0x000fe200078e00ff */
[----:B------:R-:W-:Y:S01]  /*4f90*/  UMOV UR21, 0x380fffff ;  /* 0x380fffff00157882 */ /* 0x000fe20000000000 */
[----:B------:R-:W-:Y:S01]  /*4fa0*/  BSSY.RECONVERGENT B1, `(.L_x_55) ;  /* 0x000001b000017945 */ /* 0x000fe20003800200 */
[----:B------:R-:W-:Y:S01]  /*4fb0*/  F2FP.BF16.F32.PACK_AB R19, R46, R19 ;  /* 0x000000132e13723e */ /* 0x000fe200000010ff */
[----:B------:R-:W-:Y:S01]  /*4fc0*/  IMAD.U32 R9, R9, 0x10000, RZ ;  /* 0x0001000009097824 */ /* 0x000fe200078e00ff */
[----:B0-----:R-:W-:-:S08]  /*4fd0*/  DFMA R30, -R50, R14, 1 ;  /* 0x3ff00000321e742b */ /* 0x001fd0000000010e */
[----:B------:R-:W-:-:S08]  /*4fe0*/  DFMA R30, R30, R30, R30 ;  /* 0x0000001e1e1e722b */ /* 0x000fd0000000001e */
[----:B------:R-:W-:Y:S01]  /*4ff0*/  DFMA R14, R14, R30, R14 ;  /* 0x0000001e0e0e722b */ /* 0x000fe2000000000e */
[----:B------:R-:W-:-:S07]  /*5000*/  FMUL.FTZ R30, R17, 1 ;  /* 0x3f800000111e7820 */ /* 0x000fce0000410000 */
[----:B------:R-:W-:Y:S01]  /*5010*/  DFMA R16, -R50, R14, 1 ;  /* 0x3ff000003210742b */ /* 0x000fe2000000010e */
[----:B------:R-:W0:Y:S07]  /*5020*/  F2F.F64.F32 R30, R30 ;  /* 0x0000001e001e7310 */ /* 0x000e2e0000201800 */
[----:B------:R-:W-:Y:S02]  /*5030*/  DFMA R32, R14, R16, R14 ;  /* 0x000000100e20722b */ /* 0x000fe4000000000e */
[----:B------:R-:W-:Y:S01]  /*5040*/  DADD R14, R48, -R38 ;  /* 0x00000000300e7229 */ /* 0x000fe20000000826 */
[----:B------:R-:W-:-:S05]  /*5050*/  SHF.L.U32 R49, R6, 0x10, RZ ;  /* 0x0000001006317819 */ /* 0x000fca00000006ff */
[----:B0-----:R-:W-:Y:S01]  /*5060*/  DMUL R16, R32, R30 ;  /* 0x0000001e20107228 */ /* 0x001fe20000000000 */
[----:B------:R-:W0:Y:S01]  /*5070*/  F2F.F32.F64 R13, R14 ;  /* 0x0000000e000d7310 */ /* 0x000e220000301000 */
[----:B------:R-:W-:Y:S01]  /*5080*/  DSETP.GEU.AND P2, PT, |R14|, UR20, PT ;  /* 0x000000140e007e2a */ /* 0x000fe2000bf4e200 */
[----:B------:R-:W-:-:S05]  /*5090*/  FSETP.GEU.AND P6, PT, |R31|, 6.5827683646048100446e-37, PT ;  /* 0x036000001f00780b */ /* 0x000fca0003fce200 */
        /* <DEDUP_REMOVED lines=8> */
[----:B------:R-:W-:Y:S01]  /*5120*/  MOV R14, 0x5150 ;  /* 0x00005150000e7802 */ /* 0x000fe20000000f00 */
[----:B------:R-:W-:-:S07]  /*5130*/  IMAD.MOV.U32 R33, RZ, RZ, R51 ;  /* 0x000000ffff217224 */ /* 0x000fce00078e0033 */
[----:B------:R-:W-:Y:S05]  /*5140*/  CALL.REL.NOINC `($__internal_0_$__cuda_sm20_div_rn_f64_full) ;  /* 0x0000004c00607944 */ /* 0x000fea0003c00000 */
.L_x_56:
[----:B------:R-:W-:Y:S05]  /*5150*/  BSYNC.RECONVERGENT B1 ;  /* 0x0000000000017941 */ /* 0x000fea0003800200 */
.L_x_55:
[----:B------:R-:W-:Y:S01]  /*5160*/  UMOV UR20, 0xf0000000 ;  /* 0xf000000000147882 */ /* 0x000fe20000000000 */
[----:B------:R-:W-:Y:S01]  /*5170*/  UMOV UR21, 0x380fffff ;  /* 0x380fffff00157882 */ /* 0x000fe20000000000 */
[----:B------:R-:W0:Y:S01]  /*5180*/  F2F.F32.F64 R6, R38 ;  /* 0x0000002600067310 */ /* 0x000e220000301000 */
[----:B------:R-:W-:Y:S01]  /*5190*/  DSETP.GEU.AND P2, PT, |R38|, UR20, PT ;  /* 0x0000001426007e2a */ /* 0x000fe2000bf4e200 */
[----:B------:R-:W-:Y:S02]  /*51a0*/  IMAD.MOV.U32 R14, RZ, RZ, 0x1 ;  /* 0x00000001ff0e7424 */ /* 0x000fe400078e00ff */
[----:B------:R-:W-:Y:S01]  /*51b0*/  FMUL.FTZ R9, R9, 1 ;  /* 0x3f80000009097820 */ /* 0x000fe20000410000 */
[----:B------:R-:W-:Y:S03]  /*51c0*/  BSSY.RECONVERGENT B1, `(.L_x_57) ;  /* 0x000001d000017945 */ /* 0x000fe60003800200 */
[----:B------:R-:W-:Y:S07]  /*51d0*/  F2F.F64.F32 R52, R9 ;  /* 0x0000000900347310 */ /* 0x000fee0000201800 */
[----:B0-----:R-:W-:-:S04]  /*51e0*/  @!P2 FMUL R6, R6, 1.175494350822287508e-38 ;  /* 0x008000000606a820 */ /* 0x001fc80000400000 */
[----:B------:R-:W-:-:S05]  /*51f0*/  FADD.FTZ R13, -R6, -RZ ;  /* 0x800000ff060d7221 */ /* 0x000fca0000010100 */
[----:B------:R-:W-:-:S05]  /*5200*/  FSEL R16, R6, R13, !P5 ;  /* 0x0000000d06107208 */ /* 0x000fca0006800000 */
        /* <DEDUP_REMOVED lines=24> */
.L_x_58:
[----:B------:R-:W-:Y:S05]  /*5390*/  BSYNC.RECONVERGENT B1 ;  /* 0x0000000000017941 */ /* 0x000fea0003800200 */
.L_x_57:
[----:B------:R-:W0:Y:S01]  /*53a0*/  MUFU.RCP64H R15, R51 ;  /* 0x00000033000f7308 */ /* 0x000e220000001800 */
[----:B------:R-:W-:Y:S01]  /*53b0*/  IMAD.MOV.U32 R14, RZ, RZ, 0x1 ;  /* 0x00000001ff0e7424 */ /* 0x000fe200078e00ff */
[----:B------:R-:W-:Y:S01]  /*53c0*/  DADD R52, R52, -R38 ;  /* 0x0000000034347229 */ /* 0x000fe20000000826 */
[----:B------:R-:W-:Y:S01]  /*53d0*/  IMAD.U32 R4, R4, 0x10000, RZ ;  /* 0x0001000004047824 */ /* 0x000fe200078e00ff */
[----:B------:R-:W-:Y:S01]  /*53e0*/  UMOV UR20, 0xf0000000 ;  /* 0xf000000000147882 */ /* 0x000fe20000000000 */
[----:B------:R-:W-:Y:S01]  /*53f0*/  UMOV UR21, 0x380fffff ;  /* 0x380fffff00157882 */ /* 0x000fe20000000000 */
[----:B------:R-:W-:Y:S01]  /*5400*/  BSSY.RECONVERGENT B1, `(.L_x_59) ;  /* 0x000001a000017945 */ /* 0x000fe20003800200 */
[----:B------:R-:W-:Y:S01]  /*5410*/  F2FP.BF16.F32.PACK_AB R6, R49, R6 ;  /* 0x000000063106723e */ /* 0x000fe200000010ff */
[----:B------:R-:W-:Y:S01]  /*5420*/  IMAD.U32 R0, R0, 0x10000, RZ ;  /* 0x0001000000007824 */ /* 0x000fe200078e00ff */
[----:B------:R-:W-:Y:S01]  /*5430*/  SHF.L.U32 R5, R5, 0x10, RZ ;  /* 0x0000001005057819 */ /* 0x000fe200000006ff */
[----:B------:R-:W-:-:S02]  /*5440*/  DSETP.GEU.AND P2, PT, |R52|, UR20, PT ;  /* 0x0000001434007e2a */ /* 0x000fc4000bf4e200 */
        /* <DEDUP_REMOVED lines=21> */
.L_x_60:
[----:B------:R-:W-:Y:S05]  /*55a0*/  BSYNC.RECONVERGENT B1 ;  /* 0x0000000000017941 */ /* 0x000fea0003800200 */
.L_x_59:
        /* <DEDUP_REMOVED lines=35> */
.L_x_62:
[----:B------:R-:W-:Y:S05]  /*57e0*/  BSYNC.RECONVERGENT B1 ;  /* 0x0000000000017941 */ /* 0x000fea0003800200 */
.L_x_61:
[----:B------:R-:W-:Y:S01]  /*57f0*/  IMAD.U32 R33, RZ, RZ, UR13 ;  /* 0x0000000dff217e24 */ /* 0x000fe2000f8e00ff */
[----:B------:R-:W-:Y:S01]  /*5800*/  @!P1 LEA R32, P6, R11, UR10, 0x1 ;  /* 0x0000000a0b209c11 */ /* 0x000fe2000f8c08ff */
[----:B------:R-:W-:Y:S01]  /*5810*/  DADD R48, R48, -R38 ;  /* 0x0000000030307229 */ /* 0x000fe20000000826 */
[----:B------:R-:W-:Y:S01]  /*5820*/  MOV R16, UR13 ;  /* 0x0000000d00107c02 */ /* 0x000fe20008000f00 */
[----:B------:R-:W-:Y:S01]  /*5830*/  UMOV UR20, 0xf0000000 ;  /* 0xf000000000147882 */ /* 0x000fe20000000000 */
[----:B------:R-:W-:Y:S01]  /*5840*/  @!P1 LEA R32, P2, R33, R32, 0x1 ;  /* 0x0000002021209211 */ /* 0x000fe200078408ff */
[----:B------:R-:W-:Y:S01]  /*5850*/  UMOV UR21, 0x380fffff ;  /* 0x380fffff00157882 */ /* 0x000fe20000000000 */
[C-C-:B------:R-:W-:Y:S01]  /*5860*/  @!P1 LEA.HI.X R5, R11.reuse, UR11, R10.reuse, 0x1, P6 ;  /* 0x0000000b0b059c11 */ /* 0x140fe2000b0f0c0a */
[----:B------:R-:W-:Y:S01]  /*5870*/  IMAD.U32 R15, RZ, RZ, UR13 ;  /* 0x0000000dff0f7e24 */ /* 0x000fe2000f8e00ff */
[C---:B------:R-:W-:Y:S01]  /*5880*/  @!P0 LEA R30, P5, R11.reuse, UR10, 0x1 ;  /* 0x0000000a0b1e8c11 */ /* 0x040fe2000f8a08ff */
[----:B------:R-:W-:Y:S01]  /*5890*/  BSSY.RECONVERGENT B0, `(.L_x_63) ;  /* 0x000001d000007945 */ /* 0x000fe20003800200 */
[----:B------:R-:W-:Y:S01]  /*58a0*/  @!P1 LEA.HI.X R33, R16, R5, RZ, 0x1, P2 ;  /* 0x0000000510219211 */ /* 0x000fe200010f0cff */
[----:B------:R-:W-:Y:S01]  /*58b0*/  DSETP.GEU.AND P2, PT, |R48|, UR20, PT ;  /* 0x0000001430007e2a */ /* 0x000fe2000bf4e200 */
[C---:B------:R-:W-:Y:S01]  /*58c0*/  @!P0 LEA.HI.X R31, R11.reuse, UR11, R10, 0x1, P5 ;  /* 0x0000000b0b1f8c11 */ /* 0x040fe2000a8f0c0a */
[----:B------:R-:W0:Y:S01]  /*58d0*/  F2F.F32.F64 R48, R48 ;  /* 0x0000003000307310 */ /* 0x000e220000301000 */
[----:B------:R-:W-:-:S03]  /*58e0*/  @!P1 LEA R14, P5, R11, UR8, 0x1 ;  /* 0x000000080b0e9c11 */ /* 0x000fc6000f8a08ff */
[----:B------:R-:W-:Y:S01]  /*58f0*/  @!P0 STG.E.U16 desc[UR16][R30.64], R45 ;  /* 0x0000002d1e008986 */ /* 0x000fe2000c101510 */
[----:B------:R-:W-:Y:S02]  /*5900*/  @!P1 LEA R14, P6, R15, R14, 0x1 ;  /* 0x0000000e0f0e9211 */ /* 0x000fe400078c08ff */
[C---:B------:R-:W-:Y:S01]  /*5910*/  @!P1 LEA.HI.X R5, R11.reuse, UR9, R10, 0x1, P5 ;  /* 0x000000090b059c11 */ /* 0x040fe2000a8f0c0a */
[----:B------:R-:W-:Y:S03]  /*5920*/  @!P1 STG.E.U16 desc[UR16][R32.64], R17 ;  /* 0x0000001120009986 */ /* 0x000fe6000c101510 */
[----:B------:R-:W-:Y:S02]  /*5930*/  @!P1 LEA.HI.X R15, R16, R5, RZ, 0x1, P6 ;  /* 0x00000005100f9211 */ /* 0x000fe400030f0cff */
[----:B------:R-:W-:Y:S02]  /*5940*/  PRMT R5, R4, 0x7610, R5 ;  /* 0x0000761004057816 */ /* 0x000fe40000000005 */
[----:B------:R-:W-:Y:S01]  /*5950*/  @!P0 LEA R4, P5, R11, UR8, 0x1 ;  /* 0x000000080b048c11 */ /* 0x000fe2000f8a08ff */
[----:B0-----:R-:W-:-:S02]  /*5960*/  @!P2 FMUL R48, R48, 1.175494350822287508e-38 ;  /* 0x008000003030a820 */ /* 0x001fc40000400000 */
[----:B------:R0:W-:Y:S02]  /*5970*/  @!P3 STG.E.U16 desc[UR16][R22.64], R5 ;  /* 0x000000051600b986 */ /* 0x0001e4000c101510 */
[----:B0-----:R-:W-:Y:S01]  /*5980*/  @!P0 LEA.HI.X R5, R11, UR9, R10, 0x1, P5 ;  /* 0x000000090b058c11 */ /* 0x001fe2000a8f0c0a */
[----:B------:R-:W-:Y:S07]  /*5990*/  @P4 BRA `(.L_x_64) ;  /* 0x0000000000304947 */ /* 0x000fee0003800000 */
[----:B------:R-:W-:Y:S01]  /*59a0*/  IMAD.U32 R17, RZ, RZ, UR13 ;  /* 0x0000000dff117e24 */ /* 0x000fe2000f8e00ff */
[----:B------:R-:W-:Y:S01]  /*59b0*/  LEA R16, P6, R11, UR10, 0x1 ;  /* 0x0000000a0b107c11 */ /* 0x000fe2000f8c08ff */
[----:B------:R-:W-:Y:S01]  /*59c0*/  IMAD.U32 R18, RZ, RZ, UR13 ;  /* 0x0000000dff127e24 */ /* 0x000fe2000f8e00ff */
[----:B------:R-:W-:Y:S01]  /*59d0*/  F2FP.BF16.F32.PACK_AB R48, RZ, R48 ;  /* 0x00000030ff30723e */ /* 0x000fe200000010ff */
        /* <DEDUP_REMOVED lines=8> */
.L_x_64:
[----:B------:R-:W-:Y:S05]  /*5a60*/  BSYNC.RECONVERGENT B0 ;  /* 0x0000000000007941 */ /* 0x000fea0003800200 */
.L_x_63:
[----:B------:R1:W-:Y:S01]  /*5a70*/  @!P0 STG.E.U16 desc[UR16][R4.64], R47 ;  /* 0x0000002f04008986 */ /* 0x0003e2000c101510 */
[----:B------:R-:W-:Y:S01]  /*5a80*/  BSSY.RECONVERGENT B0, `(.L_x_65) ;  /* 0x0000010000007945 */ /* 0x000fe20003800200 */
[----:B------:R-:W-:Y:S02]  /*5a90*/  F2FP.BF16.F32.PACK_AB R9, R0, R9 ;  /* 0x000000090009723e */ /* 0x000fe400000010ff */
[----:B------:R1:W-:Y:S04]  /*5aa0*/  @!P1 STG.E.U16 desc[UR16][R14.64], R19 ;  /* 0x000000130e009986 */ /* 0x0003e8000c101510 */
[----:B------:R1:W-:Y:S01]  /*5ab0*/  @!P3 STG.E.U16 desc[UR16][R24.64], R6 ;  /* 0x000000061800b986 */ /* 0x0003e2000c101510 */
[----:B------:R-:W-:Y:S05]  /*5ac0*/  @P4 BRA `(.L_x_66) ;  /* 0x00000000002c4947 */ /* 0x000fea0003800000 */
[----:B-1----:R-:W-:Y:S01]  /*5ad0*/  IMAD.U32 R5, RZ, RZ, UR13 ;  /* 0x0000000dff057e24 */ /* 0x002fe2000f8e00ff */
[----:B------:R-:W-:Y:S01]  /*5ae0*/  LEA R4, P2, R11, UR8, 0x1 ;  /* 0x000000080b047c11 */ /* 0x000fe2000f8408ff */
[----:B------:R-:W-:-:S03]  /*5af0*/  IMAD.U32 R13, RZ, RZ, UR13 ;  /* 0x0000000dff0d7e24 */ /* 0x000fc6000f8e00ff */
[----:B------:R-:W-:Y:S02]  /*5b00*/  SHF.L.U32 R5, R5, 0x1, RZ ;  /* 0x0000000105057819 */ /* 0x000fe400000006ff */
[----:B------:R-:W-:Y:S02]  /*5b10*/  LEA.HI.X R0, R11, UR9, R10, 0x1, P2 ;  /* 0x000000090b007c11 */ /* 0x000fe400090f0c0a */
[C---:B------:R-:W-:Y:S02]  /*5b20*/  IADD3 R4, P2, P4, R5.reuse, R4, R5 ;  /* 0x0000000405047210 */ /* 0x040fe40007c5e005 */
[----:B------:R-:W-:Y:S02]  /*5b30*/  SHF.R.U32.HI R11, RZ, 0x1f, R13 ;  /* 0x0000001fff0b7819 */ /* 0x000fe4000001160d */
[----:B------:R-:W-:Y:S02]  /*5b40*/  IADD3 R4, P5, PT, R5, R4, RZ ;  /* 0x0000000405047210 */ /* 0x000fe40007fbe0ff */
[----:B------:R-:W-:-:S05]  /*5b50*/  IADD3.X R0, PT, PT, R11, R0, R11, P2, P4 ;  /* 0x000000000b007210 */ /* 0x000fca00017e840b */
[----:B------:R-:W-:-:S05]  /*5b60*/  IMAD.X R5, R11, 0x1, R0, P5 ;  /* 0x000000010b057824 */ /* 0x000fca00028e0600 */
[----:B------:R2:W-:Y:S02]  /*5b70*/  STG.E.U16 desc[UR16][R4.64], R9 ;  /* 0x0000000904007986 */ /* 0x0005e4000c101510 */
.L_x_66:
[----:B------:R-:W-:Y:S05]  /*5b80*/  BSYNC.RECONVERGENT B0 ;  /* 0x0000000000007941 */ /* 0x000fea0003800200 */
.L_x_65:
[----:B------:R-:W-:Y:S01]  /*5b90*/  @!P0 IADD3 R0, P4, PT, R12, UR4, RZ ;  /* 0x000000040c008c10 */ /* 0x000fe2000ff9e0ff */
[----:B------:R-:W-:Y:S01]  /*5ba0*/  UIADD3 UR4, UP0, UPT, UR14, UR4, URZ ;  /* 0x000000040e047290 */ /* 0x000fe2000ff1e0ff */
[----:B------:R-:W-:Y:S02]  /*5bb0*/  ISETP.GE.U32.AND P2, PT, R8, UR15, PT ;  /* 0x0000000f08007c0c */ /* 0x000fe4000bf46070 */
[----:B------:R-:W-:Y:S01]  /*5bc0*/  PRMT R10, R19, 0x7632, R10 ;  /* 0x00007632130a7816 */ /* 0x000fe2000000000a */
[----:B-12---:R-:W-:Y:S01]  /*5bd0*/  @!P0 IMAD.X R5, RZ, RZ, UR5, P4 ;  /* 0x00000005ff058e24 */ /* 0x006fe2000a0e06ff */
[C---:B------:R-:W-:Y:S01]  /*5be0*/  @!P0 LEA R4, P4, R0.reuse, UR6, 0x1 ;  /* 0x0000000600048c11 */ /* 0x040fe2000f8808ff */
[----:B------:R-:W-:Y:S01]  /*5bf0*/  UIADD3.X UR5, UPT, UPT, URZ, UR5, URZ, UP0, !UPT ;  /* 0x00000005ff057290 */ /* 0x000fe200087fe4ff */
[----:B------:R-:W-:Y:S01]  /*5c00*/  ISETP.GE.U32.AND.EX P2, PT, R7, UR18, PT, P2 ;  /* 0x0000001207007c0c */ /* 0x000fe2000bf46120 */
[----:B------:R-:W-:Y:S01]  /*5c10*/  UISETP.GE.U32.AND UP0, UPT, UR4, UR15, UPT ;  /* 0x0000000f0400728c */ /* 0x000fe2000bf06070 */
[----:B------:R-:W-:-:S02]  /*5c20*/  @!P0 LEA.HI.X R5, R0, UR7, R5, 0x1, P4 ;  /* 0x0000000700058c11 */ /* 0x000fc4000a0f0c05 */
[----:B------:R-:W-:Y:S01]  /*5c30*/  PRMT R0, R47, 0x7632, R0 ;  /* 0x000076322f007816 */ /* 0x000fe20000000000 */
[----:B------:R-:W-:Y:S01]  /*5c40*/  UISETP.GE.U32.AND.EX UP0, UPT, UR5, UR18, UPT, UP0 ;  /* 0x000000120500728c */ /* 0x000fe2000bf06100 */
[----:B------:R-:W-:Y:S02]  /*5c50*/  PRMT R13, R6, 0x7632, R13 ;  /* 0x00007632060d7816 */ /* 0x000fe4000000000d */
[----:B------:R-:W-:Y:S01]  /*5c60*/  PRMT R14, R9, 0x7632, R14 ;  /* 0x00007632090e7816 */ /* 0x000fe2000000000e */
[----:B------:R3:W-:Y:S04]  /*5c70*/  @!P0 STG.E.U16 desc[UR16][R4.64], R0 ;  /* 0x0000000004008986 */ /* 0x0007e8000c101510 */
[----:B------:R3:W-:Y:S04]  /*5c80*/  @!P1 STG.E.U16 desc[UR16][R20.64], R10 ;  /* 0x0000000a14009986 */ /* 0x0007e8000c101510 */
[----:B------:R3:W-:Y:S04]  /*5c90*/  @!P3 STG.E.U16 desc[UR16][R26.64], R13 ;  /* 0x0000000d1a00b986 */ /* 0x0007e8000c101510 */
[----:B------:R3:W-:Y:S01]  /*5ca0*/  @!P2 STG.E.U16 desc[UR16][R28.64], R14 ;  /* 0x0000000e1c00a986 */ /* 0x0007e2000c101510 */
[----:B------:R-:W-:Y:S05]  /*5cb0*/  BRA.U !UP0, `(.L_x_67) ;  /* 0xffffffe5083c7547 */ /* 0x000fea000b83ffff */
[----:B------:R-:W-:Y:S05]  /*5cc0*/  EXIT ;  /* 0x000000000000794d */ /* 0x000fea0003800000 */
.L_x_2:
[----:B------:R-:W0:Y:S02]  /*5cd0*/  S2R R0, SR_TID.X ;  /* 0x0000000000007919 */ /* 0x000e240000002100 */
[----:B0-----:R-:W-:-:S03]  /*5ce0*/  IMAD.WIDE.U32 R4, R0, 0x4, RZ ;  /* 0x0000000400047825 */ /* 0x001fc600078e00ff */
[----:B------:R-:W-:-:S04]  /*5cf0*/  ISETP.GE.U32.AND P0, PT, R4, UR4, PT ;  /* 0x0000000404007c0c */ /* 0x000fc8000bf06070 */
[----:B------:R-:W-:-:S13]  /*5d00*/  ISETP.GE.AND.EX P0, PT, R5, UR5, PT, P0 ;  /* 0x0000000505007c0c */ /* 0x000fda000bf06300 */
[----:B------:R-:W-:Y:S05]  /*5d10*/  @P0 EXIT ;  /* 0x000000000000094d */ /* 0x000fea0003800000 */
[----:B------:R-:W0:Y:S01]  /*5d20*/  LDCU.64 UR14, c[0x0][0x1180] ;  /* 0x00023000ff0e77ac */ /* 0x000e220008000a00 */
[----:B------:R-:W-:Y:S01]  /*5d30*/  IMAD.MOV.U32 R11, RZ, RZ, RZ ;  /* 0x000000ffff0b7224 */ /* 0x000fe200078e00ff */
[----:B------:R-:W1:Y:S01]  /*5d40*/  LDCU UR13, c[0x0][0x360] ;  /* 0x00006c00ff0d77ac */ /* 0x000e620008000800 */
[----:B------:R-:W2:Y:S01]  /*5d50*/  LDCU.64 UR22, c[0x0][0x1170] ;  /* 0x00022e00ff1677ac */ /* 0x000ea20008000a00 */
[----:B------:R-:W3:Y:S01]  /*5d60*/  LDCU.64 UR18, c[0x0][0x1168] ;  /* 0x00022d00ff1277ac */ /* 0x000ee20008000a00 */
[----:B------:R-:W4:Y:S01]  /*5d70*/  LDCU.U8 UR20, c[0x0][0x1178] ;  /* 0x00022f00ff1477ac */ /* 0x000f220008000000 */
[----:B0-----:R-:W-:-:S04]  /*5d80*/  UISETP.NE.U32.AND UP0, UPT, UR14, URZ, UPT ;  /* 0x000000ff0e00728c */ /* 0x001fc8000bf05070 */
[----:B------:R-:W-:-:S09]  /*5d90*/  UISETP.NE.AND.EX UP0, UPT, UR15, URZ, UPT, UP0 ;  /* 0x000000ff0f00728c */ /* 0x000fd2000bf05300 */
[----:B-1234-:R-:W-:Y:S05]  /*5da0*/  BRA.U UP0, `(.L_x_68) ;  /* 0x0000001900307547 */ /* 0x01efea000b800000 */
.L_x_87:
[C---:B------:R-:W-:Y:S01]  /*5db0*/  IMAD.SHL.U32 R22, R0.reuse, 0x8, RZ ;  /* 0x0000000800167824 */ /* 0x040fe200078e00ff */
[----:B------:R-:W-:-:S04]  /*5dc0*/  SHF.L.U64.HI R4, R0, 0x3, R11 ;  /* 0x0000000300047819 */ /* 0x000fc8000001020b */
[C---:B------:R-:W-:Y:S02]  /*5dd0*/  IADD3 R8, P1, PT, R22.reuse, UR8, RZ ;  /* 0x0000000816087c10 */ /* 0x040fe4000ff3e0ff */
[C---:B------:R-:W-:Y:S02]  /*5de0*/  IADD3 R24, P0, PT, R22.reuse, UR10, RZ ;  /* 0x0000000a16187c10 */ /* 0x040fe4000ff1e0ff */
[----:B------:R-:W-:Y:S02]  /*5df0*/  IADD3 R22, P2, PT, R22, UR6, RZ ;  /* 0x0000000616167c10 */ /* 0x000fe4000ff5e0ff */
[C---:B------:R-:W-:Y:S02]  /*5e00*/  IADD3.X R9, PT, PT, R4.reuse, UR9, RZ, P1, !PT ;  /* 0x0000000904097c10 */ /* 0x040fe40008ffe4ff */
[C---:B------:R-:W-:Y:S02]  /*5e10*/  IADD3.X R25, PT, PT, R4.reuse, UR11, RZ, P0, !PT ;  /* 0x0000000b04197c10 */ /* 0x040fe400087fe4ff */
[----:B------:R-:W-:-:S02]  /*5e20*/  IADD3.X R23, PT, PT, R4, UR7, RZ, P2, !PT ;  /* 0x0000000704177c10 */ /* 0x000fc400097fe4ff */
[----:B------:R-:W2:Y:S04]  /*5e30*/  LDG.E.64 R8, desc[UR16][R8.64] ;  /* 0x0000001008087981 */ /* 0x000ea8000c1e1b00 */
[----:B------:R-:W3:Y:S04]  /*5e40*/  LDG.E.64 R6, desc[UR16][R24.64] ;  /* 0x0000001018067981 */ /* 0x000ee8000c1e1b00 */
[----:B------:R-:W4:Y:S01]  /*5e50*/  LDG.E.64 R4, desc[UR16][R22.64] ;  /* 0x0000001016047981 */ /* 0x000f22000c1e1b00 */
[----:B------:R-:W-:Y:S01]  /*5e60*/  DSETP.NEU.AND P0, PT, RZ, UR18, PT ;  /* 0x00000012ff007e2a */ /* 0x000fe2000bf0d000 */
[----:B--2---:R-:W-:-:S02]  /*5e70*/  PRMT R20, R8, 0x7632, R20 ;  /* 0x0000763208147816 */ /* 0x004fc40000000014 */
[----:B------:R-:W-:Y:S02]  /*5e80*/  PRMT R12, R9, 0x7632, R12 ;  /* 0x00007632090c7816 */ /* 0x000fe4000000000c */
[----:B---3--:R-:W-:Y:S02]  /*5e90*/  PRMT R21, R6, 0x7632, R21 ;  /* 0x0000763206157816 */ /* 0x008fe40000000015 */
[----:B------:R-:W-:Y:S02]  /*5ea0*/  PRMT R17, R7, 0x7632, R17 ;  /* 0x0000763207117816 */ /* 0x000fe40000000011 */
[----:B----4-:R-:W-:Y:S02]  /*5eb0*/  PRMT R19, R4, 0x7632, R19 ;  /* 0x0000763204137816 */ /* 0x010fe40000000013 */
[----:B------:R-:W-:-:S03]  /*5ec0*/  PRMT R10, R5, 0x7632, R10 ;  /* 0x00007632050a7816 */ /* 0x000fc6000000000a */
[----:B------:R-:W-:Y:S05]  /*5ed0*/  @!P0 BRA `(.L_x_69) ;  /* 0x0000000c000c8947 */ /* 0x000fea0003800000 */
[----:B------:R-:W-:Y:S01]  /*5ee0*/  UPRMT UR12, UR20, 0x8880, URZ ;  /* 0x00008880140c7896 */ /* 0x000fe200080000ff */
[----:B------:R-:W-:Y:S01]  /*5ef0*/  SHF.L.U32 R8, R8, 0x10, RZ ;  /* 0x0000001008087819 */ /* 0x000fe200000006ff */
[----:B------:R-:W-:Y:S01]  /*5f00*/  IMAD.U32 R6, R6, 0x10000, RZ ;  /* 0x0001000006067824 */ /* 0x000fe200078e00ff */
[----:B------:R-:W-:Y:S01]  /*5f10*/  UMOV UR14, 0xf0000000 ;  /* 0xf0000000000e7882 */ /* 0x000fe20000000000 */
[----:B------:R-:W-:Y:S01]  /*5f20*/  UMOV UR15, 0x380fffff ;  /* 0x380fffff000f7882 */ /* 0x000fe20000000000 */
[----:B------:R-:W-:Y:S01]  /*5f30*/  IMAD.MOV.U32 R28, RZ, RZ, 0x1 ;  /* 0x00000001ff1c7424 */ /* 0x000fe200078e00ff */
[----:B------:R-:W-:Y:S01]  /*5f40*/  ISETP.NE.AND P0, PT, RZ, UR12, PT ;  /* 0x0000000cff007c0c */ /* 0x000fe2000bf05270 */
[----:B------:R-:W-:Y:S01]  /*5f50*/  FMUL.FTZ R26, R6, 1 ;  /* 0x3f800000061a7820 */ /* 0x000fe20000410000 */
[----:B------:R-:W-:Y:S01]  /*5f60*/  IMAD.U32 R6, R4, 0x10000, RZ ;  /* 0x0001000004067824 */ /* 0x000fe200078e00ff */
[----:B------:R-:W-:Y:S04]  /*5f70*/  BSSY.RECONVERGENT B1, `(.L_x_70) ;  /* 0x0000023000017945 */ /* 0x000fe80003800200 */
[----:B------:R-:W-:Y:S06]  /*5f80*/  F2F.F64.F32 R26, R26 ;  /* 0x0000001a001a7310 */ /* 0x000fec0000201800 */
[----:B------:R-:W-:-:S04]  /*5f90*/  @P0 FADD.FTZ R8, -R8, -RZ ;  /* 0x800000ff08080221 */ /* 0x000fc80000010100 */
        /* <DEDUP_REMOVED lines=29> */
[----:B------:R-:W-:Y:S02]  /*6170*/  IMAD.MOV.U32 R31, RZ, RZ, R35 ;  /* 0x000000ffff1f7224 */ /* 0x000fe400078e0023 */
[----:B------:R-:W-:-:S07]  /*6180*/  IMAD.MOV.U32 R36, RZ, RZ, R32 ;  /* 0x000000ffff247224 */ /* 0x000fce00078e0020 */
[----:B------:R-:W-:Y:S05]  /*6190*/  CALL.REL.NOINC `($__internal_0_$__cuda_sm20_div_rn_f64_full) ;  /* 0x0000003c004c7944 */ /* 0x000fea0003c00000 */
.L_x_71:
[----:B------:R-:W-:Y:S05]  /*61a0*/  BSYNC.RECONVERGENT B1 ;  /* 0x0000000000017941 */ /* 0x000fea0003800200 */
.L_x_70:
[----:B------:R-:W-:Y:S01]  /*61b0*/  SHF.L.U32 R4, R20, 0x10, RZ ;  /* 0x0000001014047819 */ /* 0x000fe200000006ff */
[----:B------:R-:W-:Y:S01]  /*61c0*/  IMAD.U32 R21, R21, 0x10000, RZ ;  /* 0x0001000015157824 */ /* 0x000fe200078e00ff */
[----:B------:R-:W-:Y:S01]  /*61d0*/  UMOV UR14, 0xf0000000 ;  /* 0xf0000000000e7882 */ /* 0x000fe20000000000 */
[----:B------:R-:W-:Y:S01]  /*61e0*/  UMOV UR15, 0x380fffff ;  /* 0x380fffff000f7882 */ /* 0x000fe20000000000 */
[----:B------:R-:W-:Y:S02]  /*61f0*/  IMAD.U32 R8, R19, 0x10000, RZ ;  /* 0x0001000013087824 */ /* 0x000fe400078e00ff */
[----:B------:R-:W-:Y:S01]  /*6200*/  @P0 FADD.FTZ R4, -R4, -RZ ;  /* 0x800000ff04040221 */ /* 0x000fe20000010100 */
[----:B------:R-:W-:Y:S01]  /*6210*/  FMUL.FTZ R21, R21, 1 ;  /* 0x3f80000015157820 */ /* 0x000fe20000410000 */
[----:B------:R-:W-:Y:S01]  /*6220*/  IMAD.MOV.U32 R18, RZ, RZ, 0x1 ;  /* 0x00000001ff127424 */ /* 0x000fe200078e00ff */
[----:B------:R-:W-:Y:S01]  /*6230*/  DADD R26, R26, -R38 ;  /* 0x000000001a1a7229 */ /* 0x000fe20000000826 */
[----:B------:R-:W-:Y:S01]  /*6240*/  FMUL.FTZ R4, R4, 1 ;  /* 0x3f80000004047820 */ /* 0x000fe20000410000 */
[----:B------:R-:W-:Y:S01]  /*6250*/  BSSY.RECONVERGENT B1, `(.L_x_72) ;  /* 0x0000024000017945 */ /* 0x000fe20003800200 */
[----:B------:R-:W-:Y:S01]  /*6260*/  F2FP.BF16.F32.PACK_AB R6, RZ, R6 ;  /* 0x00000006ff06723e */ /* 0x000fe200000010ff */
[----:B------:R-:W-:Y:S08]  /*6270*/  F2F.F64.F32 R20, R21 ;  /* 0x0000001500147310 */ /* 0x000ff00000201800 */
[----:B------:R-:W0:Y:S08]  /*6280*/  F2F.F64.F32 R14, R4 ;  /* 0x00000004000e7310 */ /* 0x000e300000201800 */
[----:B------:R-:W-:Y:S01]  /*6290*/  F2F.F32.F64 R4, R26 ;  /* 0x0000001a00047310 */ /* 0x000fe20000301000 */
[----:B0-----:R-:W-:-:S07]  /*62a0*/  DFMA R14, R20, UR18, R14 ;  /* 0x00000012140e7c2b */ /* 0x001fce000800000e */
[----:B------:R-:W0:Y:S01]  /*62b0*/  F2F.F32.F64 R13, R14 ;  /* 0x0000000e000d7310 */ /* 0x000e220000301000 */
[----:B------:R-:W-:-:S14]  /*62c0*/  DSETP.GEU.AND P1, PT, |R14|, UR14, PT ;  /* 0x0000000e0e007e2a */ /* 0x000fdc000bf2e200 */
[----:B0-----:R-:W-:Y:S01]  /*62d0*/  @!P1 FMUL R13, R13, 1.175494350822287508e-38 ;  /* 0x008000000d0d9820 */ /* 0x001fe20000400000 */
[----:B------:R-:W-:-:S03]  /*62e0*/  DSETP.GEU.AND P1, PT, |R26|, UR14, PT ;  /* 0x0000000e1a007e2a */ /* 0x000fc6000bf2e200 */
[C---:B------:R-:W-:Y:S01]  /*62f0*/  FFMA.FTZ R8, R13.reuse, R13, R8 ;  /* 0x0000000d0d087223 */ /* 0x040fe20000010008 */
[----:B------:R-:W-:-:S03]  /*6300*/  FMUL.FTZ R13, R13, 1 ;  /* 0x3f8000000d0d7820 */ /* 0x000fc60000410000 */
[----:B------:R-:W0:Y:S07]  /*6310*/  MUFU.SQRT R16, R8 ;  /* 0x0000000800107308 */ /* 0x000e2e0000002000 */
[----:B------:R-:W-:-:S05]  /*6320*/  @!P1 FMUL R4, R4, 1.175494350822287508e-38 ;  /* 0x0080000004049820 */ /* 0x000fca0000400000 */
[----:B------:R-:W-:Y:S01]  /*6330*/  F2FP.BF16.F32.PACK_AB R4, RZ, R4 ;  /* 0x00000004ff04723e */ /* 0x000fe200000010ff */
[----:B0-----:R-:W-:-:S04]  /*6340*/  FMUL.FTZ R16, R16, 1 ;  /* 0x3f80000010107820 */ /* 0x001fc80000410000 */
        /* <DEDUP_REMOVED lines=20> */
.L_x_73:
[----:B------:R-:W-:Y:S05]  /*6490*/  BSYNC.RECONVERGENT B1 ;  /* 0x0000000000017941 */ /* 0x000fea0003800200 */
.L_x_72:
[----:B------:R-:W-:Y:S01]  /*64a0*/  IMAD.U32 R9, R9, 0x10000, RZ ;  /* 0x0001000009097824 */ /* 0x000fe200078e00ff */
[----:B------:R-:W-:Y:S01]  /*64b0*/  UMOV UR14, 0xf0000000 ;  /* 0xf0000000000e7882 */ /* 0x000fe20000000000 */
[----:B------:R-:W-:Y:S01]  /*64c0*/  IMAD.U32 R7, R7, 0x10000, RZ ;  /* 0x0001000007077824 */ /* 0x000fe200078e00ff */
[----:B------:R-:W-:Y:S01]  /*64d0*/  UMOV UR15, 0x380fffff ;  /* 0x380fffff000f7882 */ /* 0x000fe20000000000 */
[----:B------:R-:W-:Y:S01]  /*64e0*/  @P0 FADD.FTZ R9, -R9, -RZ ;  /* 0x800000ff09090221 */ /* 0x000fe20000010100 */
[----:B------:R-:W-:Y:S01]  /*64f0*/  MOV R18, 0x1 ;  /* 0x0000000100127802 */ /* 0x000fe20000000f00 */
[----:B------:R-:W-:Y:S01]  /*6500*/  FMUL.FTZ R7, R7, 1 ;  /* 0x3f80000007077820 */ /* 0x000fe20000410000 */
[----:B------:R-:W-:Y:S01]  /*6510*/  DADD R20, R20, -R38 ;  /* 0x0000000014147229 */ /* 0x000fe20000000826 */
[----:B------:R-:W-:Y:S01]  /*6520*/  FMUL.FTZ R13, R9, 1 ;  /* 0x3f800000090d7820 */ /* 0x000fe20000410000 */
[----:B------:R-:W-:Y:S01]  /*6530*/  IMAD.U32 R9, R5, 0x10000, RZ ;  /* 0x0001000005097824 */ /* 0x000fe200078e00ff */
[----:B------:R-:W-:Y:S01]  /*6540*/  F2F.F64.F32 R26, R7 ;  /* 0x00000007001a7310 */ /* 0x000fe20000201800 */
[----:B------:R-:W-:Y:S07]  /*6550*/  BSSY.RECONVERGENT B1, `(.L_x_74) ;  /* 0x0000023000017945 */ /* 0x000fee0003800200 */
        /* <DEDUP_REMOVED lines=34> */
.L_x_75:
[----:B------:R-:W-:Y:S05]  /*6780*/  BSYNC.RECONVERGENT B1 ;  /* 0x0000000000017941 */ /* 0x000fea0003800200 */
.L_x_74:
[----:B------:R-:W-:Y:S01]  /*6790*/  IMAD.U32 R12, R12, 0x10000, RZ ;  /* 0x000100000c0c7824 */ /* 0x000fe200078e00ff */
[----:B------:R-:W-:Y:S01]  /*67a0*/  UMOV UR14, 0xf0000000 ;  /* 0xf0000000000e7882 */ /* 0x000fe20000000000 */
[----:B------:R-:W-:Y:S01]  /*67b0*/  IMAD.U32 R17, R17, 0x10000, RZ ;  /* 0x0001000011117824 */ /* 0x000fe200078e00ff */
[----:B------:R-:W-:Y:S01]  /*67c0*/  UMOV UR15, 0x380fffff ;  /* 0x380fffff000f7882 */ /* 0x000fe20000000000 */
[----:B------:R-:W-:Y:S01]  /*67d0*/  @P0 FADD.FTZ R12, -R12, -RZ ;  /* 0x800000ff0c0c0221 */ /* 0x000fe20000010100 */
[----:B------:R-:W-:Y:S02]  /*67e0*/  IMAD.U32 R10, R10, 0x10000, RZ ;  /* 0x000100000a0a7824 */ /* 0x000fe400078e00ff */
[----:B------:R-:W-:Y:S01]  /*67f0*/  FMUL.FTZ R17, R17, 1 ;  /* 0x3f80000011117820 */ /* 0x000fe20000410000 */
[----:B------:R-:W-:Y:S01]  /*6800*/  DADD R26, R26, -R38 ;  /* 0x000000001a1a7229 */ /* 0x000fe20000000826 */
[----:B------:R-:W-:Y:S01]  /*6810*/  FMUL.FTZ R8, R12, 1 ;  /* 0x3f8000000c087820 */ /* 0x000fe20000410000 */
        /* <DEDUP_REMOVED lines=26> */
[----:B------:R-:W-:Y:S01]  /*69c0*/  DFMA R38, R14, R16, R12 ;  /* 0x000000100e26722b */ /* 0x000fe2000000000c */
[----:B------:R-:W0:Y:S09]  /*69d0*/  F2F.F32.F64 R12, R26 ;  /* 0x0000001a000c7310 */ /* 0x000e320000301000 */
[----:B------:R-:W-:-:S05]  /*69e0*/  FFMA R8, RZ, R33, R39 ;  /* 0x00000021ff087223 */ /* 0x000fca0000000027 */
[----:B------:R-:W-:Y:S01]  /*69f0*/  FSETP.GT.AND P1, PT, |R8|, 1.469367938527859385e-39, PT ;  /* 0x001000000800780b */ /* 0x000fe20003f24200 */
[----:B0-----:R-:W-:Y:S01]  /*6a00*/  @!P0 FMUL R12, R12, 1.175494350822287508e-38 ;  /* 0x008000000c0c8820 */ /* 0x001fe20000400000 */
[----:B------:R-:W-:-:S04]  /*6a10*/  F2FP.BF16.F32.PACK_AB R8, RZ, R9 ;  /* 0x00000009ff08723e */ /* 0x000fc800000010ff */
[----:B------:R-:W-:-:S07]  /*6a20*/  F2FP.BF16.F32.PACK_AB R9, RZ, R12 ;  /* 0x0000000cff09723e */ /* 0x000fce00000010ff */
[----:B------:R-:W-:Y:S05]  /*6a30*/  @P1 BRA P2, `(.L_x_77) ;  /* 0x00000000000c1947 */ /* 0x000fea0001000000 */
[----:B------:R-:W-:Y:S01]  /*6a40*/  IMAD.MOV.U32 R36, RZ, RZ, R32 ;  /* 0x000000ffff247224 */ /* 0x000fe200078e0020 */
[----:B------:R-:W-:-:S07]  /*6a50*/  MOV R14, 0x6a70 ;  /* 0x00006a70000e7802 */ /* 0x000fce0000000f00 */
[----:B------:R-:W-:Y:S05]  /*6a60*/  CALL.REL.NOINC `($__internal_0_$__cuda_sm20_div_rn_f64_full) ;  /* 0x0000003400187944 */ /* 0x000fea0003c00000 */
.L_x_77:
[----:B------:R-:W-:Y:S05]  /*6a70*/  BSYNC.RECONVERGENT B1 ;  /* 0x0000000000017941 */ /* 0x000fea0003800200 */
.L_x_76:
        /* <DEDUP_REMOVED lines=9> */
.L_x_69:
[----:B------:R-:W-:Y:S01]  /*6b10*/  UPRMT UR12, UR20, 0x8880, URZ ;  /* 0x00008880140c7896 */ /* 0x000fe200080000ff */
[----:B------:R-:W-:Y:S01]  /*6b20*/  SHF.L.U32 R13, R8, 0x10, RZ ;  /* 0x00000010080d7819 */ /* 0x000fe200000006ff */
[----:B------:R-:W-:Y:S01]  /*6b30*/  IMAD.U32 R4, R4, 0x10000, RZ ;  /* 0x0001000004047824 */ /* 0x000fe200078e00ff */
[----:B------:R-:W-:Y:S01]  /*6b40*/  BSSY.RECONVERGENT B1, `(.L_x_79) ;  /* 0x000001f000017945 */ /* 0x000fe20003800200 */
[----:B------:R-:W-:Y:S02]  /*6b50*/  IMAD.MOV.U32 R14, RZ, RZ, 0x1 ;  /* 0x00000001ff0e7424 */ /* 0x000fe400078e00ff */
[----:B------:R-:W-:Y:S01]  /*6b60*/  ISETP.NE.AND P0, PT, RZ, UR12, PT ;  /* 0x0000000cff007c0c */ /* 0x000fe2000bf05270 */
[----:B------:R-:W-:-:S12]  /*6b70*/  IMAD.U32 R6, R6, 0x10000, RZ ;  /* 0x0001000006067824 */ /* 0x000fd800078e00ff */
[----:B------:R-:W-:-:S04]  /*6b80*/  @P0 FADD.FTZ R13, -R13, -RZ ;  /* 0x800000ff0d0d0221 */ /* 0x000fc80000010100 */
        /* <DEDUP_REMOVED lines=21> */
[----:B------:R-:W-:-:S13]  /*6ce0*/  FSETP.GT.AND P1, PT, |R6|, 1.469367938527859385e-39, PT ;  /* 0x001000000600780b */ /* 0x000fda0003f24200 */
[----:B0-----:R-:W-:Y:S05]  /*6cf0*/  @P1 BRA P2, `(.L_x_80) ;  /* 0x00000000000c1947 */ /* 0x001fea0001000000 */
[----:B------:R-:W-:Y:S01]  /*6d00*/  IMAD.MOV.U32 R36, RZ, RZ, R32 ;  /* 0x000000ffff247224 */ /* 0x000fe200078e0020 */
[----:B------:R-:W-:-:S07]  /*6d10*/  MOV R14, 0x6d30 ;  /* 0x00006d30000e7802 */ /* 0x000fce0000000f00 */
[----:B------:R-:W-:Y:S05]  /*6d20*/  CALL.REL.NOINC `($__internal_0_$__cuda_sm20_div_rn_f64_full) ;  /* 0x0000003000687944 */ /* 0x000fea0003c00000 */
.L_x_80:
[----:B------:R-:W-:Y:S05]  /*6d30*/  BSYNC.RECONVERGENT B1 ;  /* 0x0000000000017941 */ /* 0x000fea0003800200 */
.L_x_79:
[----:B------:R-:W-:Y:S01]  /*6d40*/  IMAD.U32 R20, R20, 0x10000, RZ ;  /* 0x0001000014147824 */ /* 0x000fe200078e00ff */
[----:B------:R-:W-:Y:S01]  /*6d50*/  MOV R14, 0x1 ;  /* 0x00000001000e7802 */ /* 0x000fe20000000f00 */
[----:B------:R-:W-:Y:S01]  /*6d60*/  IMAD.U32 R19, R19, 0x10000, RZ ;  /* 0x0001000013137824 */ /* 0x000fe200078e00ff */
[----:B------:R-:W-:Y:S01]  /*6d70*/  DADD R26, R26, -R38 ;  /* 0x000000001a1a7229 */ /* 0x000fe20000000826 */
[----:B------:R-:W-:Y:S01]  /*6d80*/  @P0 FADD.FTZ R20, -R20, -RZ ;  /* 0x800000ff14140221 */ /* 0x000fe20000010100 */
[----:B------:R-:W-:Y:S01]  /*6d90*/  IMAD.U32 R21, R21, 0x10000, RZ ;  /* 0x0001000015157824 */ /* 0x000fe200078e00ff */
[----:B------:R-:W-:Y:S01]  /*6da0*/  UMOV UR14, 0xf0000000 ;  /* 0xf0000000000e7882 */ /* 0x000fe20000000000 */
[----:B------:R-:W-:Y:S01]  /*6db0*/  UMOV UR15, 0x380fffff ;  /* 0x380fffff000f7882 */ /* 0x000fe20000000000 */
[C---:B------:R-:W-:Y:S01]  /*6dc0*/  FFMA.FTZ R8, R20.reuse, R20, R19 ;  /* 0x0000001414087223 */ /* 0x040fe20000010013 */
[----:B------:R-:W-:Y:S01]  /*6dd0*/  FMUL.FTZ R20, R20, 1 ;  /* 0x3f80000014147820 */ /* 0x000fe20000410000 */
[----:B------:R-:W0:Y:S01]  /*6de0*/  F2F.F32.F64 R13, R26 ;  /* 0x0000001a000d7310 */ /* 0x000e220000301000 */
[----:B------:R-:W-:Y:S01]  /*6df0*/  DSETP.GEU.AND P1, PT, |R26|, UR14, PT ;  /* 0x0000000e1a007e2a */ /* 0x000fe2000bf2e200 */
[----:B------:R-:W-:Y:S01]  /*6e00*/  FMUL.FTZ R21, R21, 1 ;  /* 0x3f80000015157820 */ /* 0x000fe20000410000 */
[----:B------:R-:W-:Y:S05]  /*6e10*/  BSSY.RECONVERGENT B1, `(.L_x_81) ;  /* 0x000001b000017945 */ /* 0x000fea0003800200 */
[----:B------:R-:W1:Y:S07]  /*6e20*/  MUFU.SQRT R6, R8 ;  /* 0x0000000800067308 */ /* 0x000e6e0000002000 */
[----:B0-----:R-:W-:Y:S01]  /*6e30*/  @!P1 FMUL R13, R13, 1.175494350822287508e-38 ;  /* 0x008000000d0d9820 */ /* 0x001fe20000400000 */
[----:B------:R-:W0:Y:S08]  /*6e40*/  F2F.F64.F32 R30, R20 ;  /* 0x00000014001e7310 */ /* 0x000e300000201800 */
[----:B------:R-:W-:Y:S01]  /*6e50*/  F2F.F64.F32 R20, R21 ;  /* 0x0000001500147310 */ /* 0x000fe20000201800 */
[----:B-1----:R-:W-:Y:S01]  /*6e60*/  FMUL.FTZ R6, R6, 1 ;  /* 0x3f80000006067820 */ /* 0x002fe20000410000 */
[----:B0-----:R-:W-:-:S06]  /*6e70*/  DMUL R30, R30, R2 ;  /* 0x000000021e1e7228 */ /* 0x001fcc0000000000 */
[----:B------:R-:W0:Y:S04]  /*6e80*/  F2F.F64.F32 R32, R6 ;  /* 0x0000000600207310 */ /* 0x000e280000201800 */
        /* <DEDUP_REMOVED lines=13> */
[----:B------:R-:W-:Y:S02]  /*6f60*/  F2FP.BF16.F32.PACK_AB R6, RZ, R4 ;  /* 0x00000004ff06723e */ /* 0x000fe400000010ff */
[----:B------:R-:W-:-:S09]  /*6f70*/  F2FP.BF16.F32.PACK_AB R4, RZ, R13 ;  /* 0x0000000dff04723e */ /* 0x000fd200000010ff */
[----:B------:R-:W-:Y:S05]  /*6f80*/  @P2 BRA P3, `(.L_x_82) ;  /* 0x00000000000c2947 */ /* 0x000fea0001800000 */
[----:B------:R-:W-:Y:S01]  /*6f90*/  IMAD.MOV.U32 R36, RZ, RZ, R32 ;  /* 0x000000ffff247224 */ /* 0x000fe200078e0020 */
[----:B------:R-:W-:-:S07]  /*6fa0*/  MOV R14, 0x6fc0 ;  /* 0x00006fc0000e7802 */ /* 0x000fce0000000f00 */
[----:B------:R-:W-:Y:S05]  /*6fb0*/  CALL.REL.NOINC `($__internal_0_$__cuda_sm20_div_rn_f64_full) ;  /* 0x0000002c00c47944 */ /* 0x000fea0003c00000 */
.L_x_82:
[----:B------:R-:W-:Y:S05]  /*6fc0*/  BSYNC.RECONVERGENT B1 ;  /* 0x0000000000017941 */ /* 0x000fea0003800200 */
.L_x_81:
[----:B------:R-:W-:Y:S01]  /*6fd0*/  IMAD.U32 R13, R9, 0x10000, RZ ;  /* 0x00010000090d7824 */ /* 0x000fe200078e00ff */
[----:B------:R-:W-:Y:S01]  /*6fe0*/  UMOV UR14, 0xf0000000 ;  /* 0xf0000000000e7882 */ /* 0x000fe20000000000 */
[----:B------:R-:W-:Y:S01]  /*6ff0*/  IMAD.U32 R14, R5, 0x10000, RZ ;  /* 0x00010000050e7824 */ /* 0x000fe200078e00ff */
[----:B------:R-:W-:Y:S01]  /*7000*/  UMOV UR15, 0x380fffff ;  /* 0x380fffff000f7882 */ /* 0x000fe20000000000 */
[----:B------:R-:W-:Y:S01]  /*7010*/  @P0 FADD.FTZ R13, -R13, -RZ ;  /* 0x800000ff0d0d0221 */ /* 0x000fe20000010100 */
[----:B------:R-:W-:Y:S01]  /*7020*/  IMAD.U32 R7, R7, 0x10000, RZ ;  /* 0x0001000007077824 */ /* 0x000fe200078e00ff */
[----:B------:R-:W-:Y:S02]  /*7030*/  BSSY.RECONVERGENT B1, `(.L_x_83) ;  /* 0x0000022000017945 */ /* 0x000fe40003800200 */
[C---:B------:R-:W-:Y:S01]  /*7040*/  FFMA.FTZ R9, R13.reuse, R13, R14 ;  /* 0x0000000d0d097223 */ /* 0x040fe2000001000e */
[----:B------:R-:W-:Y:S02]  /*7050*/  IMAD.MOV.U32 R14, RZ, RZ, 0x1 ;  /* 0x00000001ff0e7424 */ /* 0x000fe400078e00ff */
[----:B------:R-:W-:Y:S01]  /*7060*/  FMUL.FTZ R16, R13, 1 ;  /* 0x3f8000000d107820 */ /* 0x000fe20000410000 */
        /* <DEDUP_REMOVED lines=12> */
[----:B------:R-:W-:Y:S02]  /*7130*/  DFMA R18, R18, R14, R18 ;  /* 0x0000000e1212722b */ /* 0x000fe40000000012 */
[----:B------:R-:W-:Y:S01]  /*7140*/  DADD R14, R20, -R38 ;  /* 0x00000000140e7229 */ /* 0x000fe20000000826 */
[----:B------:R-:W-:-:S05]  /*7150*/  FMUL.FTZ R20, R7, 1 ;  /* 0x3f80000007147820 */ /* 0x000fca0000410000 */
[----:B------:R-:W-:Y:S01]  /*7160*/  DMUL R26, R30, R18 ;  /* 0x000000121e1a7228 */ /* 0x000fe20000000000 */
[----:B------:R-:W0:Y:S01]  /*7170*/  F2F.F32.F64 R13, R14 ;  /* 0x0000000e000d7310 */ /* 0x000e220000301000 */
[----:B------:R-:W-:-:S06]  /*7180*/  DSETP.GEU.AND P1, PT, |R14|, UR14, PT ;  /* 0x0000000e0e007e2a */ /* 0x000fcc000bf2e200 */
[----:B------:R-:W-:Y:S01]  /*7190*/  DFMA R28, -R32, R26, R30 ;  /* 0x0000001a201c722b */ /* 0x000fe2000000011e */
[----:B------:R-:W1:Y:S07]  /*71a0*/  F2F.F64.F32 R20, R20 ;  /* 0x0000001400147310 */ /* 0x000e6e0000201800 */
[----:B------:R-:W-:Y:S01]  /*71b0*/  DFMA R38, R18, R28, R26 ;  /* 0x0000001c1226722b */ /* 0x000fe2000000001a */
[----:B0-----:R-:W-:-:S05]  /*71c0*/  @!P1 FMUL R13, R13, 1.175494350822287508e-38 ;  /* 0x008000000d0d9820 */ /* 0x001fca0000400000 */
[----:B------:R-:W-:-:S04]  /*71d0*/  F2FP.BF16.F32.PACK_AB R7, RZ, R13 ;  /* 0x0000000dff07723e */ /* 0x000fc800000010ff */
[----:B------:R-:W-:-:S05]  /*71e0*/  FFMA R5, RZ, R33, R39 ;  /* 0x00000021ff057223 */ /* 0x000fca0000000027 */
[----:B------:R-:W-:Y:S02]  /*71f0*/  FSETP.GT.AND P2, PT, |R5|, 1.469367938527859385e-39, PT ;  /* 0x001000000500780b */ /* 0x000fe40003f44200 */
[----:B------:R-:W-:-:S11]  /*7200*/  F2FP.BF16.F32.PACK_AB R5, RZ, R8 ;  /* 0x00000008ff05723e */ /* 0x000fd600000010ff */
[----:B-1----:R-:W-:Y:S05]  /*7210*/  @P2 BRA P3, `(.L_x_84) ;  /* 0x00000000000c2947 */ /* 0x002fea0001800000 */
[----:B------:R-:W-:Y:S02]  /*7220*/  MOV R36, R32 ;  /* 0x0000002000247202 */ /* 0x000fe40000000f00 */
[----:B------:R-:W-:-:S07]  /*7230*/  MOV R14, 0x7250 ;  /* 0x00007250000e7802 */ /* 0x000fce0000000f00 */
[----:B------:R-:W-:Y:S05]  /*7240*/  CALL.REL.NOINC `($__internal_0_$__cuda_sm20_div_rn_f64_full) ;  /* 0x0000002c00207944 */ /* 0x000fea0003c00000 */
.L_x_84:
[----:B------:R-:W-:Y:S05]  /*7250*/  BSYNC.RECONVERGENT B1 ;  /* 0x0000000000017941 */ /* 0x000fea0003800200 */
.L_x_83:
        /* <DEDUP_REMOVED lines=10> */
[----:B------:R-:W-:-:S02]  /*7300*/  FMUL.FTZ R17, R17, 1 ;  /* 0x3f80000011117820 */ /* 0x000fc40000410000 */
        /* <DEDUP_REMOVED lines=14> */
[----:B------:R-:W-:Y:S05]  /*73f0*/  F2F.F64.F32 R20, R17 ;  /* 0x0000001100147310 */ /* 0x000fea0000201800 */
[----:B------:R-:W-:Y:S02]  /*7400*/  DMUL R18, R30, R14 ;  /* 0x0000000e1e127228 */ /* 0x000fe40000000000 */
[----:B------:R-:W-:-:S06]  /*7410*/  DSETP.GEU.AND P0, PT, |R12|, UR14, PT ;  /* 0x0000000e0c007e2a */ /* 0x000fcc000bf0e200 */
        /* <DEDUP_REMOVED lines=12> */
.L_x_86:
[----:B------:R-:W-:Y:S05]  /*74e0*/  BSYNC.RECONVERGENT B1 ;  /* 0x0000000000017941 */ /* 0x000fea0003800200 */
.L_x_85:
        /* <DEDUP_REMOVED lines=8> */
.L_x_78:
[----:B------:R-:W-:Y:S02]  /*7570*/  IADD3 R0, P0, PT, R0, UR13, RZ ;  /* 0x0000000d00007c10 */ /* 0x000fe4000ff1e0ff */
[----:B------:R-:W-:Y:S02]  /*7580*/  PRMT R14, R4, 0x5410, R7 ;  /* 0x00005410040e7816 */ /* 0x000fe40000000007 */
[----:B------:R-:W-:Y:S01]  /*7590*/  PRMT R15, R9, 0x5410, R12 ;  /* 0x00005410090f7816 */ /* 0x000fe2000000000c */
[----:B------:R-:W-:Y:S01]  /*75a0*/  IMAD.SHL.U32 R4, R0, 0x4, RZ ;  /* 0x0000000400047824 */ /* 0x000fe200078e00ff */
[----:B------:R-:W-:Y:S02]  /*75b0*/  PRMT R6, R6, 0x5410, R5 ;  /* 0x0000541006067816 */ /* 0x000fe40000000005 */
[----:B------:R-:W-:Y:S01]  /*75c0*/  PRMT R7, R8, 0x5410, R10 ;  /* 0x0000541008077816 */ /* 0x000fe2000000000a */
[----:B------:R0:W-:Y:S01]  /*75d0*/  STG.E.64 desc[UR16][R24.64], R14 ;  /* 0x0000000e18007986 */ /* 0x0001e2000c101b10 */
[----:B------:R-:W-:-:S02]  /*75e0*/  IADD3.X R11, PT, PT, RZ, R11, RZ, P0, !PT ;  /* 0x0000000bff0b7210 */ /* 0x000fc400007fe4ff */
[----:B------:R-:W-:Y:S01]  /*75f0*/  ISETP.LT.U32.AND P1, PT, R4, UR4, PT ;  /* 0x0000000404007c0c */ /* 0x000fe2000bf21070 */
[----:B------:R0:W-:Y:S01]  /*7600*/  STG.E.64 desc[UR16][R22.64], R6 ;  /* 0x0000000616007986 */ /* 0x0001e2000c101b10 */
[C---:B------:R-:W-:Y:S02]  /*7610*/  LOP3.LUT P0, RZ, R0.reuse, 0xffffc000, RZ, 0xc0, !PT ;  /* 0xffffc00000ff7812 */ /* 0x040fe4000780c0ff */
[----:B------:R-:W-:Y:S02]  /*7620*/  SHF.L.U64.HI R4, R0, 0x2, R11 ;  /* 0x0000000200047819 */ /* 0x000fe4000001020b */
[----:B------:R-:W-:Y:S02]  /*7630*/  LOP3.LUT P0, RZ, R11, 0x3fffffff, RZ, 0xc0, P0 ;  /* 0x3fffffff0bff7812 */ /* 0x000fe4000000c0ff */
[----:B------:R-:W-:-:S13]  /*7640*/  ISETP.LT.AND.EX P1, PT, R4, UR5, PT, P1 ;  /* 0x0000000504007c0c */ /* 0x000fda000bf21310 */
[----:B0-----:R-:W-:Y:S05]  /*7650*/  @!P0 BRA P1, `(.L_x_87) ;  /* 0xffffffe400d48947 */ /* 0x001fea000083ffff */
[----:B------:R-:W-:Y:S05]  /*7660*/  EXIT ;  /* 0x000000000000794d */ /* 0x000fea0003800000 */
.L_x_68:
[----:B------:R-:W0:Y:S01]  /*7670*/  LDCU.64 UR14, c[0x0][0x1168] ;  /* 0x00022d00ff0e77ac */ /* 0x000e220008000a00 */
[----:B------:R-:W1:Y:S01]  /*7680*/  LDCU.64 UR24, c[0x0][0x1170] ;  /* 0x00022e00ff1877ac */ /* 0x000e620008000a00 */
[----:B------:R-:W2:Y:S01]  /*7690*/  LDCU.64 UR20, c[0x0][0x1170] ;  /* 0x00022e00ff1477ac */ /* 0x000ea20008000a00 */
[----:B------:R-:W3:Y:S01]  /*76a0*/  LDCU.64 UR22, c[0x0][0x1168] ;  /* 0x00022d00ff1677ac */ /* 0x000ee20008000a00 */
[----:B------:R-:W4:Y:S01]  /*76b0*/  LDCU.U8 UR19, c[0x0][0x1178] ;  /* 0x00022f00ff1377ac */ /* 0x000f220008000000 */
[----:B0-----:R-:W-:Y:S01]  /*76c0*/  DSETP.NEU.AND P0, PT, RZ, UR14, PT ;  /* 0x0000000eff007e2a */ /* 0x001fe2000bf0d000 */
[----:B------:R-:W0:-:S13]  /*76d0*/  LDCU.U8 UR18, c[0x0][0x1178] ;  /* 0x00022f00ff1277ac */ /* 0x000e1a0008000000 */
[----:B-1234-:R-:W-:Y:S05]  /*76e0*/  @P0 BRA `(.L_x_88) ;  /* 0x0000001000cc0947 */ /* 0x01efea0003800000 */
[----:B------:R-:W-:Y:S01]  /*76f0*/  BSSY.RECONVERGENT B1, `(.L_x_89) ;  /* 0x0000131000017945 */ /* 0x000fe20003800200 */
.L_x_106:
[----:B------:R-:W1:Y:S02]  /*7700*/  LDC.64 R4, c[0x0][0x1180] ;  /* 0x00046000ff047b82 */ /* 0x000e640000000a00 */
[----:B-1----:R-:W2:Y:S01]  /*7710*/  LDG.E R10, desc[UR16][R4.64] ;  /* 0x00000010040a7981 */ /* 0x002ea2000c1e1900 */
[C---:B------:R-:W-:Y:S01]  /*7720*/  IMAD.SHL.U32 R22, R0.reuse, 0x8, RZ ;  /* 0x0000000800167824 */ /* 0x040fe200078e00ff */
[----:B------:R-:W-:-:S04]  /*7730*/  SHF.L.U64.HI R6, R0, 0x3, R11 ;  /* 0x0000000300067819 */ /* 0x000fc8000001020b */
[----:B------:R-:W-:-:S04]  /*7740*/  IADD3 R8, P0, PT, R22, UR8, RZ ;  /* 0x0000000816087c10 */ /* 0x000fc8000ff1e0ff */
[----:B------:R-:W-:-:S06]  /*7750*/  IADD3.X R9, PT, PT, R6, UR9, RZ, P0, !PT ;  /* 0x0000000906097c10 */ /* 0x000fcc00087fe4ff */
[----:B------:R-:W3:Y:S01]  /*7760*/  LDG.E.64 R8, desc[UR16][R8.64] ;  /* 0x0000001008087981 */ /* 0x000ee2000c1e1b00 */
[C---:B------:R-:W-:Y:S02]  /*7770*/  IADD3 R24, P0, PT, R22.reuse, UR10, RZ ;  /* 0x0000000a16187c10 */ /* 0x040fe4000ff1e0ff */
[----:B------:R-:W-:Y:S02]  /*7780*/  IADD3 R22, P1, PT, R22, UR6, RZ ;  /* 0x0000000616167c10 */ /* 0x000fe4000ff3e0ff */
[C---:B------:R-:W-:Y:S02]  /*7790*/  IADD3.X R25, PT, PT, R6.reuse, UR11, RZ, P0, !PT ;  /* 0x0000000b06197c10 */ /* 0x040fe400087fe4ff */
[----:B------:R-:W-:-:S03]  /*77a0*/  IADD3.X R23, PT, PT, R6, UR7, RZ, P1, !PT ;  /* 0x0000000706177c10 */ /* 0x000fc60008ffe4ff */
[----:B------:R-:W4:Y:S04]  /*77b0*/  LDG.E.64 R6, desc[UR16][R24.64] ;  /* 0x0000001018067981 */ /* 0x000f28000c1e1b00 */
[----:B------:R-:W5:Y:S01]  /*77c0*/  LDG.E.64 R4, desc[UR16][R22.64] ;  /* 0x0000001016047981 */ /* 0x000f62000c1e1b00 */
[----:B------:R-:W-:Y:S01]  /*77d0*/  IMAD.MOV.U32 R12, RZ, RZ, 0x1 ;  /* 0x00000001ff0c7424 */ /* 0x000fe200078e00ff */
[----:B0-----:R-:W-:Y:S01]  /*77e0*/  UPRMT UR12, UR18, 0x8880, URZ ;  /* 0x00008880120c7896 */ /* 0x001fe200080000ff */
[----:B------:R-:W-:Y:S05]  /*77f0*/  BSSY.RECONVERGENT B2, `(.L_x_90) ;  /* 0x0000020000027945 */ /* 0x000fea0003800200 */
[----:B------:R-:W-:Y:S01]  /*7800*/  ISETP.NE.AND P0, PT, RZ, UR12, PT ;  /* 0x0000000cff007c0c */ /* 0x000fe2000bf05270 */
[----:B--2---:R-:W-:-:S06]  /*7810*/  FMUL.FTZ R26, R10, 1 ;  /* 0x3f8000000a1a7820 */ /* 0x004fcc0000410000 */
[----:B------:R-:W0:Y:S01]  /*7820*/  F2F.F64.F32 R26, R26 ;  /* 0x0000001a001a7310 */ /* 0x000e220000201800 */
[----:B---3--:R-:W-:-:S04]  /*7830*/  IMAD.U32 R10, R8, 0x10000, RZ ;  /* 0x00010000080a7824 */ /* 0x008fc800078e00ff */
[----:B------:R-:W-:-:S03]  /*7840*/  FMUL.FTZ R10, R10, 1 ;  /* 0x3f8000000a0a7820 */ /* 0x000fc60000410000 */
[----:B0-----:R-:W0:Y:S01]  /*7850*/  MUFU.RCP64H R13, R27 ;  /* 0x0000001b000d7308 */ /* 0x001e220000001800 */
[----:B----4-:R-:W-:Y:S02]  /*7860*/  PRMT R19, R6, 0x7632, R19 ;  /* 0x0000763206137816 */ /* 0x010fe40000000013 */
[----:B------:R-:W-:-:S05]  /*7870*/  PRMT R17, R7, 0x7632, R17 ;  /* 0x0000763207117816 */ /* 0x000fca0000000011 */
[----:B------:R1:W2:Y:S01]  /*7880*/  F2F.F64.F32 R30, R10 ;  /* 0x0000000a001e7310 */ /* 0x0002a20000201800 */
[----:B-----5:R-:W-:Y:S02]  /*7890*/  PRMT R20, R4, 0x7632, R20 ;  /* 0x0000763204147816 */ /* 0x020fe40000000014 */
[----:B-1----:R-:W-:Y:S01]  /*78a0*/  PRMT R10, R9, 0x7632, R10 ;  /* 0x00007632090a7816 */ /* 0x002fe2000000000a */
[----:B0-----:R-:W-:Y:S01]  /*78b0*/  DFMA R14, -R26, R12, 1 ;  /* 0x3ff000001a0e742b */ /* 0x001fe2000000010c */
[----:B--2---:R-:W-:-:S07]  /*78c0*/  FSETP.GEU.AND P2, PT, |R31|, 6.5827683646048100446e-37, PT ;  /* 0x036000001f00780b */ /* 0x004fce0003f4e200 */
        /* <DEDUP_REMOVED lines=9> */
[----:B------:R-:W-:Y:S01]  /*7960*/  PRMT R12, R8, 0x7632, R12 ;  /* 0x00007632080c7816 */ /* 0x000fe2000000000c */
[----:B------:R-:W-:Y:S02]  /*7970*/  IMAD.U32 R8, R6, 0x10000, RZ ;  /* 0x0001000006087824 */ /* 0x000fe400078e00ff */
[----:B------:R-:W-:Y:S01]  /*7980*/  IMAD.U32 R6, R4, 0x10000, RZ ;  /* 0x0001000004067824 */ /* 0x000fe200078e00ff */
[----:B------:R-:W-:-:S07]  /*7990*/  PRMT R4, R5, 0x7632, R4 ;  /* 0x0000763205047816 */ /* 0x000fce0000000004 */
[----:B------:R-:W-:Y:S05]  /*79a0*/  @P1 BRA P2, `(.L_x_91) ;  /* 0x0000000000101947 */ /* 0x000fea0001000000 */
[----:B------:R-:W-:Y:S01]  /*79b0*/  IMAD.MOV.U32 R36, RZ, RZ, R26 ;  /* 0x000000ffff247224 */ /* 0x000fe200078e001a */
[----:B------:R-:W-:Y:S02]  /*79c0*/  MOV R33, R27 ;  /* 0x0000001b00217202 */ /* 0x000fe40000000f00 */
[----:B------:R-:W-:-:S07]  /*79d0*/  MOV R14, 0x79f0 ;  /* 0x000079f0000e7802 */ /* 0x000fce0000000f00 */
[----:B------:R-:W-:Y:S05]  /*79e0*/  CALL.REL.NOINC `($__internal_0_$__cuda_sm20_div_rn_f64_full) ;  /* 0x0000002400387944 */ /* 0x000fea0003c00000 */
.L_x_91:
[----:B------:R-:W-:Y:S05]  /*79f0*/  BSYNC.RECONVERGENT B2 ;  /* 0x0000000000027941 */ /* 0x000fea0003800200 */
.L_x_90:
[----:B------:R-:W-:Y:S01]  /*7a00*/  UMOV UR14, 0xf0000000 ;  /* 0xf0000000000e7882 */ /* 0x000fe20000000000 */
[----:B------:R-:W-:Y:S01]  /*7a10*/  UMOV UR15, 0x380fffff ;  /* 0x380fffff000f7882 */ /* 0x000fe20000000000 */
[----:B------:R-:W0:Y:S01]  /*7a20*/  F2F.F32.F64 R13, R38 ;  /* 0x00000026000d7310 */ /* 0x000e220000301000 */
[----:B------:R-:W-:Y:S01]  /*7a30*/  DSETP.GEU.AND P1, PT, |R38|, UR14, PT ;  /* 0x0000000e26007e2a */ /* 0x000fe2000bf2e200 */
[----:B------:R-:W-:Y:S02]  /*7a40*/  IMAD.MOV.U32 R28, RZ, RZ, 0x1 ;  /* 0x00000001ff1c7424 */ /* 0x000fe400078e00ff */
[----:B------:R-:W-:Y:S01]  /*7a50*/  FMUL.FTZ R8, R8, 1 ;  /* 0x3f80000008087820 */ /* 0x000fe20000410000 */
[----:B------:R-:W-:Y:S10]  /*7a60*/  BSSY.RECONVERGENT B2, `(.L_x_92) ;  /* 0x000001e000027945 */ /* 0x000ff40003800200 */
[----:B0-----:R-:W-:-:S04]  /*7a70*/  @!P1 FMUL R13, R13, 1.175494350822287508e-38 ;  /* 0x008000000d0d9820 */ /* 0x001fc80000400000 */
[----:B------:R-:W-:-:S04]  /*7a80*/  @P0 FADD.FTZ R13, -R13, -RZ ;  /* 0x800000ff0d0d0221 */ /* 0x000fc80000010100 */
        /* <DEDUP_REMOVED lines=18> */
[----:B------:R0:W1:Y:S09]  /*7bb0*/  F2F.F64.F32 R28, R8 ;  /* 0x00000008001c7310 */ /* 0x0000720000201800 */
[----:B------:R-:W-:-:S05]  /*7bc0*/  FFMA R14, RZ, R33, R39 ;  /* 0x00000021ff0e7223 */ /* 0x000fca0000000027 */
[----:B------:R-:W-:-:S13]  /*7bd0*/  FSETP.GT.AND P1, PT, |R14|, 1.469367938527859385e-39, PT ;  /* 0x001000000e00780b */ /* 0x000fda0003f24200 */
[----:B01----:R-:W-:Y:S05]  /*7be0*/  @P1 BRA P2, `(.L_x_93) ;  /* 0x0000000000141947 */ /* 0x003fea0001000000 */
[----:B------:R-:W-:Y:S01]  /*7bf0*/  IMAD.MOV.U32 R30, RZ, RZ, R34 ;  /* 0x000000ffff1e7224 */ /* 0x000fe200078e0022 */
[----:B------:R-:W-:Y:S01]  /*7c00*/  MOV R14, 0x7c40 ;  /* 0x00007c40000e7802 */ /* 0x000fe20000000f00 */
[----:B------:R-:W-:Y:S02]  /*7c10*/  IMAD.MOV.U32 R31, RZ, RZ, R35 ;  /* 0x000000ffff1f7224 */ /* 0x000fe400078e0023 */
[----:B------:R-:W-:-:S07]  /*7c20*/  IMAD.MOV.U32 R36, RZ, RZ, R32 ;  /* 0x000000ffff247224 */ /* 0x000fce00078e0020 */
[----:B------:R-:W-:Y:S05]  /*7c30*/  CALL.REL.NOINC `($__internal_0_$__cuda_sm20_div_rn_f64_full) ;  /* 0x0000002000a47944 */ /* 0x000fea0003c00000 */
.L_x_93:
[----:B------:R-:W-:Y:S05]  /*7c40*/  BSYNC.RECONVERGENT B2 ;  /* 0x0000000000027941 */ /* 0x000fea0003800200 */
.L_x_92:
[----:B------:R-:W0:Y:S01]  /*7c50*/  MUFU.RCP64H R15, R27 ;  /* 0x0000001b000f7308 */ /* 0x000e220000001800 */
[----:B------:R-:W-:Y:S01]  /*7c60*/  IMAD.MOV.U32 R14, RZ, RZ, 0x1 ;  /* 0x00000001ff0e7424 */ /* 0x000fe200078e00ff */
[----:B------:R-:W-:Y:S01]  /*7c70*/  DADD R28, R28, -R38 ;  /* 0x000000001c1c7229 */ /* 0x000fe20000000826 */
[----:B------:R-:W-:Y:S01]  /*7c80*/  IMAD.U32 R12, R12, 0x10000, RZ ;  /* 0x000100000c0c7824 */ /* 0x000fe200078e00ff */
[----:B------:R-:W-:Y:S01]  /*7c90*/  UMOV UR14, 0xf0000000 ;  /* 0xf0000000000e7882 */ /* 0x000fe20000000000 */
[----:B------:R-:W-:Y:S01]  /*7ca0*/  UMOV UR15, 0x380fffff ;  /* 0x380fffff000f7882 */ /* 0x000fe20000000000 */
[----:B------:R-:W-:Y:S01]  /*7cb0*/  BSSY.RECONVERGENT B2, `(.L_x_94) ;  /* 0x0000018000027945 */ /* 0x000fe20003800200 */
[----:B------:R-:W-:Y:S01]  /*7cc0*/  SHF.L.U32 R19, R19, 0x10, RZ ;  /* 0x0000001013137819 */ /* 0x000fe200000006ff */
[----:B------:R-:W1:Y:S01]  /*7cd0*/  F2F.F32.F64 R8, R28 ;  /* 0x0000001c00087310 */ /* 0x000e620000301000 */
[----:B------:R-:W-:Y:S01]  /*7ce0*/  IMAD.U32 R20, R20, 0x10000, RZ ;  /* 0x0001000014147824 */ /* 0x000fe200078e00ff */
[----:B------:R-:W-:-:S02]  /*7cf0*/  DSETP.GEU.AND P1, PT, |R28|, UR14, PT ;  /* 0x0000000e1c007e2a */ /* 0x000fc4000bf2e200 */
[----:B0-----:R-:W-:-:S12]  /*7d00*/  DFMA R30, -R26, R14, 1 ;  /* 0x3ff000001a1e742b */ /* 0x001fd8000000010e */
[----:B-1----:R-:W-:Y:S01]  /*7d10*/  @!P1 FMUL R8, R8, 1.175494350822287508e-38 ;  /* 0x0080000008089820 */ /* 0x002fe20000400000 */
[----:B------:R-:W-:-:S08]  /*7d20*/  DFMA R30, R30, R30, R30 ;  /* 0x0000001e1e1e722b */ /* 0x000fd0000000001e */
[----:B------:R-:W-:Y:S01]  /*7d30*/  DFMA R14, R14, R30, R14 ;  /* 0x0000001e0e0e722b */ /* 0x000fe2000000000e */
[----:B------:R-:W-:-:S07]  /*7d40*/  FMUL.FTZ R30, R12, 1 ;  /* 0x3f8000000c1e7820 */ /* 0x000fce0000410000 */
[----:B------:R-:W-:Y:S01]  /*7d50*/  DFMA R12, -R26, R14, 1 ;  /* 0x3ff000001a0c742b */ /* 0x000fe2000000010e */
[----:B------:R-:W0:Y:S07]  /*7d60*/  F2F.F64.F32 R30, R30 ;  /* 0x0000001e001e7310 */ /* 0x000e2e0000201800 */
[----:B------:R-:W-:-:S08]  /*7d70*/  DFMA R32, R14, R12, R14 ;  /* 0x0000000c0e20722b */ /* 0x000fd0000000000e */
[----:B0-----:R-:W-:Y:S01]  /*7d80*/  DMUL R12, R32, R30 ;  /* 0x0000001e200c7228 */ /* 0x001fe20000000000 */
        /* <DEDUP_REMOVED lines=10> */
.L_x_95:
[----:B------:R-:W-:Y:S05]  /*7e30*/  BSYNC.RECONVERGENT B2 ;  /* 0x0000000000027941 */ /* 0x000fea0003800200 */
.L_x_94:
        /* <DEDUP_REMOVED lines=22> */
[----:B------:R-:W-:Y:S01]  /*7fa0*/  DFMA R14, R28, R14, R28 ;  /* 0x0000000e1c0e722b */ /* 0x000fe2000000001c */
[----:B------:R0:W1:Y:S03]  /*7fb0*/  F2F.F64.F32 R28, R19 ;  /* 0x00000013001c7310 */ /* 0x0000660000201800 */
[----:B------:R-:W-:-:S04]  /*7fc0*/  FSETP.GEU.AND P2, PT, |R31|, 6.5827683646048100446e-37, PT ;  /* 0x036000001f00780b */ /* 0x000fc80003f4e200 */
[----:B------:R-:W-:-:S08]  /*7fd0*/  DMUL R38, R30, R14 ;  /* 0x0000000e1e267228 */ /* 0x000fd00000000000 */
[----:B------:R-:W-:-:S08]  /*7fe0*/  DFMA R12, -R32, R38, R30 ;  /* 0x00000026200c722b */ /* 0x000fd0000000011e */
[----:B------:R-:W-:-:S10]  /*7ff0*/  DFMA R38, R14, R12, R38 ;  /* 0x0000000c0e26722b */ /* 0x000fd40000000026 */
[----:B------:R-:W-:-:S05]  /*8000*/  FFMA R12, RZ, R33, R39 ;  /* 0x00000021ff0c7223 */ /* 0x000fca0000000027 */
[----:B------:R-:W-:-:S13]  /*8010*/  FSETP.GT.AND P1, PT, |R12|, 1.469367938527859385e-39, PT ;  /* 0x001000000c00780b */ /* 0x000fda0003f24200 */
[----:B01----:R-:W-:Y:S05]  /*8020*/  @P1 BRA P2, `(.L_x_97) ;  /* 0x00000000000c1947 */ /* 0x003fea0001000000 */
[----:B------:R-:W-:Y:S01]  /*8030*/  IMAD.MOV.U32 R36, RZ, RZ, R32 ;  /* 0x000000ffff247224 */ /* 0x000fe200078e0020 */
[----:B------:R-:W-:-:S07]  /*8040*/  MOV R14, 0x8060 ;  /* 0x00008060000e7802 */ /* 0x000fce0000000f00 */
[----:B------:R-:W-:Y:S05]  /*8050*/  CALL.REL.NOINC `($__internal_0_$__cuda_sm20_div_rn_f64_full) ;  /* 0x0000001c009c7944 */ /* 0x000fea0003c00000 */
.L_x_97:
[----:B------:R-:W-:Y:S05]  /*8060*/  BSYNC.RECONVERGENT B2 ;  /* 0x0000000000027941 */ /* 0x000fea0003800200 */
.L_x_96:
        /* <DEDUP_REMOVED lines=12> */
[----:B0-----:R-:W-:-:S04]  /*8130*/  DFMA R14, -R26, R12, 1 ;  /* 0x3ff000001a0e742b */ /* 0x001fc8000000010c */
[----:B------:R-:W0:Y:S04]  /*8140*/  F2F.F64.F32 R30, R30 ;  /* 0x0000001e001e7310 */ /* 0x000e280000201800 */
[----:B------:R-:W-:-:S04]  /*8150*/  DFMA R14, R14, R14, R14 ;  /* 0x0000000e0e0e722b */ /* 0x000fc8000000000e */
[----:B-1----:R-:W-:-:S04]  /*8160*/  @!P1 FMUL R9, R9, 1.175494350822287508e-38 ;  /* 0x0080000009099820 */ /* 0x002fc80000400000 */
[----:B------:R-:W-:Y:S01]  /*8170*/  DFMA R14, R12, R14, R12 ;  /* 0x0000000e0c0e722b */ /* 0x000fe2000000000c */
[----:B0-----:R-:W-:-:S07]  /*8180*/  FSETP.GEU.AND P3, PT, |R31|, 6.5827683646048100446e-37, PT ;  /* 0x036000001f00780b */ /* 0x001fce0003f6e200 */
        /* <DEDUP_REMOVED lines=12> */
.L_x_99:
[----:B------:R-:W-:Y:S05]  /*8250*/  BSYNC.RECONVERGENT B2 ;  /* 0x0000000000027941 */ /* 0x000fea0003800200 */
.L_x_98:
        /* <DEDUP_REMOVED lines=34> */
.L_x_101:
[----:B------:R-:W-:Y:S05]  /*8480*/  BSYNC.RECONVERGENT B2 ;  /* 0x0000000000027941 */ /* 0x000fea0003800200 */
.L_x_100:
        /* <DEDUP_REMOVED lines=30> */
.L_x_103:
[----:B------:R-:W-:Y:S05]  /*8670*/  BSYNC.RECONVERGENT B2 ;  /* 0x0000000000027941 */ /* 0x000fea0003800200 */
.L_x_102:
        /* <DEDUP_REMOVED lines=9> */
[----:B------:R-:W-:-:S04]  /*8710*/  FFMA.FTZ R4, R27, R27, R4 ;  /* 0x0000001b1b047223 */ /* 0x000fc80000010004 */
[----:B------:R-:W0:Y:S02]  /*8720*/  MUFU.SQRT R10, R4 ;  /* 0x00000004000a7308 */ /* 0x000e240000002000 */
[----:B0-----:R-:W-:Y:S01]  /*8730*/  FMUL.FTZ R16, R10, 1 ;  /* 0x3f8000000a107820 */ /* 0x001fe20000410000 */
[----:B------:R-:W-:-:S05]  /*8740*/  FMUL.FTZ R10, R27, 1 ;  /* 0x3f8000001b0a7820 */ /* 0x000fca0000410000 */
[----:B------:R-:W-:Y:S08]  /*8750*/  F2F.F64.F32 R26, R17 ;  /* 0x00000011001a7310 */ /* 0x000ff00000201800 */
        /* <DEDUP_REMOVED lines=20> */
.L_x_105:
[----:B------:R-:W-:Y:S05]  /*88a0*/  BSYNC.RECONVERGENT B2 ;  /* 0x0000000000027941 */ /* 0x000fea0003800200 */
.L_x_104:
[----:B------:R-:W-:Y:S01]  /*88b0*/  DADD R26, R26, -R38 ;  /* 0x000000001a1a7229 */ /* 0x000fe20000000826 */
[----:B------:R-:W-:Y:S01]  /*88c0*/  UMOV UR14, 0xf0000000 ;  /* 0xf0000000000e7882 */ /* 0x000fe20000000000 */
[----:B------:R-:W-:Y:S01]  /*88d0*/  UMOV UR15, 0x380fffff ;  /* 0x380fffff000f7882 */ /* 0x000fe20000000000 */
[----:B------:R-:W-:Y:S02]  /*88e0*/  F2FP.BF16.F32.PACK_AB R8, R9, R8 ;  /* 0x000000080908723e */ /* 0x000fe400000010ff */
[----:B------:R-:W-:Y:S01]  /*88f0*/  F2FP.BF16.F32.PACK_AB R6, R21, R6 ;  /* 0x000000061506723e */ /* 0x000fe200000010ff */
[----:B------:R-:W0:Y:S02]  /*8900*/  F2F.F32.F64 R10, R26 ;  /* 0x0000001a000a7310 */ /* 0x000e240000301000 */
[----:B------:R-:W-:-:S14]  /*8910*/  DSETP.GEU.AND P0, PT, |R26|, UR14, PT ;  /* 0x0000000e1a007e2a */ /* 0x000fdc000bf0e200 */
[----:B0-----:R-:W-:Y:S01]  /*8920*/  @!P0 FMUL R10, R10, 1.175494350822287508e-38 ;  /* 0x008000000a0a8820 */ /* 0x001fe20000400000 */
[----:B------:R-:W-:-:S04]  /*8930*/  IADD3 R0, P0, PT, R0, UR13, RZ ;  /* 0x0000000d00007c10 */ /* 0x000fc8000ff1e0ff */
[----:B------:R-:W-:Y:S01]  /*8940*/  F2FP.BF16.F32.PACK_AB R9, R10, R7 ;  /* 0x000000070a09723e */ /* 0x000fe200000010ff */
[----:B------:R-:W-:Y:S01]  /*8950*/  IMAD.X R11, RZ, RZ, R11, P0 ;  /* 0x000000ffff0b7224 */ /* 0x000fe200000e060b */
[----:B------:R-:W-:Y:S01]  /*8960*/  F2FP.BF16.F32.PACK_AB R7, R4, R5 ;  /* 0x000000050407723e */ /* 0x000fe200000010ff */
[C---:B------:R-:W-:Y:S01]  /*8970*/  IMAD.SHL.U32 R4, R0.reuse, 0x4, RZ ;  /* 0x0000000400047824 */ /* 0x040fe200078e00ff */
[----:B------:R-:W-:Y:S01]  /*8980*/  LOP3.LUT P0, RZ, R0, 0xffffc000, RZ, 0xc0, !PT ;  /* 0xffffc00000ff7812 */ /* 0x000fe2000780c0ff */
[----:B------:R1:W-:Y:S03]  /*8990*/  STG.E.64 desc[UR16][R24.64], R8 ;  /* 0x0000000818007986 */ /* 0x0003e6000c101b10 */
[----:B------:R-:W-:Y:S01]  /*89a0*/  ISETP.LT.U32.AND P1, PT, R4, UR4, PT ;  /* 0x0000000404007c0c */ /* 0x000fe2000bf21070 */
[----:B------:R1:W-:Y:S01]  /*89b0*/  STG.E.64 desc[UR16][R22.64], R6 ;  /* 0x0000000616007986 */ /* 0x0003e2000c101b10 */
[----:B------:R-:W-:-:S02]  /*89c0*/  SHF.L.U64.HI R4, R0, 0x2, R11 ;  /* 0x0000000200047819 */ /* 0x000fc4000001020b */
[----:B------:R-:W-:Y:S02]  /*89d0*/  LOP3.LUT P0, RZ, R11, 0x3fffffff, RZ, 0xc0, P0 ;  /* 0x3fffffff0bff7812 */ /* 0x000fe4000000c0ff */
[----:B------:R-:W-:-:S13]  /*89e0*/  ISETP.LT.AND.EX P1, PT, R4, UR5, PT, P1 ;  /* 0x0000000504007c0c */ /* 0x000fda000bf21310 */
[----:B-1----:R-:W-:Y:S05]  /*89f0*/  @!P0 BRA P1, `(.L_x_106) ;  /* 0xffffffec00408947 */ /* 0x002fea000083ffff */
[----:B------:R-:W-:Y:S05]  /*8a00*/  BSYNC.RECONVERGENT B1 ;  /* 0x0000000000017941 */ /* 0x000fea0003800200 */
.L_x_89:
[----:B------:R-:W-:Y:S05]  /*8a10*/  EXIT ;  /* 0x000000000000794d */ /* 0x000fea0003800000 */
.L_x_88:
[----:B------:R-:W-:Y:S01]  /*8a20*/  BSSY.RECONVERGENT B1, `(.L_x_107) ;  /* 0x0000149000017945 */ /* 0x000fe20003800200 */
.L_x_124:
        /* <DEDUP_REMOVED lines=14> */
[----:B------:R-:W-:Y:S01]  /*8b10*/  UPRMT UR12, UR19, 0x8880, URZ ;  /* 0x00008880130c7896 */ /* 0x000fe200080000ff */
[----:B------:R-:W-:Y:S05]  /*8b20*/  BSSY.RECONVERGENT B2, `(.L_x_108) ;  /* 0x0000020000027945 */ /* 0x000fea0003800200 */
[----:B------:R-:W-:Y:S01]  /*8b30*/  ISETP.NE.AND P0, PT, RZ, UR12, PT ;  /* 0x0000000cff007c0c */ /* 0x000fe2000bf05270 */
[----:B--2---:R-:W-:-:S06]  /*8b40*/  FMUL.FTZ R26, R10, 1 ;  /* 0x3f8000000a1a7820 */ /* 0x004fcc0000410000 */
[----:B------:R-:W1:Y:S01]  /*8b50*/  F2F.F64.F32 R26, R26 ;  /* 0x0000001a001a7310 */ /* 0x000e620000201800 */
[----:B---3--:R-:W-:-:S04]  /*8b60*/  IMAD.U32 R10, R8, 0x10000, RZ ;  /* 0x00010000080a7824 */ /* 0x008fc800078e00ff */
[----:B------:R-:W-:-:S03]  /*8b70*/  FMUL.FTZ R10, R10, 1 ;  /* 0x3f8000000a0a7820 */ /* 0x000fc60000410000 */
[----:B-1----:R-:W1:Y:S01]  /*8b80*/  MUFU.RCP64H R13, R27 ;  /* 0x0000001b000d7308 */ /* 0x002e620000001800 */
[----:B----4-:R-:W-:Y:S02]  /*8b90*/  PRMT R19, R6, 0x7632, R19 ;  /* 0x0000763206137816 */ /* 0x010fe40000000013 */
[----:B------:R-:W-:-:S05]  /*8ba0*/  PRMT R17, R7, 0x7632, R17 ;  /* 0x0000763207117816 */ /* 0x000fca0000000011 */
[----:B------:R2:W3:Y:S01]  /*8bb0*/  F2F.F64.F32 R30, R10 ;  /* 0x0000000a001e7310 */ /* 0x0004e20000201800 */
[----:B-----5:R-:W-:Y:S02]  /*8bc0*/  PRMT R20, R4, 0x7632, R20 ;  /* 0x0000763204147816 */ /* 0x020fe40000000014 */
[----:B--2---:R-:W-:Y:S01]  /*8bd0*/  PRMT R10, R9, 0x7632, R10 ;  /* 0x00007632090a7816 */ /* 0x004fe2000000000a */
[----:B-1----:R-:W-:Y:S01]  /*8be0*/  DFMA R14, -R26, R12, 1 ;  /* 0x3ff000001a0e742b */ /* 0x002fe2000000010c */
[----:B---3--:R-:W-:-:S07]  /*8bf0*/  FSETP.GEU.AND P2, PT, |R31|, 6.5827683646048100446e-37, PT ;  /* 0x036000001f00780b */ /* 0x008fce0003f4e200 */
        /* <DEDUP_REMOVED lines=10> */
[----:B------:R-:W-:Y:S01]  /*8ca0*/  IMAD.U32 R8, R6, 0x10000, RZ ;  /* 0x0001000006087824 */ /* 0x000fe200078e00ff */
[----:B------:R-:W-:Y:S02]  /*8cb0*/  SHF.L.U32 R6, R4, 0x10, RZ ;  /* 0x0000001004067819 */ /* 0x000fe400000006ff */
[----:B------:R-:W-:-:S07]  /*8cc0*/  PRMT R4, R5, 0x7632, R4 ;  /* 0x0000763205047816 */ /* 0x000fce0000000004 */
[----:B------:R-:W-:Y:S05]  /*8cd0*/  @P1 BRA P2, `(.L_x_109) ;  /* 0x0000000000101947 */ /* 0x000fea0001000000 */
[----:B------:R-:W-:Y:S01]  /*8ce0*/  IMAD.MOV.U32 R36, RZ, RZ, R26 ;  /* 0x000000ffff247224 */ /* 0x000fe200078e001a */
[----:B------:R-:W-:Y:S01]  /*8cf0*/  MOV R14, 0x8d20 ;  /* 0x00008d20000e7802 */ /* 0x000fe20000000f00 */
[----:B------:R-:W-:-:S07]  /*8d00*/  IMAD.MOV.U32 R33, RZ, RZ, R27 ;  /* 0x000000ffff217224 */ /* 0x000fce00078e001b */
[----:B0-----:R-:W-:Y:S05]  /*8d10*/  CALL.REL.NOINC `($__internal_0_$__cuda_sm20_div_rn_f64_full) ;  /* 0x00000010006c7944 */ /* 0x001fea0003c00000 */
.L_x_109:
[----:B0-----:R-:W-:Y:S05]  /*8d20*/  BSYNC.RECONVERGENT B2 ;  /* 0x0000000000027941 */ /* 0x001fea0003800200 */
.L_x_108:
        /* <DEDUP_REMOVED lines=42> */
.L_x_111:
[----:B------:R-:W-:Y:S05]  /*8fd0*/  BSYNC.RECONVERGENT B2 ;  /* 0x0000000000027941 */ /* 0x000fea0003800200 */
.L_x_110:
[----:B------:R-:W0:Y:S01]  /*8fe0*/  MUFU.RCP64H R15, R27 ;  /* 0x0000001b000f7308 */ /* 0x000e220000001800 */
[----:B------:R-:W-:Y:S01]  /*8ff0*/  MOV R14, 0x1 ;  /* 0x00000001000e7802 */ /* 0x000fe20000000f00 */
[----:B------:R-:W-:Y:S01]  /*9000*/  IMAD.U32 R12, R12, 0x10000, RZ ;  /* 0x000100000c0c7824 */ /* 0x000fe200078e00ff */
[----:B------:R-:W-:Y:S01]  /*9010*/  DADD R28, R28, -R38 ;  /* 0x000000001c1c7229 */ /* 0x000fe20000000826 */
[----:B------:R-:W-:Y:S01]  /*9020*/  UMOV UR14, 0xf0000000 ;  /* 0xf0000000000e7882 */ /* 0x000fe20000000000 */
[----:B------:R-:W-:Y:S01]  /*9030*/  UMOV UR15, 0x380fffff ;  /* 0x380fffff000f7882 */ /* 0x000fe20000000000 */
[----:B------:R-:W-:Y:S01]  /*9040*/  BSSY.RECONVERGENT B2, `(.L_x_112) ;  /* 0x0000018000027945 */ /* 0x000fe20003800200 */
[----:B------:R-:W-:Y:S02]  /*9050*/  IMAD.U32 R19, R19, 0x10000, RZ ;  /* 0x0001000013137824 */ /* 0x000fe400078e00ff */
[----:B------:R-:W1:Y:S01]  /*9060*/  F2F.F32.F64 R8, R28 ;  /* 0x0000001c00087310 */ /* 0x000e620000301000 */
[----:B------:R-:W-:Y:S01]  /*9070*/  IMAD.U32 R20, R20, 0x10000, RZ ;  /* 0x0001000014147824 */ /* 0x000fe200078e00ff */
[----:B------:R-:W-:-:S02]  /*9080*/  DSETP.GEU.AND P1, PT, |R28|, UR14, PT ;  /* 0x0000000e1c007e2a */ /* 0x000fc4000bf2e200 */
[----:B0-----:R-:W-:-:S08]  /*9090*/  DFMA R30, -R26, R14, 1 ;  /* 0x3ff000001a1e742b */ /* 0x001fd0000000010e */
[----:B------:R-:W-:-:S04]  /*90a0*/  DFMA R30, R30, R30, R30 ;  /* 0x0000001e1e1e722b */ /* 0x000fc8000000001e */
[----:B-1----:R-:W-:-:S04]  /*90b0*/  @!P1 FMUL R8, R8, 1.175494350822287508e-38 ;  /* 0x0080000008089820 */ /* 0x002fc80000400000 */
        /* <DEDUP_REMOVED lines=16> */
.L_x_113:
[----:B------:R-:W-:Y:S05]  /*91c0*/  BSYNC.RECONVERGENT B2 ;  /* 0x0000000000027941 */ /* 0x000fea0003800200 */
.L_x_112:
        /* <DEDUP_REMOVED lines=40> */
.L_x_115:
[----:B------:R-:W-:Y:S05]  /*9450*/  BSYNC.RECONVERGENT B2 ;  /* 0x0000000000027941 */ /* 0x000fea0003800200 */
.L_x_114:
[----:B------:R-:W0:Y:S01]  /*9460*/  MUFU.RCP64H R13, R27 ;  /* 0x0000001b000d7308 */ /* 0x000e220000001800 */
[----:B------:R-:W-:Y:S01]  /*9470*/  IMAD.MOV.U32 R12, RZ, RZ, 0x1 ;  /* 0x00000001ff0c7424 */ /* 0x000fe200078e00ff */
[----:B------:R-:W-:Y:S01]  /*9480*/  DADD R28, R28, -R38 ;  /* 0x000000001c1c7229 */ /* 0x000fe20000000826 */
[----:B------:R-:W-:Y:S01]  /*9490*/  IMAD.U32 R9, R9, 0x10000, RZ ;  /* 0x0001000009097824 */ /* 0x000fe200078e00ff */
[----:B------:R-:W-:Y:S01]  /*94a0*/  UMOV UR14, 0xf0000000 ;  /* 0xf0000000000e7882 */ /* 0x000fe20000000000 */
[----:B------:R-:W-:Y:S01]  /*94b0*/  UMOV UR15, 0x380fffff ;  /* 0x380fffff000f7882 */ /* 0x000fe20000000000 */
[----:B------:R-:W-:Y:S01]  /*94c0*/  BSSY.RECONVERGENT B2, `(.L_x_116) ;  /* 0x0000018000027945 */ /* 0x000fe20003800200 */
[----:B------:R-:W-:Y:S01]  /*94d0*/  FMUL.FTZ R30, R9, 1 ;  /* 0x3f800000091e7820 */ /* 0x000fe20000410000 */
[----:B------:R-:W-:Y:S01]  /*94e0*/  IMAD.U32 R7, R7, 0x10000, RZ ;  /* 0x0001000007077824 */ /* 0x000fe200078e00ff */
[----:B------:R-:W1:Y:S01]  /*94f0*/  F2F.F32.F64 R9, R28 ;  /* 0x0000001c00097310 */ /* 0x000e620000301000 */
[----:B------:R-:W-:Y:S01]  /*9500*/  DSETP.GEU.AND P1, PT, |R28|, UR14, PT ;  /* 0x0000000e1c007e2a */ /* 0x000fe2000bf2e200 */
[----:B------:R-:W-:Y:S01]  /*9510*/  IMAD.U32 R5, R5, 0x10000, RZ ;  /* 0x0001000005057824 */ /* 0x000fe200078e00ff */
[----:B0-----:R-:W-:-:S05]  /*9520*/  DFMA R14, -R26, R12, 1 ;  /* 0x3ff000001a0e742b */ /* 0x001fca000000010c */
[----:B------:R-:W0:Y:S07]  /*9530*/  F2F.F64.F32 R30, R30 ;  /* 0x0000001e001e7310 */ /* 0x000e2e0000201800 */
[----:B-1----:R-:W-:Y:S01]  /*9540*/  @!P1 FMUL R9, R9, 1.175494350822287508e-38 ;  /* 0x0080000009099820 */ /* 0x002fe20000400000 */
[----:B------:R-:W-:-:S08]  /*9550*/  DFMA R14, R14, R14, R14 ;  /* 0x0000000e0e0e722b */ /* 0x000fd0000000000e */
        /* <DEDUP_REMOVED lines=14> */
.L_x_117:
[----:B------:R-:W-:Y:S05]  /*9640*/  BSYNC.RECONVERGENT B2 ;  /* 0x0000000000027941 */ /* 0x000fea0003800200 */
.L_x_116:
        /* <DEDUP_REMOVED lines=20> */
[----:B------:R-:W-:-:S06]  /*9790*/  MOV R14, 0x1 ;  /* 0x00000001000e7802 */ /* 0x000fcc0000000f00 */
        /* <DEDUP_REMOVED lines=19> */
.L_x_119:
[----:B------:R-:W-:Y:S05]  /*98d0*/  BSYNC.RECONVERGENT B2 ;  /* 0x0000000000027941 */ /* 0x000fea0003800200 */
.L_x_118:
        /* <DEDUP_REMOVED lines=8> */
[----:B------:R-:W1:Y:S01]  /*9960*/  F2F.F32.F64 R7, R20 ;  /* 0x0000001400077310 */ /* 0x000e620000301000 */
[----:B------:R-:W-:Y:S01]  /*9970*/  IMAD.U32 R17, R17, 0x10000, RZ ;  /* 0x0001000011117824 */ /* 0x000fe200078e00ff */
[----:B------:R-:W-:Y:S01]  /*9980*/  DSETP.GEU.AND P1, PT, |R20|, UR14, PT ;  /* 0x0000000e14007e2a */ /* 0x000fe2000bf2e200 */
[----:B------:R-:W-:-:S05]  /*9990*/  IMAD.U32 R4, R4, 0x10000, RZ ;  /* 0x0001000004047824 */ /* 0x000fca00078e00ff */
[----:B------:R-:W2:Y:S01]  /*99a0*/  F2F.F64.F32 R30, R10 ;  /* 0x0000000a001e7310 */ /* 0x000ea20000201800 */
[----:B0-----:R-:W-:-:S07]  /*99b0*/  DFMA R14, -R26, R12, 1 ;  /* 0x3ff000001a0e742b */ /* 0x001fce000000010c */
[----:B-1----:R-:W-:Y:S01]  /*99c0*/  @!P1 FMUL R7, R7, 1.175494350822287508e-38 ;  /* 0x0080000007079820 */ /* 0x002fe20000400000 */
[----:B------:R-:W-:Y:S01]  /*99d0*/  DFMA R14, R14, R14, R14 ;  /* 0x0000000e0e0e722b */ /* 0x000fe2000000000e */
[----:B--2---:R-:W-:-:S07]  /*99e0*/  FSETP.GEU.AND P3, PT, |R31|, 6.5827683646048100446e-37, PT ;  /* 0x036000001f00780b */ /* 0x004fce0003f6e200 */
        /* <DEDUP_REMOVED lines=10> */
[----:B------:R-:W-:Y:S02]  /*9a90*/  MOV R33, R27 ;  /* 0x0000001b00217202 */ /* 0x000fe40000000f00 */
[----:B------:R-:W-:-:S07]  /*9aa0*/  MOV R14, 0x9ac0 ;  /* 0x00009ac0000e7802 */ /* 0x000fce0000000f00 */
[----:B------:R-:W-:Y:S05]  /*9ab0*/  CALL.REL.NOINC `($__internal_0_$__cuda_sm20_div_rn_f64_full) ;  /* 0x0000000400047944 */ /* 0x000fea0003c00000 */
.L_x_121:
[----:B------:R-:W-:Y:S05]  /*9ac0*/  BSYNC.RECONVERGENT B2 ;  /* 0x0000000000027941 */ /* 0x000fea0003800200 */
.L_x_120:
        /* <DEDUP_REMOVED lines=40> */
.L_x_123:
[----:B------:R-:W-:Y:S05]  /*9d50*/  BSYNC.RECONVERGENT B2 ;  /* 0x0000000000027941 */ /* 0x000fea0003800200 */
.L_x_122:
        /* <DEDUP_REMOVED lines=22> */
.L_x_107:
[----:B------:R-:W-:Y:S05]  /*9ec0*/  EXIT ;  /* 0x000000000000794d */ /* 0x000fea0003800000 */
        .weak           $__internal_0_$__cuda_sm20_div_rn_f64_full
        .type           $__internal_0_$__cuda_sm20_div_rn_f64_full,@function
        .size           $__internal_0_$__cuda_sm20_div_rn_f64_full,(.L_x_511 - $__internal_0_$__cuda_sm20_div_rn_f64_full)
$__internal_0_$__cuda_sm20_div_rn_f64_full:
[C---:B------:R-:W-:Y:S01]  /*9ed0*/  FSETP.GEU.AND P2, PT, |R31|.reuse, 1.469367938527859385e-39, PT ;  /* 0x001000001f00780b */ /* 0x040fe20003f4e200 */
[----:B------:R-:W-:Y:S01]  /*9ee0*/  IMAD.MOV.U32 R15, RZ, RZ, 0x1ca00000 ;  /* 0x1ca00000ff0f7424 */ /* 0x000fe200078e00ff */
[----:B------:R-:W-:Y:S01]  /*9ef0*/  LOP3.LUT R13, R31, 0x7ff00000, RZ, 0xc0, !PT ;  /* 0x7ff000001f0d7812 */ /* 0x000fe200078ec0ff */
[----:B------:R-:W-:Y:S01]  /*9f00*/  IMAD.MOV.U32 R32, RZ, RZ, R36 ;  /* 0x000000ffff207224 */ /* 0x000fe200078e0024 */
[----:B------:R-:W-:Y:S01]  /*9f10*/  LOP3.LUT R18, R33, 0x7ff00000, RZ, 0xc0, !PT ;  /* 0x7ff0000021127812 */ /* 0x000fe200078ec0ff */
[----:B------:R-:W-:Y:S01]  /*9f20*/  BSSY.RECONVERGENT B0, `(.L_x_125) ;  /* 0x0000052000007945 */ /* 0x000fe20003800200 */
[----:B------:R-:W-:-:S07]  /*9f30*/  MOV R34, R30 ;  /* 0x0000001e00227202 */ /* 0x000fce0000000f00 */
[----:B------:R-:W-:Y:S01]  /*9f40*/  @!P2 LOP3.LUT R16, R33, 0x7ff00000, RZ, 0xc0, !PT ;  /* 0x7ff000002110a812 */ /* 0x000fe200078ec0ff */
[----:B------:R-:W-:-:S03]  /*9f50*/  @!P2 IMAD.MOV.U32 R38, RZ, RZ, RZ ;  /* 0x000000ffff26a224 */ /* 0x000fc600078e00ff */
[----:B------:R-:W-:-:S04]  /*9f60*/  @!P2 ISETP.GE.U32.AND P6, PT, R13, R16, PT ;  /* 0x000000100d00a20c */ /* 0x000fc80003fc6070 */
[----:B------:R-:W-:Y:S02]  /*9f70*/  @!P2 SEL R37, R15, 0x63400000, !P6 ;  /* 0x634000000f25a807 */ /* 0x000fe40007000000 */
[----:B------:R-:W-:Y:S02]  /*9f80*/  ISETP.GE.U32.AND P6, PT, R13, R18, PT ;  /* 0x000000120d00720c */ /* 0x000fe40003fc6070 */
[----:B------:R-:W-:Y:S02]  /*9f90*/  @!P2 LOP3.LUT R16, R37, 0x80000000, R31, 0xf8, !PT ;  /* 0x800000002510a812 */ /* 0x000fe400078ef81f */
[----:B------:R-:W-:Y:S02]  /*9fa0*/  SEL R35, R15, 0x63400000, !P6 ;  /* 0x634000000f237807 */ /* 0x000fe40007000000 */
[----:B------:R-:W-:Y:S01]  /*9fb0*/  @!P2 LOP3.LUT R39, R16, 0x100000, RZ, 0xfc, !PT ;  /* 0x001000001027a812 */ /* 0x000fe200078efcff */
[----:B------:R-:W-:Y:S01]  /*9fc0*/  IMAD.MOV.U32 R16, RZ, RZ, R13 ;  /* 0x000000ffff107224 */ /* 0x000fe200078e000d */
[----:B------:R-:W-:-:S02]  /*9fd0*/  LOP3.LUT R35, R35, 0x800fffff, R31, 0xf8, !PT ;  /* 0x800fffff23237812 */ /* 0x000fc400078ef81f */
[----:B------:R-:W-:-:S04]  /*9fe0*/  LOP3.LUT R37, R33, 0x800fffff, RZ, 0xc0, !PT ;  /* 0x800fffff21257812 */ /* 0x000fc800078ec0ff */
[----:B------:R-:W-:Y:S01]  /*9ff0*/  @!P2 DFMA R34, R34, 2, -R38 ;  /* 0x400000002222a82b */ /* 0x000fe20000000826 */
[----:B------:R-:W-:Y:S01]  /*a000*/  LOP3.LUT R37, R37, 0x3ff00000, RZ, 0xfc, !PT ;  /* 0x3ff0000025257812 */ /* 0x000fe200078efcff */
[----:B------:R-:W-:-:S08]  /*a010*/  IMAD.MOV.U32 R38, RZ, RZ, 0x1 ;  /* 0x00000001ff267424 */ /* 0x000fd000078e00ff */
[----:B------:R-:W-:Y:S02]  /*a020*/  @!P2 LOP3.LUT R16, R35, 0x7ff00000, RZ, 0xc0, !PT ;  /* 0x7ff000002310a812 */ /* 0x000fe400078ec0ff */
[----:B------:R-:W-:-:S13]  /*a030*/  FSETP.GEU.AND P2, PT, |R33|, 1.469367938527859385e-39, PT ;  /* 0x001000002100780b */ /* 0x000fda0003f4e200 */
[----:B------:R-:W-:-:S06]  /*a040*/  @!P2 DMUL R36, R32, 8.98846567431157953865e+307 ;  /* 0x7fe000002024a828 */ /* 0x000fcc0000000000 */
[----:B------:R-:W0:Y:S04]  /*a050*/  MUFU.RCP64H R39, R37 ;  /* 0x0000002500277308 */ /* 0x000e280000001800 */
[----:B------:R-:W-:Y:S01]  /*a060*/  @!P2 LOP3.LUT R18, R37, 0x7ff00000, RZ, 0xc0, !PT ;  /* 0x7ff000002512a812 */ /* 0x000fe200078ec0ff */
[----:B0-----:R-:W-:-:S08]  /*a070*/  DFMA R40, R38, -R36, 1 ;  /* 0x3ff000002628742b */ /* 0x001fd00000000824 */
[----:B------:R-:W-:-:S08]  /*a080*/  DFMA R40, R40, R40, R40 ;  /* 0x000000282828722b */ /* 0x000fd00000000028 */
[----:B------:R-:W-:-:S08]  /*a090*/  DFMA R40, R38, R40, R38 ;  /* 0x000000282628722b */ /* 0x000fd00000000026 */
[----:B------:R-:W-:-:S08]  /*a0a0*/  DFMA R38, R40, -R36, 1 ;  /* 0x3ff000002826742b */ /* 0x000fd00000000824 */
[----:B------:R-:W-:-:S08]  /*a0b0*/  DFMA R38, R40, R38, R40 ;  /* 0x000000262826722b */ /* 0x000fd00000000028 */
[----:B------:R-:W-:-:S08]  /*a0c0*/  DMUL R40, R38, R34 ;  /* 0x0000002226287228 */ /* 0x000fd00000000000 */
[----:B------:R-:W-:-:S08]  /*a0d0*/  DFMA R42, R40, -R36, R34 ;  /* 0x80000024282a722b */ /* 0x000fd00000000022 */
[----:B------:R-:W-:Y:S01]  /*a0e0*/  DFMA R42, R38, R42, R40 ;  /* 0x0000002a262a722b */ /* 0x000fe20000000028 */
[----:B------:R-:W-:-:S05]  /*a0f0*/  VIADD R38, R16, 0xffffffff ;  /* 0xffffffff10267836 */ /* 0x000fca0000000000 */
[----:B------:R-:W-:Y:S01]  /*a100*/  ISETP.GT.U32.AND P2, PT, R38, 0x7feffffe, PT ;  /* 0x7feffffe2600780c */ /* 0x000fe20003f44070 */
[----:B------:R-:W-:-:S05]  /*a110*/  VIADD R38, R18, 0xffffffff ;  /* 0xffffffff12267836 */ /* 0x000fca0000000000 */
[----:B------:R-:W-:-:S13]  /*a120*/  ISETP.GT.U32.OR P2, PT, R38, 0x7feffffe, P2 ;  /* 0x7feffffe2600780c */ /* 0x000fda0001744470 */
[----:B------:R-:W-:Y:S05]  /*a130*/  @P2 BRA `(.L_x_126) ;  /* 0x00000000006c2947 */ /* 0x000fea0003800000 */
[----:B------:R-:W-:Y:S01]  /*a140*/  LOP3.LUT R16, R33, 0x7ff00000, RZ, 0xc0, !PT ;  /* 0x7ff0000021107812 */ /* 0x000fe200078ec0ff */
[----:B------:R-:W-:-:S03]  /*a150*/  IMAD.MOV.U32 R30, RZ, RZ, RZ ;  /* 0x000000ffff1e7224 */ /* 0x000fc600078e00ff */
[CC--:B------:R-:W-:Y:S02]  /*a160*/  VIADDMNMX R18, R13.reuse, -R16.reuse, 0xb9600000, !PT ;  /* 0xb96000000d127446 */ /* 0x0c0fe40007800910 */
[----:B------:R-:W-:Y:S02]  /*a170*/  ISETP.GE.U32.AND P2, PT, R13, R16, PT ;  /* 0x000000100d00720c */ /* 0x000fe40003f46070 */
[----:B------:R-:W-:Y:S02]  /*a180*/  VIMNMX R18, PT, PT, R18, 0x46a00000, PT ;  /* 0x46a0000012127848 */ /* 0x000fe40003fe0100 */
[----:B------:R-:W-:-:S05]  /*a190*/  SEL R15, R15, 0x63400000, !P2 ;  /* 0x634000000f0f7807 */ /* 0x000fca0005000000 */
[----:B------:R-:W-:-:S05]  /*a1a0*/  IMAD.IADD R15, R18, 0x1, -R15 ;  /* 0x00000001120f7824 */ /* 0x000fca00078e0a0f */
[----:B------:R-:W-:-:S06]  /*a1b0*/  IADD3 R31, PT, PT, R15, 0x7fe00000, RZ ;  /* 0x7fe000000f1f7810 */ /* 0x000fcc0007ffe0ff */
[----:B------:R-:W-:-:S10]  /*a1c0*/  DMUL R38, R42, R30 ;  /* 0x0000001e2a267228 */ /* 0x000fd40000000000 */
[----:B------:R-:W-:-:S13]  /*a1d0*/  FSETP.GTU.AND P2, PT, |R39|, 1.469367938527859385e-39, PT ;  /* 0x001000002700780b */ /* 0x000fda0003f4c200 */
[----:B------:R-:W-:Y:S05]  /*a1e0*/  @P2 BRA `(.L_x_127) ;  /* 0x0000000000942947 */ /* 0x000fea0003800000 */
[----:B------:R-:W-:-:S06]  /*a1f0*/  DFMA R34, R42, -R36, R34 ;  /* 0x800000242a22722b */ /* 0x000fcc0000000022 */
[----:B------:R-:W-:-:S04]  /*a200*/  IMAD.MOV.U32 R34, RZ, RZ, RZ ;  /* 0x000000ffff227224 */ /* 0x000fc800078e00ff */
[C---:B------:R-:W-:Y:S02]  /*a210*/  FSETP.NEU.AND P2, PT, R35.reuse, RZ, PT ;  /* 0x000000ff2300720b */ /* 0x040fe40003f4d000 */
[----:B------:R-:W-:-:S04]  /*a220*/  LOP3.LUT R32, R35, 0x80000000, R33, 0x48, !PT ;  /* 0x8000000023207812 */ /* 0x000fc800078e4821 */
[----:B------:R-:W-:-:S07]  /*a230*/  LOP3.LUT R35, R32, R31, RZ, 0xfc, !PT ;  /* 0x0000001f20237212 */ /* 0x000fce00078efcff */
[----:B------:R-:W-:Y:S05]  /*a240*/  @!P2 BRA `(.L_x_127) ;  /* 0x00000000007ca947 */ /* 0x000fea0003800000 */
[----:B------:R-:W-:Y:S01]  /*a250*/  IMAD.MOV R31, RZ, RZ, -R15 ;  /* 0x000000ffff1f7224 */ /* 0x000fe200078e0a0f */
[----:B------:R-:W-:Y:S01]  /*a260*/  IADD3 R15, PT, PT, -R15, -0x43300000, RZ ;  /* 0xbcd000000f0f7810 */ /* 0x000fe20007ffe1ff */
[----:B------:R-:W-:-:S06]  /*a270*/  IMAD.MOV.U32 R30, RZ, RZ, RZ ;  /* 0x000000ffff1e7224 */ /* 0x000fcc00078e00ff */
[----:B------:R-:W-:Y:S02]  /*a280*/  DFMA R30, R38, -R30, R42 ;  /* 0x8000001e261e722b */ /* 0x000fe4000000002a */
[----:B------:R-:W-:-:S08]  /*a290*/  DMUL.RP R42, R42, R34 ;  /* 0x000000222a2a7228 */ /* 0x000fd00000008000 */
[----:B------:R-:W-:Y:S02]  /*a2a0*/  FSETP.NEU.AND P2, PT, |R31|, R15, PT ;  /* 0x0000000f1f00720b */ /* 0x000fe40003f4d200 */
[----:B------:R-:W-:Y:S02]  /*a2b0*/  LOP3.LUT R13, R43, R32, RZ, 0x3c, !PT ;  /* 0x000000202b0d7212 */ /* 0x000fe400078e3cff */
[----:B------:R-:W-:Y:S02]  /*a2c0*/  FSEL R38, R42, R38, !P2 ;  /* 0x000000262a267208 */ /* 0x000fe40005000000 */
[----:B------:R-:W-:Y:S01]  /*a2d0*/  FSEL R39, R13, R39, !P2 ;  /* 0x000000270d277208 */ /* 0x000fe20005000000 */
[----:B------:R-:W-:Y:S06]  /*a2e0*/  BRA `(.L_x_127) ;  /* 0x0000000000547947 */ /* 0x000fec0003800000 */
.L_x_126:
[----:B------:R-:W-:-:S14]  /*a2f0*/  DSETP.NAN.AND P2, PT, R30, R30, PT ;  /* 0x0000001e1e00722a */ /* 0x000fdc0003f48000 */
[----:B------:R-:W-:Y:S05]  /*a300*/  @P2 BRA `(.L_x_128) ;  /* 0x0000000000442947 */ /* 0x000fea0003800000 */
[----:B------:R-:W-:-:S14]  /*a310*/  DSETP.NAN.AND P2, PT, R32, R32, PT ;  /* 0x000000202000722a */ /* 0x000fdc0003f48000 */
[----:B------:R-:W-:Y:S05]  /*a320*/  @P2 BRA `(.L_x_129) ;  /* 0x0000000000302947 */ /* 0x000fea0003800000 */
[----:B------:R-:W-:Y:S01]  /*a330*/  ISETP.NE.AND P2, PT, R16, R18, PT ;  /* 0x000000121000720c */ /* 0x000fe20003f45270 */
[----:B------:R-:W-:Y:S02]  /*a340*/  IMAD.MOV.U32 R38, RZ, RZ, 0x0 ;  /* 0x00000000ff267424 */ /* 0x000fe400078e00ff */
[----:B------:R-:W-:-:S10]  /*a350*/  IMAD.MOV.U32 R39, RZ, RZ, -0x80000 ;  /* 0xfff80000ff277424 */ /* 0x000fd400078e00ff */
[----:B------:R-:W-:Y:S05]  /*a360*/  @!P2 BRA `(.L_x_127) ;  /* 0x000000000034a947 */ /* 0x000fea0003800000 */
[----:B------:R-:W-:Y:S02]  /*a370*/  ISETP.NE.AND P2, PT, R16, 0x7ff00000, PT ;  /* 0x7ff000001000780c */ /* 0x000fe40003f45270 */
[----:B------:R-:W-:Y:S02]  /*a380*/  LOP3.LUT R39, R31, 0x80000000, R33, 0x48, !PT ;  /* 0x800000001f277812 */ /* 0x000fe400078e4821 */
[----:B------:R-:W-:-:S13]  /*a390*/  ISETP.EQ.OR P2, PT, R18, RZ, !P2 ;  /* 0x000000ff1200720c */ /* 0x000fda0005742670 */
[----:B------:R-:W-:Y:S02]  /*a3a0*/  @P2 LOP3.LUT R13, R39, 0x7ff00000, RZ, 0xfc, !PT ;  /* 0x7ff00000270d2812 */ /* 0x000fe400078efcff */
[----:B------:R-:W-:Y:S01]  /*a3b0*/  @!P2 MOV R38, RZ ;  /* 0x000000ff0026a202 */ /* 0x000fe20000000f00 */
[----:B------:R-:W-:Y:S02]  /*a3c0*/  @P2 IMAD.MOV.U32 R38, RZ, RZ, RZ ;  /* 0x000000ffff262224 */ /* 0x000fe400078e00ff */
[----:B------:R-:W-:Y:S01]  /*a3d0*/  @P2 IMAD.MOV.U32 R39, RZ, RZ, R13 ;  /* 0x000000ffff272224 */ /* 0x000fe200078e000d */
[----:B------:R-:W-:Y:S06]  /*a3e0*/  BRA `(.L_x_127) ;  /* 0x0000000000147947 */ /* 0x000fec0003800000 */
.L_x_129:
[----:B------:R-:W-:Y:S01]  /*a3f0*/  LOP3.LUT R39, R33, 0x80000, RZ, 0xfc, !PT ;  /* 0x0008000021277812 */ /* 0x000fe200078efcff */
[----:B------:R-:W-:Y:S01]  /*a400*/  IMAD.MOV.U32 R38, RZ, RZ, R32 ;  /* 0x000000ffff267224 */ /* 0x000fe200078e0020 */
[----:B------:R-:W-:Y:S06]  /*a410*/  BRA `(.L_x_127) ;  /* 0x0000000000087947 */ /* 0x000fec0003800000 */
.L_x_128:
[----:B------:R-:W-:Y:S01]  /*a420*/  LOP3.LUT R39, R31, 0x80000, RZ, 0xfc, !PT ;  /* 0x000800001f277812 */ /* 0x000fe200078efcff */
[----:B------:R-:W-:-:S07]  /*a430*/  IMAD.MOV.U32 R38, RZ, RZ, R30 ;  /* 0x000000ffff267224 */ /* 0x000fce00078e001e */
.L_x_127:
[----:B------:R-:W-:Y:S05]  /*a440*/  BSYNC.RECONVERGENT B0 ;  /* 0x0000000000007941 */ /* 0x000fea0003800200 */
.L_x_125:
[----:B------:R-:W-:-:S04]  /*a450*/  IMAD.MOV.U32 R15, RZ, RZ, 0x0 ;  /* 0x00000000ff0f7424 */ /* 0x000fc800078e00ff */
[----:B------:R-:W-:Y:S05]  /*a460*/  RET.REL.NODEC R14 `(_ZN2at6native54_GLOBAL__N__3d75cb98_21_fused_adagrad_impl_cu_7510a93525multi_tensor_apply_kernelINS1_32FusedOptimizerTensorListMetadataILi3EEENS1_23FusedAdagradMathFunctorIN3c108BFloat16EEEJPKfddddbSA_SA_EEEvT_T0_DpT1_) ;  /* 0xffffff580ee47950 */ /* 0x000fea0003c3ffff */
.L_x_130:
[----:B------:R-:W-:-:S00]  /*a470*/  BRA `(.L_x_130) ;  /* 0xfffffffc00fc7947 */ /* 0x000fc0000383ffff */
[----:B------:R-:W-:-:S00]  /*a480*/  NOP ;  /* 0x0000000000007918 */ /* 0x000fc00000000000 */
[----:B------:R-:W-:-:S00]  /*a490*/  NOP ;  /* 0x0000000000007918 */ /* 0x000fc00000000000 */
[----:B------:R-:W-:-:S00]  /*a4a0*/  NOP ;  /* 0x0000000000007918 */ /* 0x000fc00000000000 */
[----:B------:R-:W-:-:S00]  /*a4b0*/  NOP ;  /* 0x0000000000007918 */ /* 0x000fc00000000000 */
[----:B------:R-:W-:-:S00]  /*a4c0*/  NOP ;  /* 0x0000000000007918 */ /* 0x000fc00000000000 */
[----:B------:R-:W-:-:S00]  /*a4d0*/  NOP ;  /* 0x0000000000007918 */ /* 0x000fc00000000000 */
[----:B------:R-:W-:-:S00]  /*a4e0*/  NOP ;  /* 0x0000000000007918 */ /* 0x000fc00000000000 */
[----:B------:R-:W-:-:S00]  /*a4f0*/  NOP ;  /* 0x0000000000007918 */ /* 0x000fc00000000000 */
.L_x_511:


//--------------------- .text._ZN2at6native54_GLOBAL__N__3d75cb98_21_fused_adagrad_impl_cu_7510a93525multi_tensor_apply_kernelINS1_32FusedOptimizerTensorListMetadataILi3EEENS1_23FusedAdagradMathFunctorIN3c104HalfEEEJPKfddddbSA_SA_EEEvT_T0_DpT1_ --------------------------
	.section	.text._ZN2at6native54_GLOBAL__N__3d75cb98_21_fused_adagrad_impl_cu_7510a93525multi_tensor_apply_kernelINS1_32FusedOptimizerTensorListMetadataILi3EEENS1_23FusedAdagradMathFunctorIN3c104HalfEEEJPKfddddbSA_SA_EEEvT_T0_DpT1_,"ax",@progbits
	.align	128
.text._ZN2at6native54_GLOBAL__N__3d75cb98_21_fused_adagrad_impl_cu_7510a93525multi_tensor_apply_kernelINS1_32FusedOptimizerTensorListMetadataILi3EEENS1_23FusedAdagradMathFunctorIN3c104HalfEEEJPKfddddbSA_SA_EEEvT_T0_DpT1_:
        .type           _ZN2at6native54_GLOBAL__N__3d75cb98_21_fused_adagrad_impl_cu_7510a93525multi_tensor_apply_kernelINS1_32FusedOptimizerTensorListMetadataILi3EEENS1_23FusedAdagradMathFunctorIN3c104HalfEEEJPKfddddbSA_SA_EEEvT_T0_DpT1_,@function
        .size           _ZN2at6native54_GLOBAL__N__3d75cb98_21_fused_adagrad_impl_cu_7510a93525multi_tensor_apply_kernelINS1_32FusedOptimizerTensorListMetadataILi3EEENS1_23FusedAdagradMathFunctorIN3c104HalfEEEJPKfddddbSA_SA_EEEvT_T0_DpT1_,(.L_x_513 - _ZN2at6native54_GLOBAL__N__3d75cb98_21_fused_adagrad_impl_cu_7510a93525multi_tensor_apply_kernelINS1_32FusedOptimizerTensorListMetadataILi3EEENS1_23FusedAdagradMathFunctorIN3c104HalfEEEJPKfddddbSA_SA_EEEvT_T0_DpT1_)
        .other          _ZN2at6native54_GLOBAL__N__3d75cb98_21_fused_adagrad_impl_cu_7510a93525multi_tensor_apply_kernelINS1_32FusedOptimizerTensorListMetadataILi3EEENS1_23FusedAdagradMathFunctorIN3c104HalfEEEJPKfddddbSA_SA_EEEvT_T0_DpT1_,@"STO_CUDA_ENTRY STV_DEFAULT"
_ZN2at6native54_GLOBAL__N__3d75cb98_21_fused_adagrad_impl_cu_7510a93525multi_tensor_apply_kernelINS1_32FusedOptimizerTensorListMetadataILi3EEENS1_23FusedAdagradMathFunctorIN3c104HalfEEEJPKfddddbSA_SA_EEEvT_T0_DpT1_:
        /* <DEDUP_REMOVED lines=14> */
.L_x_131:
        /* <DEDUP_REMOVED lines=34> */
[----:B-1----:R-:W-:Y:S05]  /*0300*/  CALL.REL.NOINC `($__internal_1_$__cuda_sm20_div_rn_f64_full) ;  /* 0x0000009c009c7944 */ /* 0x002fea0003c00000 */
[----:B------:R-:W-:Y:S02]  /*0310*/  IMAD.MOV.U32 R2, RZ, RZ, R16 ;  /* 0x000000ffff027224 */ /* 0x000fe400078e0010 */
[----:B------:R-:W-:-:S07]  /*0320*/  IMAD.MOV.U32 R3, RZ, RZ, R15 ;  /* 0x000000ffff037224 */ /* 0x000fce00078e000f */
.L_x_132:
        /* <DEDUP_REMOVED lines=37> */
.L_x_155:
        /* <DEDUP_REMOVED lines=9> */
[----:B------:R-:W-:Y:S01]  /*0610*/  IMAD.U32 R15, RZ, RZ, UR13 ;  /* 0x0000000dff0f7e24 */ /* 0x000fe2000f8e00ff */
[----:B------:R-:W-:-:S02]  /*0620*/  IADD3.X R19, PT, PT, RZ, R13, RZ, P3, !PT ;  /* 0x0000000dff137210 */ /* 0x000fc40001ffe4ff */
[----:B------:R-:W-:Y:S02]  /*0630*/  ISETP.GE.U32.AND.EX P0, PT, R13, UR18, PT, P0 ;  /* 0x000000120d007c0c */ /* 0x000fe4000bf06100 */
[----:B------:R-:W-:Y:S02]  /*0640*/  ISETP.GE.U32.AND.EX P1, PT, R19, UR18, PT, P1 ;  /* 0x0000001213007c0c */ /* 0x000fe4000bf26110 */
[----:B------:R-:W-:Y:S02]  /*0650*/  IADD3 R6, P2, PT, R8, UR10, RZ ;  /* 0x0000000a08067c10 */ /* 0x000fe4000ff5e0ff */
[----:B------:R-:W-:Y:S02]  /*0660*/  SHF.L.U64.HI R18, R14, 0x1, R13 ;  /* 0x000000010e127819 */ /* 0x000fe4000001020d */
[----:B------:R-:W-:Y:S02]  /*0670*/  IADD3 R10, P3, PT, R8, UR6, RZ ;  /* 0x00000006080a7c10 */ /* 0x000fe4000ff7e0ff */
[----:B------:R-:W-:-:S02]  /*0680*/  LEA R16, P4, R17, R6, 0x1 ;  /* 0x0000000611107211 */ /* 0x000fc400078808ff */
[C---:B------:R-:W-:Y:S02]  /*0690*/  IADD3.X R7, PT, PT, R18.reuse, UR11, RZ, P2, !PT ;  /* 0x0000000b12077c10 */ /* 0x040fe400097fe4ff */
[----:B------:R-:W-:Y:S02]  /*06a0*/  LEA R30, P2, R31, R10, 0x1 ;  /* 0x0000000a1f1e7211 */ /* 0x000fe400078408ff */
[----:B------:R-:W-:Y:S02]  /*06b0*/  IADD3.X R11, PT, PT, R18, UR7, RZ, P3, !PT ;  /* 0x00000007120b7c10 */ /* 0x000fe40009ffe4ff */
[----:B------:R-:W-:Y:S02]  /*06c0*/  LEA.HI.X R17, R9, R7, RZ, 0x1, P4 ;  /* 0x0000000709117211 */ /* 0x000fe400020f0cff */
[----:B------:R-:W-:Y:S02]  /*06d0*/  PRMT R5, RZ, 0x7610, R5 ;  /* 0x00007610ff057816 */ /* 0x000fe40000000005 */
[----:B------:R-:W-:-:S02]  /*06e0*/  @!P1 LEA R20, P3, R12, UR8, 0x1 ;  /* 0x000000080c149c11 */ /* 0x000fc4000f8608ff */
[----:B------:R-:W-:Y:S01]  /*06f0*/  IADD3 R22, P4, PT, R12, UR13, RZ ;  /* 0x0000000d0c167c10 */ /* 0x000fe2000ff9e0ff */
[----:B------:R-:W-:Y:S01]  /*0700*/  IMAD.U32 R29, RZ, RZ, UR13 ;  /* 0x0000000dff1d7e24 */ /* 0x000fe2000f8e00ff */
[----:B------:R-:W-:Y:S01]  /*0710*/  LEA.HI.X R31, R15, R11, RZ, 0x1, P2 ;  /* 0x0000000b0f1f7211 */ /* 0x000fe200010f0cff */
[----:B------:R1:W5:Y:S01]  /*0720*/  @!P0 LDG.E.U16 R5, desc[UR16][R10.64] ;  /* 0x000000100a058981 */ /* 0x000362000c1e1500 */
[----:B------:R-:W-:Y:S02]  /*0730*/  @!P0 IADD3 R8, P2, PT, R8, UR8, RZ ;  /* 0x0000000808088c10 */ /* 0x000fe4000ff5e0ff */
[--C-:B------:R-:W-:Y:S01]  /*0740*/  @!P1 LEA.HI.X R21, R12, UR9, R19.reuse, 0x1, P3 ;  /* 0x000000090c159c11 */ /* 0x100fe200098f0c13 */
[----:B------:R-:W-:Y:S01]  /*0750*/  IMAD.X R19, RZ, RZ, R19, P4 ;  /* 0x000000ffff137224 */ /* 0x000fe200020e0613 */
[----:B------:R-:W-:Y:S02]  /*0760*/  @!P0 IADD3.X R9, PT, PT, R18, UR9, RZ, P2, !PT ;  /* 0x0000000912098c10 */ /* 0x000fe400097fe4ff */
[----:B------:R-:W-:-:S02]  /*0770*/  ISETP.GE.U32.AND P3, PT, R22, UR15, PT ;  /* 0x0000000f16007c0c */ /* 0x000fc4000bf66070 */
[----:B------:R-:W-:Y:S02]  /*0780*/  LEA R28, P2, R29, R16, 0x1 ;  /* 0x000000101d1c7211 */ /* 0x000fe400078408ff */
[----:B-1----:R-:W-:Y:S02]  /*0790*/  MOV R11, UR13 ;  /* 0x0000000d000b7c02 */ /* 0x002fe40008000f00 */
[----:B------:R-:W-:Y:S02]  /*07a0*/  IADD3 R12, P4, PT, R22, UR13, RZ ;  /* 0x0000000d160c7c10 */ /* 0x000fe4000ff9e0ff */
[----:B------:R-:W-:Y:S02]  /*07b0*/  ISETP.GE.U32.AND.EX P3, PT, R19, UR18, PT, P3 ;  /* 0x0000001213007c0c */ /* 0x000fe4000bf66130 */
[----:B------:R-:W-:Y:S01]  /*07c0*/  LEA.HI.X R29, R11, R17, RZ, 0x1, P2 ;  /* 0x000000110b1d7211 */ /* 0x000fe200010f0cff */
[----:B------:R-:W-:Y:S01]  /*07d0*/  IMAD.X R11, RZ, RZ, R19, P4 ;  /* 0x000000ffff0b7224 */ /* 0x000fe200020e0613 */
[----:B------:R-:W-:-:S02]  /*07e0*/  ISETP.GE.U32.AND P4, PT, R12, UR15, PT ;  /* 0x0000000f0c007c0c */ /* 0x000fc4000bf86070 */
[----:B------:R-:W-:Y:S02]  /*07f0*/  PRMT R15, RZ, 0x7610, R15 ;  /* 0x00007610ff0f7816 */ /* 0x000fe4000000000f */
[----:B------:R-:W-:Y:S02]  /*0800*/  PRMT R23, RZ, 0x7610, R23 ;  /* 0x00007610ff177816 */ /* 0x000fe40000000017 */
[----:B------:R-:W-:Y:S01]  /*0810*/  ISETP.GE.U32.AND.EX P4, PT, R11, UR18, PT, P4 ;  /* 0x000000120b007c0c */ /* 0x000fe2000bf86140 */
[----:B------:R-:W-:Y:S01]  /*0820*/  IMAD.U32 R27, RZ, RZ, UR13 ;  /* 0x0000000dff1b7e24 */ /* 0x000fe2000f8e00ff */
[----:B------:R-:W-:Y:S01]  /*0830*/  PRMT R0, RZ, 0x7610, R0 ;  /* 0x00007610ff007816 */ /* 0x000fe20000000000 */
[----:B------:R1:W5:Y:S01]  /*0840*/  @!P0 LDG.E.U16 R15, desc[UR16][R8.64] ;  /* 0x00000010080f8981 */ /* 0x000362000c1e1500 */
[----:B------:R-:W-:Y:S01]  /*0850*/  @!P3 LEA R32, P2, R22, UR8, 0x1 ;  /* 0x000000081620bc11 */ /* 0x000fe2000f8408ff */
[----:B------:R-:W-:Y:S02]  /*0860*/  IMAD.U32 R25, RZ, RZ, UR13 ;  /* 0x0000000dff197e24 */ /* 0x000fe4000f8e00ff */
[----:B------:R4:W5:Y:S01]  /*0870*/  @!P1 LDG.E.U16 R23, desc[UR16][R20.64] ;  /* 0x0000001014179981 */ /* 0x000962000c1e1500 */
[----:B------:R-:W-:-:S03]  /*0880*/  LEA R26, P5, R27, R30, 0x1 ;  /* 0x0000001e1b1a7211 */ /* 0x000fc600078a08ff */
[----:B------:R0:W5:Y:S01]  /*0890*/  @!P0 LDG.E.U16 R0, desc[UR16][R6.64] ;  /* 0x0000001006008981 */ /* 0x000162000c1e1500 */
[----:B-1----:R-:W-:Y:S01]  /*08a0*/  IMAD.U32 R9, RZ, RZ, UR13 ;  /* 0x0000000dff097e24 */ /* 0x002fe2000f8e00ff */
[----:B------:R-:W-:Y:S02]  /*08b0*/  @!P3 LEA.HI.X R33, R22, UR9, R19, 0x1, P2 ;  /* 0x000000091621bc11 */ /* 0x000fe400090f0c13 */
[----:B----4-:R-:W-:Y:S01]  /*08c0*/  MOV R21, UR13 ;  /* 0x0000000d00157c02 */ /* 0x010fe20008000f00 */
[----:B------:R-:W-:Y:S01]  /*08d0*/  IMAD.U32 R19, RZ, RZ, UR13 ;  /* 0x0000000dff137e24 */ /* 0x000fe2000f8e00ff */
[----:B0-----:R-:W-:Y:S02]  /*08e0*/  PRMT R6, RZ, 0x7610, R6 ;  /* 0x00007610ff067816 */ /* 0x001fe40000000006 */
[----:B------:R-:W-:Y:S02]  /*08f0*/  LEA R20, P2, R21, R28, 0x1 ;  /* 0x0000001c15147211 */ /* 0x000fe400078408ff */
[----:B------:R-:W-:-:S02]  /*0900*/  LEA.HI.X R27, R9, R31, RZ, 0x1, P5 ;  /* 0x0000001f091b7211 */ /* 0x000fc400028f0cff */
[----:B------:R-:W-:Y:S01]  /*0910*/  @!P4 LEA R34, P5, R12, UR8, 0x1 ;  /* 0x000000080c22cc11 */ /* 0x000fe2000f8a08ff */
[----:B------:R0:W5:Y:S01]  /*0920*/  @!P1 LDG.E.U16 R6, desc[UR16][R16.64] ;  /* 0x0000001010069981 */ /* 0x000162000c1e1500 */
[----:B------:R-:W-:Y:S02]  /*0930*/  LEA R24, P6, R25, R26, 0x1 ;  /* 0x0000001a19187211 */ /* 0x000fe400078c08ff */
[----:B------:R-:W-:Y:S02]  /*0940*/  LEA.HI.X R21, R9, R29, RZ, 0x1, P2 ;  /* 0x0000001d09157211 */ /* 0x000fe400010f0cff */
[----:B------:R-:W-:Y:S02]  /*0950*/  PRMT R7, RZ, 0x7610, R7 ;  /* 0x00007610ff077816 */ /* 0x000fe40000000007 */
[----:B------:R-:W-:Y:S02]  /*0960*/  PRMT R18, RZ, 0x7610, R18 ;  /* 0x00007610ff127816 */ /* 0x000fe40000000012 */
[----:B------:R-:W-:-:S02]  /*0970*/  PRMT R22, RZ, 0x7610, R22 ;  /* 0x00007610ff167816 */ /* 0x000fc40000000016 */
[----:B------:R-:W-:Y:S01]  /*0980*/  PRMT R8, RZ, 0x7610, R8 ;  /* 0x00007610ff087816 */ /* 0x000fe20000000008 */
[----:B------:R1:W5:Y:S01]  /*0990*/  @!P1 LDG.E.U16 R7, desc[UR16][R30.64] ;  /* 0x000000101e079981 */ /* 0x000362000c1e1500 */
[----:B0-----:R-:W-:Y:S02]  /*09a0*/  PRMT R17, RZ, 0x7610, R17 ;  /* 0x00007610ff117816 */ /* 0x001fe40000000011 */
        /* <DEDUP_REMOVED lines=11> */
[----:B-1----:R-:W-:Y:S05]  /*0a60*/  @P2 BRA `(.L_x_135) ;  /* 0x0000000800bc2947 */ /* 0x002fea0003800000 */
[----:B---3--:R-:W-:Y:S01]  /*0a70*/  UPRMT UR12, UR19, 0x8880, URZ ;  /* 0x00008880130c7896 */ /* 0x008fe200080000ff */
[----:B-----5:R-:W-:Y:S01]  /*0a80*/  HADD2.F32 R15, -RZ, R15.H0_H0 ;  /* 0x2000000fff0f7230 */ /* 0x020fe20000004100 */
[----:B------:R-:W-:Y:S01]  /*0a90*/  BSSY.RECONVERGENT B1, `(.L_x_136) ;  /* 0x0000022000017945 */ /* 0x000fe20003800200 */
[----:B------:R-:W-:Y:S02]  /*0aa0*/  HADD2.F32 R16, -RZ, R5.H0_H0 ;  /* 0x20000005ff107230 */ /* 0x000fe40000004100 */
[----:B------:R-:W-:Y:S01]  /*0ab0*/  IMAD.MOV.U32 R20, RZ, RZ, 0x1 ;  /* 0x00000001ff147424 */ /* 0x000fe200078e00ff */
[----:B------:R-:W-:Y:S01]  /*0ac0*/  ISETP.NE.AND P5, PT, RZ, UR12, PT ;  /* 0x0000000cff007c0c */ /* 0x000fe2000bfa5270 */
[----:B------:R-:W-:-:S05]  /*0ad0*/  HADD2.F32 R0, -RZ, R0.H0_H0 ;  /* 0x20000000ff007230 */ /* 0x000fca0000004100 */
[----:B------:R-:W-:-:S04]  /*0ae0*/  FMUL.FTZ R0, R0, 1 ;  /* 0x3f80000000007820 */ /* 0x000fc80000410000 */
[----:B------:R-:W-:Y:S03]  /*0af0*/  F2F.F64.F32 R42, R0 ;  /* 0x00000000002a7310 */ /* 0x000fe60000201800 */
        /* <DEDUP_REMOVED lines=24> */
[----:B------:R-:W-:Y:S05]  /*0c80*/  CALL.REL.NOINC `($__internal_1_$__cuda_sm20_div_rn_f64_full) ;  /* 0x00000094003c7944 */ /* 0x000fea0003c00000 */
[----:B------:R-:W-:Y:S02]  /*0c90*/  IMAD.MOV.U32 R20, RZ, RZ, R16 ;  /* 0x000000ffff147224 */ /* 0x000fe400078e0010 */
[----:B------:R-:W-:-:S07]  /*0ca0*/  IMAD.MOV.U32 R21, RZ, RZ, R15 ;  /* 0x000000ffff157224 */ /* 0x000fce00078e000f */
.L_x_137:
[----:B------:R-:W-:Y:S05]  /*0cb0*/  BSYNC.RECONVERGENT B1 ;  /* 0x0000000000017941 */ /* 0x000fea0003800200 */
.L_x_136:
[----:B------:R-:W-:Y:S01]  /*0cc0*/  HADD2.F32 R23, -RZ, R23.H0_H0 ;  /* 0x20000017ff177230 */ /* 0x000fe20000004100 */
[----:B------:R-:W-:Y:S01]  /*0cd0*/  UMOV UR24, 0xf0000000 ;  /* 0xf000000000187882 */ /* 0x000fe20000000000 */
[----:B------:R-:W-:Y:S01]  /*0ce0*/  HADD2.F32 R0, -RZ, R7.H0_H0 ;  /* 0x20000007ff007230 */ /* 0x000fe20000004100 */
[----:B------:R-:W-:Y:S01]  /*0cf0*/  UMOV UR25, 0x380fffff ;  /* 0x380fffff00197882 */ /* 0x000fe20000000000 */
[----:B------:R-:W-:Y:S02]  /*0d00*/  IMAD.MOV.U32 R36, RZ, RZ, 0x1 ;  /* 0x00000001ff247424 */ /* 0x000fe400078e00ff */
[----:B------:R-:W-:Y:S01]  /*0d10*/  @P5 FADD.FTZ R23, -R23, -RZ ;  /* 0x800000ff17175221 */ /* 0x000fe20000010100 */
[----:B------:R-:W-:Y:S01]  /*0d20*/  HADD2.F32 R6, -RZ, R6.H0_H0 ;  /* 0x20000006ff067230 */ /* 0x000fe20000004100 */
[----:B------:R-:W-:Y:S01]  /*0d30*/  BSSY.RECONVERGENT B1, `(.L_x_138) ;  /* 0x0000023000017945 */ /* 0x000fe20003800200 */
[----:B------:R-:W-:Y:S01]  /*0d40*/  F2FP.F16.F32.PACK_AB R5, RZ, R5 ;  /* 0x00000005ff05723e */ /* 0x000fe200000000ff */
        /* <DEDUP_REMOVED lines=14> */
[----:B------:R-:W-:Y:S01]  /*0e30*/  DADD R36, R42, -R20 ;  /* 0x000000002a247229 */ /* 0x000fe20000000814 */
[----:B------:R-:W-:Y:S01]  /*0e40*/  FMUL.FTZ R42, R6, 1 ;  /* 0x3f800000062a7820 */ /* 0x000fe20000410000 */
[----:B------:R-:W-:-:S04]  /*0e50*/  FSETP.GEU.AND P6, PT, |R33|, 6.5827683646048100446e-37, PT ;  /* 0x036000002100780b */ /* 0x000fc80003fce200 */
[----:B------:R-:W-:Y:S01]  /*0e60*/  DMUL R40, R32, R38 ;  /* 0x0000002620287228 */ /* 0x000fe20000000000 */
[----:B------:R-:W0:Y:S01]  /*0e70*/  F2F.F32.F64 R0, R36 ;  /* 0x0000002400007310 */ /* 0x000e220000301000 */
[----:B------:R-:W-:-:S06]  /*0e80*/  DSETP.GEU.AND P2, PT, |R36|, UR24, PT ;  /* 0x0000001824007e2a */ /* 0x000fcc000bf4e200 */
[----:B------:R-:W-:Y:S01]  /*0e90*/  DFMA R20, -R34, R40, R32 ;  /* 0x000000282214722b */ /* 0x000fe20000000120 */
[----:B------:R-:W1:Y:S07]  /*0ea0*/  F2F.F64.F32 R42, R42 ;  /* 0x0000002a002a7310 */ /* 0x000e6e0000201800 */
[----:B------:R-:W-:Y:S01]  /*0eb0*/  DFMA R20, R38, R20, R40 ;  /* 0x000000142614722b */ /* 0x000fe20000000028 */
[----:B0-----:R-:W-:-:S09]  /*0ec0*/  @!P2 FMUL R0, R0, 1.175494350822287508e-38 ;  /* 0x008000000000a820 */ /* 0x001fd20000400000 */
[----:B------:R-:W-:-:S05]  /*0ed0*/  FFMA R6, RZ, R35, R21 ;  /* 0x00000023ff067223 */ /* 0x000fca0000000015 */
[----:B------:R-:W-:Y:S02]  /*0ee0*/  FSETP.GT.AND P2, PT, |R6|, 1.469367938527859385e-39, PT ;  /* 0x001000000600780b */ /* 0x000fe40003f44200 */
[----:B------:R-:W-:-:S11]  /*0ef0*/  F2FP.F16.F32.PACK_AB R6, RZ, R0 ;  /* 0x00000000ff06723e */ /* 0x000fd600000000ff */
[----:B-1----:R-:W-:Y:S05]  /*0f00*/  @P2 BRA P6, `(.L_x_139) ;  /* 0x0000000000142947 */ /* 0x002fea0003000000 */
[----:B------:R-:W-:Y:S02]  /*0f10*/  MOV R38, R34 ;  /* 0x0000002200267202 */ /* 0x000fe40000000f00 */
[----:B------:R-:W-:-:S07]  /*0f20*/  MOV R0, 0xf40 ;  /* 0x00000f4000007802 */ /* 0x000fce0000000f00 */
[----:B------:R-:W-:Y:S05]  /*0f30*/  CALL.REL.NOINC `($__internal_1_$__cuda_sm20_div_rn_f64_full) ;  /* 0x0000009000907944 */ /* 0x000fea0003c00000 */
[----:B------:R-:W-:Y:S02]  /*0f40*/  IMAD.MOV.U32 R20, RZ, RZ, R16 ;  /* 0x000000ffff147224 */ /* 0x000fe400078e0010 */
[----:B------:R-:W-:-:S07]  /*0f50*/  IMAD.MOV.U32 R21, RZ, RZ, R15 ;  /* 0x000000ffff157224 */ /* 0x000fce00078e000f */
.L_x_139:
[----:B------:R-:W-:Y:S05]  /*0f60*/  BSYNC.RECONVERGENT B1 ;  /* 0x0000000000017941 */ /* 0x000fea0003800200 */
.L_x_138:
        /* <DEDUP_REMOVED lines=10> */
[----:B------:R-:W-:Y:S01]  /*1010*/  FMUL.FTZ R0, R0, 1 ;  /* 0x3f80000000007820 */ /* 0x000fe20000410000 */
[----:B------:R-:W-:-:S02]  /*1020*/  FMUL.FTZ R22, R22, 1 ;  /* 0x3f80000016167820 */ /* 0x000fc40000410000 */
        /* <DEDUP_REMOVED lines=21> */
[----:B------:R-:W-:-:S04]  /*1180*/  F2FP.F16.F32.PACK_AB R8, RZ, R8 ;  /* 0x00000008ff08723e */ /* 0x000fc800000000ff */
        /* <DEDUP_REMOVED lines=8> */
.L_x_141:
[----:B------:R-:W-:Y:S05]  /*1210*/  BSYNC.RECONVERGENT B1 ;  /* 0x0000000000017941 */ /* 0x000fea0003800200 */
.L_x_140:
[----:B------:R-:W-:Y:S01]  /*1220*/  HADD2.F32 R10, -RZ, R10.H0_H0 ;  /* 0x2000000aff0a7230 */ /* 0x000fe20000004100 */
[----:B------:R-:W-:Y:S01]  /*1230*/  UMOV UR24, 0xf0000000 ;  /* 0xf000000000187882 */ /* 0x000fe20000000000 */
[----:B------:R-:W-:Y:S01]  /*1240*/  HADD2.F32 R9, -RZ, R9.H0_H0 ;  /* 0x20000009ff097230 */ /* 0x000fe20000004100 */
[----:B------:R-:W-:Y:S01]  /*1250*/  UMOV UR25, 0x380fffff ;  /* 0x380fffff00197882 */ /* 0x000fe20000000000 */
[----:B------:R-:W-:Y:S02]  /*1260*/  IMAD.MOV.U32 R36, RZ, RZ, 0x1 ;  /* 0x00000001ff247424 */ /* 0x000fe400078e00ff */
[----:B------:R-:W-:Y:S01]  /*1270*/  @P5 FADD.FTZ R10, -R10, -RZ ;  /* 0x800000ff0a0a5221 */ /* 0x000fe20000010100 */
[----:B------:R-:W-:Y:S01]  /*1280*/  HADD2.F32 R17, -RZ, R17.H0_H0 ;  /* 0x20000011ff117230 */ /* 0x000fe20000004100 */
[----:B------:R-:W-:Y:S02]  /*1290*/  BSSY.RECONVERGENT B1, `(.L_x_142) ;  /* 0x0000023000017945 */ /* 0x000fe40003800200 */
[----:B------:R-:W-:-:S02]  /*12a0*/  FFMA.FTZ R22, R10, R10, R9 ;  /* 0x0000000a0a167223 */ /* 0x000fc40000010009 */
[----:B------:R-:W-:Y:S02]  /*12b0*/  FMUL.FTZ R17, R17, 1 ;  /* 0x3f80000011117820 */ /* 0x000fe40000410000 */
[----:B------:R-:W0:Y:S02]  /*12c0*/  MUFU.SQRT R0, R22 ;  /* 0x0000001600007308 */ /* 0x000e240000002000 */
[----:B0-----:R-:W-:Y:S01]  /*12d0*/  FMUL.FTZ R9, R0, 1 ;  /* 0x3f80000000097820 */ /* 0x001fe20000410000 */
[----:B------:R-:W-:-:S05]  /*12e0*/  FMUL.FTZ R0, R10, 1 ;  /* 0x3f8000000a007820 */ /* 0x000fca0000410000 */
[----:B------:R0:W1:Y:S02]  /*12f0*/  F2F.F64.F32 R34, R9 ;  /* 0x0000000900227310 */ /* 0x0000640000201800 */
[----:B0-----:R-:W-:Y:S01]  /*1300*/  F2FP.F16.F32.PACK_AB R9, RZ, R18 ;  /* 0x00000012ff09723e */ /* 0x001fe200000000ff */
[----:B-1----:R-:W-:-:S06]  /*1310*/  DADD R34, R34, UR22 ;  /* 0x0000001622227e29 */ /* 0x002fcc0008000000 */
        /* <DEDUP_REMOVED lines=26> */
.L_x_143:
[----:B------:R-:W-:Y:S05]  /*14c0*/  BSYNC.RECONVERGENT B1 ;  /* 0x0000000000017941 */ /* 0x000fea0003800200 */
.L_x_142:
[----:B------:R-:W-:Y:S01]  /*14d0*/  DADD R42, R42, -R20 ;  /* 0x000000002a2a7229 */ /* 0x000fe20000000814 */
[----:B------:R-:W-:Y:S01]  /*14e0*/  UMOV UR24, 0xf0000000 ;  /* 0xf000000000187882 */ /* 0x000fe20000000000 */
[----:B------:R-:W-:Y:S01]  /*14f0*/  UMOV UR25, 0x380fffff ;  /* 0x380fffff00197882 */ /* 0x000fe20000000000 */
[----:B------:R-:W-:-:S03]  /*1500*/  F2FP.F16.F32.PACK_AB R22, RZ, R22 ;  /* 0x00000016ff16723e */ /* 0x000fc600000000ff */
[----:B------:R-:W0:Y:S02]  /*1510*/  F2F.F32.F64 R0, R42 ;  /* 0x0000002a00007310 */ /* 0x000e240000301000 */
[----:B------:R-:W-:-:S14]  /*1520*/  DSETP.GEU.AND P2, PT, |R42|, UR24, PT ;  /* 0x000000182a007e2a */ /* 0x000fdc000bf4e200 */
[----:B0-----:R-:W-:-:S05]  /*1530*/  @!P2 FMUL R0, R0, 1.175494350822287508e-38 ;  /* 0x008000000000a820 */ /* 0x001fca0000400000 */
[----:B------:R-:W-:Y:S01]  /*1540*/  F2FP.F16.F32.PACK_AB R0, RZ, R0 ;  /* 0x00000000ff00723e */ /* 0x000fe200000000ff */
[----:B------:R-:W-:Y:S06]  /*1550*/  BRA `(.L_x_144) ;  /* 0x0000000c00207947 */ /* 0x000fec0003800000 */
.L_x_135:
[----:B---3--:R-:W-:Y:S01]  /*1560*/  UPRMT UR12, UR19, 0x8880, URZ ;  /* 0x00008880130c7896 */ /* 0x008fe200080000ff */
[----:B-----5:R-:W-:Y:S01]  /*1570*/  HADD2.F32 R15, -RZ, R15.H0_H0 ;  /* 0x2000000fff0f7230 */ /* 0x020fe20000004100 */
[----:B------:R-:W-:Y:S01]  /*1580*/  UMOV UR24, 0xf0000000 ;  /* 0xf000000000187882 */ /* 0x000fe20000000000 */
[----:B------:R-:W-:Y:S01]  /*1590*/  HADD2.F32 R0, -RZ, R0.H0_H0 ;  /* 0x20000000ff007230 */ /* 0x000fe20000004100 */
[----:B------:R-:W-:Y:S01]  /*15a0*/  UMOV UR25, 0x380fffff ;  /* 0x380fffff00197882 */ /* 0x000fe20000000000 */
[----:B------:R-:W-:Y:S01]  /*15b0*/  HADD2.F32 R5, -RZ, R5.H0_H0 ;  /* 0x20000005ff057230 */ /* 0x000fe20000004100 */
[----:B------:R-:W-:Y:S01]  /*15c0*/  ISETP.NE.AND P5, PT, RZ, UR12, PT ;  /* 0x0000000cff007c0c */ /* 0x000fe2000bfa5270 */
[----:B------:R-:W-:Y:S02]  /*15d0*/  IMAD.MOV.U32 R36, RZ, RZ, 0x1 ;  /* 0x00000001ff247424 */ /* 0x000fe400078e00ff */
[----:B------:R-:W-:Y:S01]  /*15e0*/  FMUL.FTZ R44, R0, 1 ;  /* 0x3f800000002c7820 */ /* 0x000fe20000410000 */
[----:B------:R-:W-:Y:S05]  /*15f0*/  BSSY.RECONVERGENT B1, `(.L_x_145) ;  /* 0x0000023000017945 */ /* 0x000fea0003800200 */
[----:B------:R-:W-:Y:S04]  /*1600*/  F2F.F64.F32 R44, R44 ;  /* 0x0000002c002c7310 */ /* 0x000fe80000201800 */
        /* <DEDUP_REMOVED lines=33> */
.L_x_146:
[----:B------:R-:W-:Y:S05]  /*1820*/  BSYNC.RECONVERGENT B1 ;  /* 0x0000000000017941 */ /* 0x000fea0003800200 */
.L_x_145:
[----:B------:R-:W-:Y:S01]  /*1830*/  HADD2.F32 R23, -RZ, R23.H0_H0 ;  /* 0x20000017ff177230 */ /* 0x000fe20000004100 */
[----:B------:R-:W-:Y:S01]  /*1840*/  UMOV UR24, 0xf0000000 ;  /* 0xf000000000187882 */ /* 0x000fe20000000000 */
[----:B------:R-:W-:Y:S01]  /*1850*/  HADD2.F32 R6, -RZ, R6.H0_H0 ;  /* 0x20000006ff067230 */ /* 0x000fe20000004100 */
[----:B------:R-:W-:Y:S01]  /*1860*/  UMOV UR25, 0x380fffff ;  /* 0x380fffff00197882 */ /* 0x000fe20000000000 */
[----:B------:R-:W-:Y:S02]  /*1870*/  HADD2.F32 R7, -RZ, R7.H0_H0 ;  /* 0x20000007ff077230 */ /* 0x000fe40000004100 */
[----:B------:R-:W-:Y:S01]  /*1880*/  @P5 FADD.FTZ R23, -R23, -RZ ;  /* 0x800000ff17175221 */ /* 0x000fe20000010100 */
[----:B------:R-:W-:Y:S02]  /*1890*/  IMAD.MOV.U32 R36, RZ, RZ, 0x1 ;  /* 0x00000001ff247424 */ /* 0x000fe400078e00ff */
[----:B------:R-:W-:Y:S01]  /*18a0*/  FMUL.FTZ R42, R6, 1 ;  /* 0x3f800000062a7820 */ /* 0x000fe20000410000 */
[----:B------:R-:W-:Y:S01]  /*18b0*/  DADD R44, R44, -R20 ;  /* 0x000000002c2c7229 */ /* 0x000fe20000000814 */
[----:B------:R-:W-:Y:S01]  /*18c0*/  FMUL.FTZ R23, R23, 1 ;  /* 0x3f80000017177820 */ /* 0x000fe20000410000 */
[----:B------:R-:W-:Y:S01]  /*18d0*/  BSSY.RECONVERGENT B1, `(.L_x_147) ;  /* 0x0000026000017945 */ /* 0x000fe20003800200 */
[----:B------:R-:W-:-:S02]  /*18e0*/  F2FP.F16.F32.PACK_AB R5, RZ, R5 ;  /* 0x00000005ff05723e */ /* 0x000fc400000000ff */
        /* <DEDUP_REMOVED lines=10> */
[----:B0-----:R-:W-:-:S06]  /*1990*/  FMUL.FTZ R6, R6, 1 ;  /* 0x3f80000006067820 */ /* 0x001fcc0000410000 */
[----:B------:R-:W0:Y:S08]  /*19a0*/  F2F.F64.F32 R34, R6 ;  /* 0x0000000600227310 */ /* 0x000e300000201800 */
[----:B------:R-:W1:Y:S01]  /*19b0*/  F2F.F32.F64 R6, R44 ;  /* 0x0000002c00067310 */ /* 0x000e620000301000 */
[----:B0-----:R-:W-:-:S07]  /*19c0*/  DADD R34, R34, UR22 ;  /* 0x0000001622227e29 */ /* 0x001fce0008000000 */
[----:B------:R-:W0:Y:S01]  /*19d0*/  MUFU.RCP64H R37, R35 ;  /* 0x0000002300257308 */ /* 0x000e220000001800 */
[----:B-1----:R-:W-:-:S05]  /*19e0*/  @!P2 FMUL R6, R6, 1.175494350822287508e-38 ;  /* 0x008000000606a820 */ /* 0x002fca0000400000 */
[----:B------:R-:W-:Y:S01]  /*19f0*/  F2FP.F16.F32.PACK_AB R6, RZ, R6 ;  /* 0x00000006ff06723e */ /* 0x000fe200000000ff */
        /* <DEDUP_REMOVED lines=19> */
.L_x_148:
[----:B------:R-:W-:Y:S05]  /*1b30*/  BSYNC.RECONVERGENT B1 ;  /* 0x0000000000017941 */ /* 0x000fea0003800200 */
.L_x_147:
        /* <DEDUP_REMOVED lines=48> */
.L_x_150:
[----:B------:R-:W-:Y:S05]  /*1e40*/  BSYNC.RECONVERGENT B1 ;  /* 0x0000000000017941 */ /* 0x000fea0003800200 */
.L_x_149:
[----:B------:R-:W-:Y:S01]  /*1e50*/  HADD2.F32 R10, -RZ, R10.H0_H0 ;  /* 0x2000000aff0a7230 */ /* 0x000fe20000004100 */
[----:B------:R-:W-:Y:S01]  /*1e60*/  UMOV UR24, 0xf0000000 ;  /* 0xf000000000187882 */ /* 0x000fe20000000000 */
[----:B------:R-:W-:Y:S01]  /*1e70*/  HADD2.F32 R17, -RZ, R17.H0_H0 ;  /* 0x20000011ff117230 */ /* 0x000fe20000004100 */
[----:B------:R-:W-:Y:S01]  /*1e80*/  UMOV UR25, 0x380fffff ;  /* 0x380fffff00197882 */ /* 0x000fe20000000000 */
[----:B------:R-:W-:Y:S02]  /*1e90*/  IMAD.MOV.U32 R36, RZ, RZ, 0x1 ;  /* 0x00000001ff247424 */ /* 0x000fe400078e00ff */
[----:B------:R-:W-:Y:S01]  /*1ea0*/  @P5 FADD.FTZ R10, -R10, -RZ ;  /* 0x800000ff0a0a5221 */ /* 0x000fe20000010100 */
[----:B------:R-:W-:Y:S01]  /*1eb0*/  DADD R22, R22, -R20 ;  /* 0x0000000016167229 */ /* 0x000fe20000000814 */
[----:B------:R-:W-:Y:S01]  /*1ec0*/  FMUL.FTZ R42, R17, 1 ;  /* 0x3f800000112a7820 */ /* 0x000fe20000410000 */
[----:B------:R-:W-:Y:S02]  /*1ed0*/  HADD2.F32 R17, -RZ, R9.H0_H0 ;  /* 0x20000009ff117230 */ /* 0x000fe40000004100 */
[----:B------:R-:W-:Y:S01]  /*1ee0*/  FMUL.FTZ R10, R10, 1 ;  /* 0x3f8000000a0a7820 */ /* 0x000fe20000410000 */
[----:B------:R-:W-:Y:S02]  /*1ef0*/  BSSY.RECONVERGENT B1, `(.L_x_151) ;  /* 0x0000026000017945 */ /* 0x000fe40003800200 */
        /* <DEDUP_REMOVED lines=12> */
[----:B------:R-:W-:Y:S01]  /*1fc0*/  F2FP.F16.F32.PACK_AB R10, RZ, R10 ;  /* 0x0000000aff0a723e */ /* 0x000fe200000000ff */
[----:B0-----:R-:W-:-:S04]  /*1fd0*/  FMUL.FTZ R9, R9, 1 ;  /* 0x3f80000009097820 */ /* 0x001fc80000410000 */
        /* <DEDUP_REMOVED lines=23> */
.L_x_152:
[----:B------:R-:W-:Y:S05]  /*2150*/  BSYNC.RECONVERGENT B1 ;  /* 0x0000000000017941 */ /* 0x000fea0003800200 */
.L_x_151:
[----:B------:R-:W-:Y:S01]  /*2160*/  DADD R20, R42, -R20 ;  /* 0x000000002a147229 */ /* 0x000fe20000000814 */
[----:B------:R-:W-:Y:S01]  /*2170*/  UMOV UR24, 0xf0000000 ;  /* 0xf000000000187882 */ /* 0x000fe20000000000 */
[----:B------:R-:W-:Y:S01]  /*2180*/  UMOV UR25, 0x380fffff ;  /* 0x380fffff00197882 */ /* 0x000fe20000000000 */
[----:B------:R-:W-:-:S03]  /*2190*/  F2FP.F16.F32.PACK_AB R22, RZ, R17 ;  /* 0x00000011ff16723e */ /* 0x000fc600000000ff */
[----:B------:R-:W0:Y:S02]  /*21a0*/  F2F.F32.F64 R0, R20 ;  /* 0x0000001400007310 */ /* 0x000e240000301000 */
[----:B------:R-:W-:-:S14]  /*21b0*/  DSETP.GEU.AND P2, PT, |R20|, UR24, PT ;  /* 0x0000001814007e2a */ /* 0x000fdc000bf4e200 */
[----:B0-----:R-:W-:-:S05]  /*21c0*/  @!P2 FMUL R0, R0, 1.175494350822287508e-38 ;  /* 0x008000000000a820 */ /* 0x001fca0000400000 */
[----:B------:R-:W-:-:S07]  /*21d0*/  F2FP.F16.F32.PACK_AB R0, RZ, R0 ;  /* 0x00000000ff00723e */ /* 0x000fce00000000ff */
.L_x_144:
[C---:B------:R-:W-:Y:S01]  /*21e0*/  ISETP.GE.U32.AND P2, PT, R14.reuse, UR15, PT ;  /* 0x0000000f0e007c0c */ /* 0x040fe2000bf46070 */
[----:B------:R-:W-:Y:S01]  /*21f0*/  IMAD.U32 R19, RZ, RZ, UR13 ;  /* 0x0000000dff137e24 */ /* 0x000fe2000f8e00ff */
[C---:B------:R-:W-:Y:S01]  /*2200*/  @!P1 LEA R18, P5, R14.reuse, UR10, 0x1 ;  /* 0x0000000a0e129c11 */ /* 0x040fe2000f8a08ff */
[----:B------:R-:W-:Y:S01]  /*2210*/  BSSY.RECONVERGENT B0, `(.L_x_153) ;  /* 0x0000017000007945 */ /* 0x000fe20003800200 */
[----:B------:R-:W-:Y:S02]  /*2220*/  ISETP.GE.U32.AND.EX P2, PT, R13, UR18, PT, P2 ;  /* 0x000000120d007c0c */ /* 0x000fe4000bf46120 */
[----:B------:R-:W-:Y:S02]  /*2230*/  MOV R20, UR13 ;  /* 0x0000000d00147c02 */ /* 0x000fe40008000f00 */
[----:B------:R-:W-:-:S09]  /*2240*/  @!P1 LEA.HI.X R15, R14, UR11, R13, 0x1, P5 ;  /* 0x0000000b0e0f9c11 */ /* 0x000fd2000a8f0c0d */
[----:B------:R-:W-:-:S04]  /*2250*/  @!P2 LEA R16, P6, R14, UR10, 0x1 ;  /* 0x0000000a0e10ac11 */ /* 0x000fc8000f8c08ff */
[----:B------:R-:W-:Y:S02]  /*2260*/  @!P2 LEA.HI.X R17, R14, UR11, R13, 0x1, P6 ;  /* 0x0000000b0e11ac11 */ /* 0x000fe4000b0f0c0d */
[----:B------:R-:W-:-:S03]  /*2270*/  @!P1 LEA R18, P6, R19, R18, 0x1 ;  /* 0x0000001213129211 */ /* 0x000fc600078c08ff */
[----:B------:R0:W-:Y:S01]  /*2280*/  @!P2 STG.E.U16 desc[UR16][R16.64], R6 ;  /* 0x000000061000a986 */ /* 0x0001e2000c101510 */
[----:B------:R-:W-:-:S05]  /*2290*/  @!P1 LEA.HI.X R19, R20, R15, RZ, 0x1, P6 ;  /* 0x0000000f14139211 */ /* 0x000fca00030f0cff */
[----:B------:R0:W-:Y:S04]  /*22a0*/  @!P1 STG.E.U16 desc[UR16][R18.64], R8 ;  /* 0x0000000812009986 */ /* 0x0001e8000c101510 */
[----:B------:R0:W-:Y:S01]  /*22b0*/  @!P3 STG.E.U16 desc[UR16][R28.64], R10 ;  /* 0x0000000a1c00b986 */ /* 0x0001e2000c101510 */
[----:B------:R-:W-:Y:S05]  /*22c0*/  @P4 BRA `(.L_x_154) ;  /* 0x00000000002c4947 */ /* 0x000fea0003800000 */
[----:B------:R-:W-:Y:S01]  /*22d0*/  IMAD.U32 R15, RZ, RZ, UR13 ;  /* 0x0000000dff0f7e24 */ /* 0x000fe2000f8e00ff */
[C---:B0-----:R-:W-:Y:S01]  /*22e0*/  LEA R6, P2, R14.reuse, UR10, 0x1 ;  /* 0x0000000a0e067c11 */ /* 0x041fe2000f8408ff */
[----:B------:R-:W-:Y:S02]  /*22f0*/  IMAD.U32 R8, RZ, RZ, UR13 ;  /* 0x0000000dff087e24 */ /* 0x000fe4000f8e00ff */
[----:B------:R-:W-:Y:S01]  /*2300*/  IMAD.SHL.U32 R15, R15, 0x2, RZ ;  /* 0x000000020f0f7824 */ /* 0x000fe200078e00ff */
[----:B------:R-:W-:-:S04]  /*2310*/  LEA.HI.X R13, R14, UR11, R13, 0x1, P2 ;  /* 0x0000000b0e0d7c11 */ /* 0x000fc800090f0c0d */
[C---:B------:R-:W-:Y:S02]  /*2320*/  IADD3 R14, P2, P4, R15.reuse, R6, R15 ;  /* 0x000000060f0e7210 */ /* 0x040fe40007c5e00f */
[----:B------:R-:W-:Y:S02]  /*2330*/  SHF.R.U32.HI R6, RZ, 0x1f, R8 ;  /* 0x0000001fff067819 */ /* 0x000fe40000011608 */
[----:B------:R-:W-:Y:S02]  /*2340*/  IADD3 R14, P5, PT, R15, R14, RZ ;  /* 0x0000000e0f0e7210 */ /* 0x000fe40007fbe0ff */
[----:B------:R-:W-:-:S04]  /*2350*/  IADD3.X R13, PT, PT, R6, R13, R6, P2, P4 ;  /* 0x0000000d060d7210 */ /* 0x000fc800017e8406 */
[----:B------:R-:W-:-:S05]  /*2360*/  IADD3.X R15, PT, PT, R6, R13, RZ, P5, !PT ;  /* 0x0000000d060f7210 */ /* 0x000fca0002ffe4ff */
[----:B------:R1:W-:Y:S02]  /*2370*/  STG.E.U16 desc[UR16][R14.64], R0 ;  /* 0x000000000e007986 */ /* 0x0003e4000c101510 */
.L_x_154:
[----:B------:R-:W-:Y:S05]  /*2380*/  BSYNC.RECONVERGENT B0 ;  /* 0x0000000000007941 */ /* 0x000fea0003800200 */
.L_x_153:
[----:B-1----:R-:W-:Y:S01]  /*2390*/  @!P0 IADD3 R0, P4, PT, R4, UR4, RZ ;  /* 0x0000000404008c10 */ /* 0x002fe2000ff9e0ff */
[----:B------:R-:W-:Y:S01]  /*23a0*/  UIADD3 UR4, UP0, UPT, UR14, UR4, URZ ;  /* 0x000000040e047290 */ /* 0x000fe2000ff1e0ff */
[----:B------:R-:W-:-:S03]  /*23b0*/  ISETP.GE.U32.AND P2, PT, R12, UR15, PT ;  /* 0x0000000f0c007c0c */ /* 0x000fc6000bf46070 */
[----:B------:R-:W-:Y:S01]  /*23c0*/  @!P0 IMAD.X R13, RZ, RZ, UR5, P4 ;  /* 0x00000005ff0d8e24 */ /* 0x000fe2000a0e06ff */
[----:B------:R-:W-:Y:S01]  /*23d0*/  ISETP.GE.U32.AND.EX P2, PT, R11, UR18, PT, P2 ;  /* 0x000000120b007c0c */ /* 0x000fe2000bf46120 */
[----:B------:R-:W-:Y:S01]  /*23e0*/  UIADD3.X UR5, UPT, UPT, URZ, UR5, URZ, UP0, !UPT ;  /* 0x00000005ff057290 */ /* 0x000fe200087fe4ff */
[----:B0-----:R-:W-:Y:S01]  /*23f0*/  @!P0 LEA R10, P4, R0, UR6, 0x1 ;  /* 0x00000006000a8c11 */ /* 0x001fe2000f8808ff */
        /* <DEDUP_REMOVED lines=9> */
.L_x_134:
        /* <DEDUP_REMOVED lines=8> */
.L_x_177:
        /* <DEDUP_REMOVED lines=8> */
[----:B------:R-:W-:Y:S01]  /*2590*/  SHF.L.U32 R18, R14, 0x1, RZ ;  /* 0x000000010e127819 */ /* 0x000fe200000006ff */
[----:B0-----:R-:W-:Y:S01]  /*25a0*/  IMAD.U32 R21, RZ, RZ, UR13 ;  /* 0x0000000dff157e24 */ /* 0x001fe2000f8e00ff */
[----:B------:R-:W-:Y:S01]  /*25b0*/  PRMT R6, RZ, 0x7610, R6 ;  /* 0x00007610ff067816 */ /* 0x000fe20000000006 */
[----:B------:R-:W-:Y:S01]  /*25c0*/  IMAD.U32 R5, RZ, RZ, UR13 ;  /* 0x0000000dff057e24 */ /* 0x000fe2000f8e00ff */
[----:B------:R-:W-:-:S02]  /*25d0*/  ISETP.GE.U32.AND.EX P0, PT, R13, UR18, PT, P0 ;  /* 0x000000120d007c0c */ /* 0x000fc4000bf06100 */
[----:B------:R-:W-:Y:S02]  /*25e0*/  IADD3 R10, P2, PT, R18, UR8, RZ ;  /* 0x00000008120a7c10 */ /* 0x000fe4000ff5e0ff */
[----:B------:R-:W-:Y:S02]  /*25f0*/  SHF.L.U64.HI R19, R14, 0x1, R13 ;  /* 0x000000010e137819 */ /* 0x000fe4000001020d */
[----:B------:R-:W-:Y:S02]  /*2600*/  LEA R16, P4, R17, R10, 0x1 ;  /* 0x0000000a11107211 */ /* 0x000fe400078808ff */
[----:B------:R-:W-:Y:S01]  /*2610*/  IADD3.X R11, PT, PT, R19, UR9, RZ, P2, !PT ;  /* 0x00000009130b7c10 */ /* 0x000fe200097fe4ff */
[----:B------:R-:W-:Y:S01]  /*2620*/  IMAD.U32 R29, RZ, RZ, UR13 ;  /* 0x0000000dff1d7e24 */ /* 0x000fe2000f8e00ff */
[----:B----4-:R-:W-:Y:S02]  /*2630*/  IADD3 R8, P1, PT, R18, UR10, RZ ;  /* 0x0000000a12087c10 */ /* 0x010fe4000ff3e0ff */
[----:B------:R-:W-:Y:S01]  /*2640*/  LEA.HI.X R17, R7, R11, RZ, 0x1, P4 ;  /* 0x0000000b07117211 */ /* 0x000fe200020f0cff */
[----:B------:R1:W4:Y:S01]  /*2650*/  @!P0 LDG.E.U16 R0, desc[UR16][R10.64] ;  /* 0x000000100a008981 */ /* 0x000322000c1e1500 */
[----:B------:R-:W-:Y:S01]  /*2660*/  IADD3 R7, P2, PT, R14, UR13, RZ ;  /* 0x0000000d0e077c10 */ /* 0x000fe2000ff5e0ff */
[----:B------:R-:W-:Y:S01]  /*2670*/  IMAD.U32 R23, RZ, RZ, UR13 ;  /* 0x0000000dff177e24 */ /* 0x000fe2000f8e00ff */
[----:B------:R-:W-:-:S02]  /*2680*/  IADD3.X R9, PT, PT, R19, UR11, RZ, P1, !PT ;  /* 0x0000000b13097c10 */ /* 0x000fc40008ffe4ff */
[----:B------:R-:W-:Y:S02]  /*2690*/  IADD3.X R12, PT, PT, RZ, R13, RZ, P2, !PT ;  /* 0x0000000dff0c7210 */ /* 0x000fe400017fe4ff */
[----:B------:R-:W-:Y:S01]  /*26a0*/  IADD3 R18, P2, PT, R18, UR6, RZ ;  /* 0x0000000612127c10 */ /* 0x000fe2000ff5e0ff */
[----:B------:R-:W-:Y:S01]  /*26b0*/  IMAD.U32 R45, RZ, RZ, UR13 ;  /* 0x0000000dff2d7e24 */ /* 0x000fe2000f8e00ff */
[----:B------:R-:W-:Y:S01]  /*26c0*/  LEA R20, P3, R21, R8, 0x1 ;  /* 0x0000000815147211 */ /* 0x000fe200078608ff */
[----:B------:R0:W4:Y:S01]  /*26d0*/  @!P0 LDG.E.U16 R6, desc[UR16][R8.64] ;  /* 0x0000001008068981 */ /* 0x000122000c1e1500 */
[----:B------:R-:W-:Y:S02]  /*26e0*/  IADD3.X R19, PT, PT, R19, UR7, RZ, P2, !PT ;  /* 0x0000000713137c10 */ /* 0x000fe400097fe4ff */
[----:B------:R-:W-:Y:S02]  /*26f0*/  LEA R28, P2, R29, R18, 0x1 ;  /* 0x000000121d1c7211 */ /* 0x000fe400078408ff */
[----:B------:R-:W-:-:S02]  /*2700*/  LEA.HI.X R21, R5, R9, RZ, 0x1, P3 ;  /* 0x0000000905157211 */ /* 0x000fc400018f0cff */
[----:B------:R-:W-:Y:S01]  /*2710*/  LEA.HI.X R29, R23, R19, RZ, 0x1, P2 ;  /* 0x00000013171d7211 */ /* 0x000fe200010f0cff */
[----:B------:R-:W-:Y:S01]  /*2720*/  IMAD.U32 R43, RZ, RZ, UR13 ;  /* 0x0000000dff2b7e24 */ /* 0x000fe2000f8e00ff */
[----:B-1----:R-:W-:Y:S02]  /*2730*/  MOV R11, UR13 ;  /* 0x0000000d000b7c02 */ /* 0x002fe40008000f00 */
[----:B------:R-:W-:Y:S02]  /*2740*/  LEA R44, P3, R45, R20, 0x1 ;  /* 0x000000142d2c7211 */ /* 0x000fe400078608ff */
[C---:B0-----:R-:W-:Y:S02]  /*2750*/  IADD3 R9, P2, PT, R7.reuse, UR13, RZ ;  /* 0x0000000d07097c10 */ /* 0x041fe4000ff5e0ff */
[----:B------:R-:W-:Y:S01]  /*2760*/  ISETP.GE.U32.AND P1, PT, R7, UR15, PT ;  /* 0x0000000f07007c0c */ /* 0x000fe2000bf26070 */
[----:B------:R-:W-:Y:S01]  /*2770*/  IMAD.U32 R7, RZ, RZ, UR13 ;  /* 0x0000000dff077e24 */ /* 0x000fe2000f8e00ff */
[----:B------:R-:W-:-:S02]  /*2780*/  PRMT R5, RZ, 0x7610, R5 ;  /* 0x00007610ff057816 */ /* 0x000fc40000000005 */
[----:B------:R-:W-:Y:S01]  /*2790*/  LEA.HI.X R45, R11, R21, RZ, 0x1, P3 ;  /* 0x000000150b2d7211 */ /* 0x000fe200018f0cff */
[----:B------:R-:W-:Y:S01]  /*27a0*/  IMAD.X R11, RZ, RZ, R12, P2 ;  /* 0x000000ffff0b7224 */ /* 0x000fe200010e060c */
[----:B------:R-:W-:Y:S02]  /*27b0*/  ISETP.GE.U32.AND.EX P1, PT, R12, UR18, PT, P1 ;  /* 0x000000120c007c0c */ /* 0x000fe4000bf26110 */
[----:B------:R-:W-:Y:S01]  /*27c0*/  LEA R42, P2, R43, R16, 0x1 ;  /* 0x000000102b2a7211 */ /* 0x000fe200078408ff */
[----:B------:R0:W4:Y:S01]  /*27d0*/  @!P0 LDG.E.U16 R5, desc[UR16][R18.64] ;  /* 0x0000001012058981 */ /* 0x000122000c1e1500 */
[----:B------:R-:W-:Y:S02]  /*27e0*/  MOV R31, UR13 ;  /* 0x0000000d001f7c02 */ /* 0x000fe40008000f00 */
[----:B------:R-:W-:Y:S02]  /*27f0*/  LEA.HI.X R43, R7, R17, RZ, 0x1, P2 ;  /* 0x00000011072b7211 */ /* 0x000fe400010f0cff */
[----:B------:R-:W-:-:S02]  /*2800*/  ISETP.GE.U32.AND P3, PT, R9, UR15, PT ;  /* 0x0000000f09007c0c */ /* 0x000fc4000bf66070 */
[----:B------:R-:W-:Y:S02]  /*2810*/  IADD3 R12, P2, PT, R9, UR13, RZ ;  /* 0x0000000d090c7c10 */ /* 0x000fe4000ff5e0ff */
[----:B------:R-:W-:Y:S01]  /*2820*/  LEA R30, P4, R31, R28, 0x1 ;  /* 0x0000001c1f1e7211 */ /* 0x000fe200078808ff */
[----:B0-----:R-:W-:Y:S01]  /*2830*/  IMAD.U32 R19, RZ, RZ, UR13 ;  /* 0x0000000dff137e24 */ /* 0x001fe2000f8e00ff */
[----:B------:R-:W-:Y:S02]  /*2840*/  PRMT R8, RZ, 0x7610, R8 ;  /* 0x00007610ff087816 */ /* 0x000fe40000000008 */
[----:B------:R-:W-:Y:S02]  /*2850*/  PRMT R26, RZ, 0x7610, R26 ;  /* 0x00007610ff1a7816 */ /* 0x000fe4000000001a */
[----:B------:R-:W-:Y:S01]  /*2860*/  ISETP.GE.U32.AND.EX P3, PT, R11, UR18, PT, P3 ;  /* 0x000000120b007c0c */ /* 0x000fe2000bf66130 */
[----:B------:R-:W-:Y:S01]  /*2870*/  IMAD.X R11, RZ, RZ, R11, P2 ;  /* 0x000000ffff0b7224 */ /* 0x000fe200010e060b */
[----:B------:R-:W-:Y:S01]  /*2880*/  LEA.HI.X R31, R19, R29, RZ, 0x1, P4 ;  /* 0x0000001d131f7211 */ /* 0x000fe200020f0cff */
[----:B------:R-:W-:Y:S01]  /*2890*/  IMAD.U32 R37, RZ, RZ, UR13 ;  /* 0x0000000dff257e24 */ /* 0x000fe2000f8e00ff */
[----:B------:R-:W-:Y:S01]  /*28a0*/  ISETP.GE.U32.AND P4, PT, R12, UR15, PT ;  /* 0x0000000f0c007c0c */ /* 0x000fe2000bf86070 */
[----:B------:R0:W5:Y:S03]  /*28b0*/  @!P1 LDG.E.U16 R8, desc[UR16][R28.64] ;  /* 0x000000101c089981 */ /* 0x000166000c1e1500 */
[----:B------:R-:W-:Y:S01]  /*28c0*/  ISETP.GE.U32.AND.EX P4, PT, R11, UR18, PT, P4 ;  /* 0x000000120b007c0c */ /* 0x000fe2000bf86140 */
[----:B------:R1:W5:Y:S01]  /*28d0*/  @!P1 LDG.E.U16 R26, desc[UR16][R16.64] ;  /* 0x00000010101a9981 */ /* 0x000362000c1e1500 */
[----:B------:R-:W-:Y:S01]  /*28e0*/  LEA R36, P5, R37, R42, 0x1 ;  /* 0x0000002a25247211 */ /* 0x000fe200078a08ff */
[----:B0-----:R-:W-:-:S02]  /*28f0*/  IMAD.U32 R29, RZ, RZ, UR13 ;  /* 0x0000000dff1d7e24 */ /* 0x001fc4000f8e00ff */
[----:B-1----:R-:W-:-:S03]  /*2900*/  IMAD.U32 R17, RZ, RZ, UR13 ;  /* 0x0000000dff117e24 */ /* 0x002fc6000f8e00ff */
[----:B------:R-:W-:Y:S02]  /*2910*/  LEA R28, P6, R29, R30, 0x1 ;  /* 0x0000001e1d1c7211 */ /* 0x000fe400078c08ff */
[----:B------:R-:W-:Y:S02]  /*2920*/  PRMT R23, RZ, 0x7610, R23 ;  /* 0x00007610ff177816 */ /* 0x000fe40000000017 */
[----:B------:R-:W-:Y:S02]  /*2930*/  LEA.HI.X R37, R17, R43, RZ, 0x1, P5 ;  /* 0x0000002b11257211 */ /* 0x000fe400028f0cff */
[----:B------:R-:W-:Y:S02]  /*2940*/  PRMT R7, RZ, 0x7610, R7 ;  /* 0x00007610ff077816 */ /* 0x000fe40000000007 */
[----:B------:R-:W-:Y:S01]  /*2950*/  PRMT R10, RZ, 0x7610, R10 ;  /* 0x00007610ff0a7816 */ /* 0x000fe2000000000a */
[----:B------:R-:W5:Y:S01]  /*2960*/  @!P3 LDG.E.U16 R23, desc[UR16][R44.64] ;  /* 0x000000102c17b981 */ /* 0x000f62000c1e1500 */
[----:B------:R-:W-:-:S02]  /*2970*/  PRMT R17, RZ, 0x7610, R17 ;  /* 0x00007610ff117816 */ /* 0x000fc40000000011 */
[----:B------:R-:W-:Y:S01]  /*2980*/  LEA.HI.X R29, R19, R31, RZ, 0x1, P6 ;  /* 0x0000001f131d7211 */ /* 0x000fe200030f0cff */
[----:B------:R-:W5:Y:S04]  /*2990*/  @!P3 LDG.E.U16 R7, desc[UR16][R42.64] ;  /* 0x000000102a07b981 */ /* 0x000f68000c1e1500 */
[----:B------:R-:W5:Y:S04]  /*29a0*/  @!P3 LDG.E.U16 R10, desc[UR16][R30.64] ;  /* 0x000000101e0ab981 */ /* 0x000f68000c1e1500 */
[----:B------:R-:W5:Y:S01]  /*29b0*/  @!P4 LDG.E.U16 R17, desc[UR16][R28.64] ;  /* 0x000000101c11c981 */ /* 0x000f62000c1e1500 */
[----:B------:R-:W-:-:S06]  /*29c0*/  PRMT R24, RZ, 0x7610, R24 ;  /* 0x00007610ff187816 */ /* 0x000fcc0000000018 */
[----:B------:R0:W5:Y:S02]  /*29d0*/  @!P1 LDG.E.U16 R24, desc[UR16][R20.64] ;  /* 0x0000001014189981 */ /* 0x000164000c1e1500 */
[----:B0-----:R-:W-:Y:S02]  /*29e0*/  HFMA2 R20, -RZ, RZ, 0, 5.9604644775390625e-08 ;  /* 0x00000001ff147431 */ /* 0x001fe400000001ff */
[----:B------:R-:W-:Y:S01]  /*29f0*/  IMAD.U32 R35, RZ, RZ, UR13 ;  /* 0x0000000dff237e24 */ /* 0x000fe2000f8e00ff */
[----:B------:R-:W-:-:S04]  /*2a00*/  MOV R9, UR13 ;  /* 0x0000000d00097c02 */ /* 0x000fc80008000f00 */
[----:B------:R-:W-:Y:S02]  /*2a10*/  LEA R34, P2, R35, R44, 0x1 ;  /* 0x0000002c23227211 */ /* 0x000fe400078408ff */
[----:B------:R-:W-:Y:S02]  /*2a20*/  PRMT R18, RZ, 0x7610, R18 ;  /* 0x00007610ff127816 */ /* 0x000fe40000000012 */
[----:B------:R-:W-:-:S05]  /*2a30*/  LEA.HI.X R35, R9, R45, RZ, 0x1, P2 ;  /* 0x0000002d09237211 */ /* 0x000fca00010f0cff */
[----:B------:R0:W5:Y:S01]  /*2a40*/  @!P4 LDG.E.U16 R18, desc[UR16][R34.64] ;  /* 0x000000102212c981 */ /* 0x000162000c1e1500 */
[----:B------:R-:W-:-:S06]  /*2a50*/  PRMT R9, RZ, 0x7610, R9 ;  /* 0x00007610ff097816 */ /* 0x000fcc0000000009 */
        /* <DEDUP_REMOVED lines=9> */
[----:B--2---:R-:W2:Y:S02]  /*2af0*/  MUFU.RCP64H R21, R47 ;  /* 0x0000002f00157308 */ /* 0x004ea40000001800 */
[----:B--2---:R-:W-:-:S08]  /*2b00*/  DFMA R32, -R46, R20, 1 ;  /* 0x3ff000002e20742b */ /* 0x004fd00000000114 */
[----:B------:R-:W-:Y:S01]  /*2b10*/  DFMA R32, R32, R32, R32 ;  /* 0x000000202020722b */ /* 0x000fe20000000020 */
[----:B----4-:R-:W-:-:S07]  /*2b20*/  HADD2.F32 R0, -RZ, R0.H0_H0 ;  /* 0x20000000ff007230 */ /* 0x010fce0000004100 */
[----:B------:R-:W-:Y:S01]  /*2b30*/  DFMA R20, R20, R32, R20 ;  /* 0x000000201414722b */ /* 0x000fe20000000014 */
[----:B------:R-:W-:-:S04]  /*2b40*/  FMUL.FTZ R0, R0, 1 ;  /* 0x3f80000000007820 */ /* 0x000fc80000410000 */
[----:B------:R-:W2:Y:S03]  /*2b50*/  F2F.F64.F32 R32, R0 ;  /* 0x0000000000207310 */ /* 0x000ea60000201800 */
[----:B0-----:R-:W-:-:S08]  /*2b60*/  DFMA R34, -R46, R20, 1 ;  /* 0x3ff000002e22742b */ /* 0x001fd00000000114 */
[----:B------:R-:W-:-:S08]  /*2b70*/  DFMA R20, R20, R34, R20 ;  /* 0x000000221414722b */ /* 0x000fd00000000014 */
[----:B--2---:R-:W-:-:S08]  /*2b80*/  DMUL R34, R32, R20 ;  /* 0x0000001420227228 */ /* 0x004fd00000000000 */
[----:B-1----:R-:W-:-:S08]  /*2b90*/  DFMA R36, -R46, R34, R32 ;  /* 0x000000222e24722b */ /* 0x002fd00000000120 */
[----:B------:R-:W-:Y:S01]  /*2ba0*/  DFMA R20, R20, R36, R34 ;  /* 0x000000241414722b */ /* 0x000fe20000000022 */
[----:B------:R-:W-:-:S09]  /*2bb0*/  FSETP.GEU.AND P6, PT, |R33|, 6.5827683646048100446e-37, PT ;  /* 0x036000002100780b */ /* 0x000fd20003fce200 */
[----:B------:R-:W-:-:S05]  /*2bc0*/  FFMA R15, RZ, R47, R21 ;  /* 0x0000002fff0f7223 */ /* 0x000fca0000000015 */
[----:B------:R-:W-:Y:S01]  /*2bd0*/  FSETP.GT.AND P2, PT, |R15|, 1.469367938527859385e-39, PT ;  /* 0x001000000f00780b */ /* 0x000fe20003f44200 */
[----:B------:R-:W-:Y:S02]  /*2be0*/  HADD2.F32 R6, -RZ, R6.H0_H0 ;  /* 0x20000006ff067230 */ /* 0x000fe40000004100 */
[----:B------:R-:W-:-:S10]  /*2bf0*/  HADD2.F32 R5, -RZ, R5.H0_H0 ;  /* 0x20000005ff057230 */ /* 0x000fd40000004100 */
[----:B------:R-:W-:Y:S05]  /*2c00*/  @P2 BRA P6, `(.L_x_158) ;  /* 0x0000000000182947 */ /* 0x000fea0003000000 */
[----:B------:R-:W-:Y:S01]  /*2c10*/  IMAD.MOV.U32 R38, RZ, RZ, R46 ;  /* 0x000000ffff267224 */ /* 0x000fe200078e002e */
[----:B------:R-:W-:Y:S01]  /*2c20*/  MOV R0, 0x2c50 ;  /* 0x00002c5000007802 */ /* 0x000fe20000000f00 */
[----:B------:R-:W-:-:S07]  /*2c30*/  IMAD.MOV.U32 R35, RZ, RZ, R47 ;  /* 0x000000ffff237224 */ /* 0x000fce00078e002f */
[----:B-----5:R-:W-:Y:S05]  /*2c40*/  CALL.REL.NOINC `($__internal_1_$__cuda_sm20_div_rn_f64_full) ;  /* 0x00000074004c7944 */ /* 0x020fea0003c00000 */
[----:B------:R-:W-:Y:S01]  /*2c50*/  IMAD.MOV.U32 R20, RZ, RZ, R16 ;  /* 0x000000ffff147224 */ /* 0x000fe200078e0010 */
[----:B------:R-:W-:-:S07]  /*2c60*/  MOV R21, R15 ;  /* 0x0000000f00157202 */ /* 0x000fce0000000f00 */
.L_x_158:
[----:B------:R-:W-:Y:S05]  /*2c70*/  BSYNC.RECONVERGENT B1 ;  /* 0x0000000000017941 */ /* 0x000fea0003800200 */
.L_x_157:
[----:B------:R-:W-:Y:S01]  /*2c80*/  UMOV UR20, 0xf0000000 ;  /* 0xf000000000147882 */ /* 0x000fe20000000000 */
[----:B------:R-:W-:Y:S01]  /*2c90*/  UMOV UR21, 0x380fffff ;  /* 0x380fffff00157882 */ /* 0x000fe20000000000 */
[----:B------:R0:W1:Y:S01]  /*2ca0*/  F2F.F32.F64 R25, R20 ;  /* 0x0000001400197310 */ /* 0x0000620000301000 */
[----:B------:R-:W-:Y:S01]  /*2cb0*/  DSETP.GEU.AND P2, PT, |R20|, UR20, PT ;  /* 0x0000001414007e2a */ /* 0x000fe2000bf4e200 */
[----:B------:R-:W-:Y:S01]  /*2cc0*/  FMUL.FTZ R52, R6, 1 ;  /* 0x3f80000006347820 */ /* 0x000fe20000410000 */
[----:B------:R-:W-:Y:S05]  /*2cd0*/  BSSY.RECONVERGENT B1, `(.L_x_159) ;  /* 0x0000026000017945 */ /* 0x000fea0003800200 */
[----:B------:R-:W-:Y:S01]  /*2ce0*/  F2F.F64.F32 R52, R52 ;  /* 0x0000003400347310 */ /* 0x000fe20000201800 */
[----:B0-----:R-:W-:-:S06]  /*2cf0*/  IMAD.MOV.U32 R20, RZ, RZ, 0x1 ;  /* 0x00000001ff147424 */ /* 0x001fcc00078e00ff */
[----:B-1----:R-:W-:-:S04]  /*2d00*/  @!P2 FMUL R25, R25, 1.175494350822287508e-38 ;  /* 0x008000001919a820 */ /* 0x002fc80000400000 */
        /* <DEDUP_REMOVED lines=31> */
[----:B-----5:R-:W-:Y:S05]  /*2f00*/  CALL.REL.NOINC `($__internal_1_$__cuda_sm20_div_rn_f64_full) ;  /* 0x00000070009c7944 */ /* 0x020fea0003c00000 */
[----:B------:R-:W-:Y:S01]  /*2f10*/  IMAD.MOV.U32 R20, RZ, RZ, R16 ;  /* 0x000000ffff147224 */ /* 0x000fe200078e0010 */
[----:B------:R-:W-:-:S07]  /*2f20*/  MOV R21, R15 ;  /* 0x0000000f00157202 */ /* 0x000fce0000000f00 */
.L_x_160:
[----:B------:R-:W-:Y:S05]  /*2f30*/  BSYNC.RECONVERGENT B1 ;  /* 0x0000000000017941 */ /* 0x000fea0003800200 */
.L_x_159:
[----:B------:R-:W0:Y:S01]  /*2f40*/  MUFU.RCP64H R33, R47 ;  /* 0x0000002f00217308 */ /* 0x000e220000001800 */
[----:B------:R-:W-:Y:S01]  /*2f50*/  IMAD.MOV.U32 R32, RZ, RZ, 0x1 ;  /* 0x00000001ff207424 */ /* 0x000fe200078e00ff */
[----:B------:R-:W-:Y:S01]  /*2f60*/  DADD R52, R52, -R20 ;  /* 0x0000000034347229 */ /* 0x000fe20000000814 */
[----:B-----5:R-:W-:Y:S01]  /*2f70*/  HADD2.F32 R26, -RZ, R26.H0_H0 ;  /* 0x2000001aff1a7230 */ /* 0x020fe20000004100 */
[----:B------:R-:W-:Y:S01]  /*2f80*/  UMOV UR20, 0xf0000000 ;  /* 0xf000000000147882 */ /* 0x000fe20000000000 */
[----:B------:R-:W-:Y:S01]  /*2f90*/  UMOV UR21, 0x380fffff ;  /* 0x380fffff00157882 */ /* 0x000fe20000000000 */
[----:B------:R-:W-:Y:S01]  /*2fa0*/  BSSY.RECONVERGENT B1, `(.L_x_161) ;  /* 0x000001c000017945 */ /* 0x000fe20003800200 */
[----:B------:R-:W-:Y:S01]  /*2fb0*/  F2FP.F16.F32.PACK_AB R5, R6, R25 ;  /* 0x000000190605723e */ /* 0x000fe200000000ff */
[----:B------:R-:W1:Y:S01]  /*2fc0*/  F2F.F32.F64 R0, R52 ;  /* 0x0000003400007310 */ /* 0x000e620000301000 */
[----:B------:R-:W-:Y:S01]  /*2fd0*/  HADD2.F32 R24, -RZ, R24.H0_H0 ;  /* 0x20000018ff187230 */ /* 0x000fe20000004100 */
[----:B------:R-:W-:Y:S01]  /*2fe0*/  DSETP.GEU.AND P2, PT, |R52|, UR20, PT ;  /* 0x0000001434007e2a */ /* 0x000fe2000bf4e200 */
[----:B------:R-:W-:Y:S01]  /*2ff0*/  HADD2.F32 R8, -RZ, R8.H0_H0 ;  /* 0x20000008ff087230 */ /* 0x000fe20000004100 */
[----:B0-----:R-:W-:-:S12]  /*3000*/  DFMA R34, -R46, R32, 1 ;  /* 0x3ff000002e22742b */ /* 0x001fd80000000120 */
[----:B-1----:R-:W-:Y:S01]  /*3010*/  @!P2 FMUL R0, R0, 1.175494350822287508e-38 ;  /* 0x008000000000a820 */ /* 0x002fe20000400000 */
[----:B------:R-:W-:-:S04]  /*3020*/  DFMA R34, R34, R34, R34 ;  /* 0x000000222222722b */ /* 0x000fc80000000022 */
[----:B------:R-:W-:-:S04]  /*3030*/  F2FP.F16.F32.PACK_AB R6, RZ, R0 ;  /* 0x00000000ff06723e */ /* 0x000fc800000000ff */
        /* <DEDUP_REMOVED lines=15> */
[----:B------:R-:W-:Y:S05]  /*3130*/  CALL.REL.NOINC `($__internal_1_$__cuda_sm20_div_rn_f64_full) ;  /* 0x0000007000107944 */ /* 0x000fea0003c00000 */
[----:B------:R-:W-:Y:S01]  /*3140*/  MOV R20, R16 ;  /* 0x0000001000147202 */ /* 0x000fe20000000f00 */
[----:B------:R-:W-:-:S07]  /*3150*/  IMAD.MOV.U32 R21, RZ, RZ, R15 ;  /* 0x000000ffff157224 */ /* 0x000fce00078e000f */
.L_x_162:
[----:B------:R-:W-:Y:S05]  /*3160*/  BSYNC.RECONVERGENT B1 ;  /* 0x0000000000017941 */ /* 0x000fea0003800200 */
.L_x_161:
        /* <DEDUP_REMOVED lines=40> */
[----:B------:R-:W-:Y:S05]  /*33f0*/  CALL.REL.NOINC `($__internal_1_$__cuda_sm20_div_rn_f64_full) ;  /* 0x0000006c00607944 */ /* 0x000fea0003c00000 */
[----:B------:R-:W-:Y:S01]  /*3400*/  MOV R20, R16 ;  /* 0x0000001000147202 */ /* 0x000fe20000000f00 */
[----:B------:R-:W-:-:S07]  /*3410*/  IMAD.MOV.U32 R21, RZ, RZ, R15 ;  /* 0x000000ffff157224 */ /* 0x000fce00078e000f */
.L_x_164:
[----:B------:R-:W-:Y:S05]  /*3420*/  BSYNC.RECONVERGENT B1 ;  /* 0x0000000000017941 */ /* 0x000fea0003800200 */
.L_x_163:
[----:B------:R-:W0:Y:S01]  /*3430*/  MUFU.RCP64H R33, R47 ;  /* 0x0000002f00217308 */ /* 0x000e220000001800 */
[----:B------:R-:W-:Y:S01]  /*3440*/  IMAD.MOV.U32 R32, RZ, RZ, 0x1 ;  /* 0x00000001ff207424 */ /* 0x000fe200078e00ff */
[----:B------:R-:W-:Y:S01]  /*3450*/  DADD R26, R26, -R20 ;  /* 0x000000001a1a7229 */ /* 0x000fe20000000814 */
[----:B------:R-:W-:Y:S01]  /*3460*/  HADD2.F32 R7, -RZ, R7.H0_H0 ;  /* 0x20000007ff077230 */ /* 0x000fe20000004100 */
[----:B------:R-:W-:Y:S01]  /*3470*/  UMOV UR20, 0xf0000000 ;  /* 0xf000000000147882 */ /* 0x000fe20000000000 */
[----:B------:R-:W-:Y:S01]  /*3480*/  UMOV UR21, 0x380fffff ;  /* 0x380fffff00157882 */ /* 0x000fe20000000000 */
[----:B------:R-:W-:Y:S01]  /*3490*/  BSSY.RECONVERGENT B1, `(.L_x_165) ;  /* 0x000001c000017945 */ /* 0x000fe20003800200 */
[----:B------:R-:W-:Y:S02]  /*34a0*/  HADD2.F32 R23, -RZ, R23.H0_H0 ;  /* 0x20000017ff177230 */ /* 0x000fe40000004100 */
[----:B------:R-:W-:Y:S01]  /*34b0*/  FMUL.FTZ R7, R7, 1 ;  /* 0x3f80000007077820 */ /* 0x000fe20000410000 */
[----:B------:R-:W1:Y:S01]  /*34c0*/  F2F.F32.F64 R0, R26 ;  /* 0x0000001a00007310 */ /* 0x000e620000301000 */
[----:B------:R-:W-:Y:S01]  /*34d0*/  DSETP.GEU.AND P2, PT, |R26|, UR20, PT ;  /* 0x000000141a007e2a */ /* 0x000fe2000bf4e200 */
[----:B------:R-:W-:Y:S01]  /*34e0*/  HADD2.F32 R10, -RZ, R10.H0_H0 ;  /* 0x2000000aff0a7230 */ /* 0x000fe20000004100 */
[----:B0-----:R-:W-:-:S12]  /*34f0*/  DFMA R34, -R46, R32, 1 ;  /* 0x3ff000002e22742b */ /* 0x001fd80000000120 */
[----:B-1----:R-:W-:Y:S01]  /*3500*/  @!P2 FMUL R0, R0, 1.175494350822287508e-38 ;  /* 0x008000000000a820 */ /* 0x002fe20000400000 */
[----:B------:R-:W-:-:S08]  /*3510*/  DFMA R34, R34, R34, R34 ;  /* 0x000000222222722b */ /* 0x000fd00000000022 */
[----:B------:R-:W-:Y:S01]  /*3520*/  DFMA R34, R32, R34, R32 ;  /* 0x000000222022722b */ /* 0x000fe20000000020 */
[----:B------:R0:W1:Y:S07]  /*3530*/  F2F.F64.F32 R32, R7 ;  /* 0x0000000700207310 */ /* 0x00006e0000201800 */
[----:B------:R-:W-:Y:S01]  /*3540*/  DFMA R36, -R46, R34, 1 ;  /* 0x3ff000002e24742b */ /* 0x000fe20000000122 */
[----:B0-----:R-:W-:Y:S02]  /*3550*/  F2FP.F16.F32.PACK_AB R7, R8, R25 ;  /* 0x000000190807723e */ /* 0x001fe400000000ff */
[----:B------:R-:W-:-:S05]  /*3560*/  F2FP.F16.F32.PACK_AB R8, RZ, R0 ;  /* 0x00000000ff08723e */ /* 0x000fca00000000ff */
        /* <DEDUP_REMOVED lines=11> */
[----:B------:R-:W-:Y:S05]  /*3620*/  CALL.REL.NOINC `($__internal_1_$__cuda_sm20_div_rn_f64_full) ;  /* 0x0000006800d47944 */ /* 0x000fea0003c00000 */
[----:B------:R-:W-:Y:S02]  /*3630*/  IMAD.MOV.U32 R20, RZ, RZ, R16 ;  /* 0x000000ffff147224 */ /* 0x000fe400078e0010 */
[----:B------:R-:W-:-:S07]  /*3640*/  IMAD.MOV.U32 R21, RZ, RZ, R15 ;  /* 0x000000ffff157224 */ /* 0x000fce00078e000f */
.L_x_166:
[----:B------:R-:W-:Y:S05]  /*3650*/  BSYNC.RECONVERGENT B1 ;  /* 0x0000000000017941 */ /* 0x000fea0003800200 */
.L_x_165:
        /* <DEDUP_REMOVED lines=43> */
.L_x_168:
[----:B------:R-:W-:Y:S05]  /*3910*/  BSYNC.RECONVERGENT B1 ;  /* 0x0000000000017941 */ /* 0x000fea0003800200 */
.L_x_167:
        /* <DEDUP_REMOVED lines=14> */
[----:B------:R-:W-:-:S04]  /*3a00*/  DFMA R34, R34, R34, R34 ;  /* 0x000000222222722b */ /* 0x000fc80000000022 */
[----:B------:R-:W-:-:S04]  /*3a10*/  F2FP.F16.F32.PACK_AB R10, RZ, R10 ;  /* 0x0000000aff0a723e */ /* 0x000fc800000000ff */
[----:B------:R-:W-:Y:S01]  /*3a20*/  DFMA R34, R32, R34, R32 ;  /* 0x000000222022722b */ /* 0x000fe20000000020 */
[----:B------:R0:W1:Y:S07]  /*3a30*/  F2F.F64.F32 R32, R9 ;  /* 0x0000000900207310 */ /* 0x00006e0000201800 */
[----:B------:R-:W-:Y:S01]  /*3a40*/  DFMA R36, -R46, R34, 1 ;  /* 0x3ff000002e24742b */ /* 0x000fe20000000122 */
[----:B0-----:R-:W-:-:S07]  /*3a50*/  F2FP.F16.F32.PACK_AB R9, R23, R24 ;  /* 0x000000181709723e */ /* 0x001fce00000000ff */
        /* <DEDUP_REMOVED lines=11> */
[----:B------:R-:W-:Y:S05]  /*3b10*/  CALL.REL.NOINC `($__internal_1_$__cuda_sm20_div_rn_f64_full) ;  /* 0x0000006400987944 */ /* 0x000fea0003c00000 */
[----:B------:R-:W-:Y:S02]  /*3b20*/  IMAD.MOV.U32 R20, RZ, RZ, R16 ;  /* 0x000000ffff147224 */ /* 0x000fe400078e0010 */
[----:B------:R-:W-:-:S07]  /*3b30*/  IMAD.MOV.U32 R21, RZ, RZ, R15 ;  /* 0x000000ffff157224 */ /* 0x000fce00078e000f */
.L_x_170:
[----:B------:R-:W-:Y:S05]  /*3b40*/  BSYNC.RECONVERGENT B1 ;  /* 0x0000000000017941 */ /* 0x000fea0003800200 */
.L_x_169:
[----:B------:R-:W-:Y:S01]  /*3b50*/  UMOV UR20, 0xf0000000 ;  /* 0xf000000000147882 */ /* 0x000fe20000000000 */
[----:B------:R-:W-:Y:S01]  /*3b60*/  UMOV UR21, 0x380fffff ;  /* 0x380fffff00157882 */ /* 0x000fe20000000000 */
[----:B------:R0:W1:Y:S01]  /*3b70*/  F2F.F32.F64 R23, R20 ;  /* 0x0000001400177310 */ /* 0x0000620000301000 */
[----:B------:R-:W-:Y:S01]  /*3b80*/  DSETP.GEU.AND P2, PT, |R20|, UR20, PT ;  /* 0x0000001414007e2a */ /* 0x000fe2000bf4e200 */
[----:B------:R-:W-:Y:S01]  /*3b90*/  FMUL.FTZ R24, R18, 1 ;  /* 0x3f80000012187820 */ /* 0x000fe20000410000 */
[----:B------:R-:W-:Y:S05]  /*3ba0*/  BSSY.RECONVERGENT B1, `(.L_x_171) ;  /* 0x0000025000017945 */ /* 0x000fea0003800200 */
[----:B------:R-:W-:Y:S01]  /*3bb0*/  F2F.F64.F32 R24, R24 ;  /* 0x0000001800187310 */ /* 0x000fe20000201800 */
[----:B0-----:R-:W-:-:S06]  /*3bc0*/  MOV R20, 0x1 ;  /* 0x0000000100147802 */ /* 0x001fcc0000000f00 */
        /* <DEDUP_REMOVED lines=33> */
[----:B------:R-:W-:-:S07]  /*3de0*/  IMAD.MOV.U32 R17, RZ, RZ, R15 ;  /* 0x000000ffff117224 */ /* 0x000fce00078e000f */
.L_x_172:
[----:B------:R-:W-:Y:S05]  /*3df0*/  BSYNC.RECONVERGENT B1 ;  /* 0x0000000000017941 */ /* 0x000fea0003800200 */
.L_x_171:
[----:B------:R-:W-:Y:S01]  /*3e00*/  ISETP.NE.AND P6, PT, R22, RZ, PT ;  /* 0x000000ff1600720c */ /* 0x000fe20003fc5270 */
[----:B------:R-:W-:Y:S01]  /*3e10*/  IMAD.U32 R15, RZ, RZ, UR13 ;  /* 0x0000000dff0f7e24 */ /* 0x000fe2000f8e00ff */
[C---:B------:R-:W-:Y:S01]  /*3e20*/  @!P1 LEA R0, P2, R14.reuse, UR10, 0x1 ;  /* 0x0000000a0e009c11 */ /* 0x040fe2000f8408ff */
[----:B------:R-:W-:Y:S01]  /*3e30*/  DADD R32, R24, -R16 ;  /* 0x0000000018207229 */ /* 0x000fe20000000810 */
[----:B------:R-:W-:Y:S01]  /*3e40*/  UMOV UR20, 0xf0000000 ;  /* 0xf000000000147882 */ /* 0x000fe20000000000 */
[----:B------:R-:W-:Y:S01]  /*3e50*/  UMOV UR21, 0x380fffff ;  /* 0x380fffff00157882 */ /* 0x000fe20000000000 */
[----:B------:R-:W-:Y:S01]  /*3e60*/  MOV R17, UR13 ;  /* 0x0000000d00117c02 */ /* 0x000fe20008000f00 */
[----:B------:R-:W-:Y:S06]  /*3e70*/  BSSY.RECONVERGENT B0, `(.L_x_173) ;  /* 0x000001f000007945 */ /* 0x000fec0003800200 */
[----:B------:R-:W-:-:S04]  /*3e80*/  @!P6 LEA R20, P5, R14, UR10, 0x1 ;  /* 0x0000000a0e14ec11 */ /* 0x000fc8000f8a08ff */
[C-C-:B------:R-:W-:Y:S02]  /*3e90*/  @!P6 LEA.HI.X R21, R14.reuse, UR11, R13.reuse, 0x1, P5 ;  /* 0x0000000b0e15ec11 */ /* 0x140fe4000a8f0c0d */
[C---:B------:R-:W-:Y:S02]  /*3ea0*/  @!P1 LEA R24, P5, R15.reuse, R0, 0x1 ;  /* 0x000000000f189211 */ /* 0x040fe400078a08ff */
[C-C-:B------:R-:W-:Y:S01]  /*3eb0*/  @!P1 LEA.HI.X R0, R14.reuse, UR11, R13.reuse, 0x1, P2 ;  /* 0x0000000b0e009c11 */ /* 0x140fe200090f0c0d */
[----:B------:R0:W-:Y:S01]  /*3ec0*/  @!P6 STG.E.U16 desc[UR16][R20.64], R6 ;  /* 0x000000061400e986 */ /* 0x0001e2000c101510 */
[C---:B------:R-:W-:Y:S02]  /*3ed0*/  @!P1 LEA R16, P2, R14.reuse, UR8, 0x1 ;  /* 0x000000080e109c11 */ /* 0x040fe4000f8408ff */
        /* <DEDUP_REMOVED lines=15> */
[----:B------:R-:W-:Y:S01]  /*3fd0*/  F2FP.F16.F32.PACK_AB R32, RZ, R32 ;  /* 0x00000020ff20723e */ /* 0x000fe200000000ff */
        /* <DEDUP_REMOVED lines=8> */
.L_x_174:
[----:B------:R-:W-:Y:S05]  /*4060*/  BSYNC.RECONVERGENT B0 ;  /* 0x0000000000007941 */ /* 0x000fea0003800200 */
.L_x_173:
[----:B------:R1:W-:Y:S01]  /*4070*/  @!P0 STG.E.U16 desc[UR16][R26.64], R5 ;  /* 0x000000051a008986 */ /* 0x0003e2000c101510 */
[----:B------:R-:W-:Y:S01]  /*4080*/  BSSY.RECONVERGENT B0, `(.L_x_175) ;  /* 0x0000010000007945 */ /* 0x000fe20003800200 */
[----:B------:R-:W-:Y:S02]  /*4090*/  F2FP.F16.F32.PACK_AB R18, R18, R23 ;  /* 0x000000171212723e */ /* 0x000fe400000000ff */
[----:B------:R1:W-:Y:S04]  /*40a0*/  @!P1 STG.E.U16 desc[UR16][R16.64], R7 ;  /* 0x0000000710009986 */ /* 0x0003e8000c101510 */
[----:B------:R1:W-:Y:S01]  /*40b0*/  @!P3 STG.E.U16 desc[UR16][R42.64], R9 ;  /* 0x000000092a00b986 */ /* 0x0003e2000c101510 */
[----:B------:R-:W-:Y:S05]  /*40c0*/  @P4 BRA `(.L_x_176) ;  /* 0x00000000002c4947 */ /* 0x000fea0003800000 */
[----:B------:R-:W-:Y:S01]  /*40d0*/  IMAD.U32 R15, RZ, RZ, UR13 ;  /* 0x0000000dff0f7e24 */ /* 0x000fe2000f8e00ff */
[C---:B------:R-:W-:Y:S01]  /*40e0*/  LEA R0, P2, R14.reuse, UR8, 0x1 ;  /* 0x000000080e007c11 */ /* 0x040fe2000f8408ff */
[----:B------:R-:W-:Y:S02]  /*40f0*/  IMAD.U32 R6, RZ, RZ, UR13 ;  /* 0x0000000dff067e24 */ /* 0x000fe4000f8e00ff */
        /* <DEDUP_REMOVED lines=8> */
.L_x_176:
[----:B------:R-:W-:Y:S05]  /*4180*/  BSYNC.RECONVERGENT B0 ;  /* 0x0000000000007941 */ /* 0x000fea0003800200 */
.L_x_175:
[----:B------:R-:W-:Y:S01]  /*4190*/  @!P1 IADD3 R6, P5, PT, R4, UR4, RZ ;  /* 0x0000000404069c10 */ /* 0x000fe2000ffbe0ff */
[----:B--2---:R-:W-:Y:S01]  /*41a0*/  IMAD.U32 R15, RZ, RZ, UR13 ;  /* 0x0000000dff0f7e24 */ /* 0x004fe2000f8e00ff */
[----:B------:R-:W-:Y:S02]  /*41b0*/  ISETP.GE.U32.AND P2, PT, R12, UR15, PT ;  /* 0x0000000f0c007c0c */ /* 0x000fe4000bf46070 */
[----:B------:R-:W-:Y:S01]  /*41c0*/  @!P0 IADD3 R0, P4, PT, R4, UR4, RZ ;  /* 0x0000000404008c10 */ /* 0x000fe2000ff9e0ff */
[----:B------:R-:W-:Y:S01]  /*41d0*/  @!P1 IMAD.X R13, RZ, RZ, UR5, P5 ;  /* 0x00000005ff0d9e24 */ /* 0x000fe2000a8e06ff */
[C---:B------:R-:W-:Y:S01]  /*41e0*/  @!P1 LEA R12, P5, R6.reuse, UR6, 0x1 ;  /* 0x00000006060c9c11 */ /* 0x040fe2000f8a08ff */
[----:B------:R-:W-:Y:S01]  /*41f0*/  UIADD3 UR4, UP0, UPT, UR14, UR4, URZ ;  /* 0x000000040e047290 */ /* 0x000fe2000ff1e0ff */
[----:B------:R-:W-:Y:S01]  /*4200*/  ISETP.GE.U32.AND.EX P2, PT, R11, UR18, PT, P2 ;  /* 0x000000120b007c0c */ /* 0x000fe2000bf46120 */
[----:B------:R-:W-:Y:S01]  /*4210*/  @!P0 IMAD.X R11, RZ, RZ, UR5, P4 ;  /* 0x00000005ff0b8e24 */ /* 0x000fe2000a0e06ff */
[----:B------:R-:W-:Y:S01]  /*4220*/  @!P1 LEA.HI.X R13, R6, UR7, R13, 0x1, P5 ;  /* 0x00000007060d9c11 */ /* 0x000fe2000a8f0c0d */
[----:B------:R-:W-:Y:S01]  /*4230*/  UIADD3.X UR5, UPT, UPT, URZ, UR5, URZ, UP0, !UPT ;  /* 0x00000005ff057290 */ /* 0x000fe200087fe4ff */
[----:B------:R-:W-:Y:S01]  /*4240*/  @!P0 LEA R10, P4, R0, UR6, 0x1 ;  /* 0x00000006000a8c11 */ /* 0x000fe2000f8808ff */
[----:B------:R-:W-:Y:S01]  /*4250*/  UISETP.GE.U32.AND UP0, UPT, UR4, UR15, UPT ;  /* 0x0000000f0400728c */ /* 0x000fe2000bf06070 */
[----:B------:R-:W-:-:S02]  /*4260*/  @!P1 LEA R12, P5, R15, R12, 0x1 ;  /* 0x0000000c0f0c9211 */ /* 0x000fc400078a08ff */
[----:B------:R-:W-:Y:S01]  /*4270*/  MOV R6, UR13 ;  /* 0x0000000d00067c02 */ /* 0x000fe20008000f00 */
[----:B------:R-:W-:Y:S01]  /*4280*/  UISETP.GE.U32.AND.EX UP0, UPT, UR5, UR18, UPT, UP0 ;  /* 0x000000120500728c */ /* 0x000fe2000bf06100 */
[----:B------:R-:W-:Y:S02]  /*4290*/  @!P0 LEA.HI.X R11, R0, UR7, R11, 0x1, P4 ;  /* 0x00000007000b8c11 */ /* 0x000fe4000a0f0c0b */
[----:B-1----:R-:W-:Y:S02]  /*42a0*/  PRMT R5, R5, 0x7632, R5 ;  /* 0x0000763205057816 */ /* 0x002fe40000000005 */
[----:B------:R-:W-:Y:S02]  /*42b0*/  @!P1 LEA.HI.X R13, R6, R13, RZ, 0x1, P5 ;  /* 0x0000000d060d9211 */ /* 0x000fe400028f0cff */
[----:B------:R-:W-:Y:S01]  /*42c0*/  PRMT R6, R7, 0x7632, R6 ;  /* 0x0000763207067816 */ /* 0x000fe20000000006 */
[----:B------:R4:W-:Y:S01]  /*42d0*/  @!P0 STG.E.U16 desc[UR16][R10.64], R5 ;  /* 0x000000050a008986 */ /* 0x0009e2000c101510 */
[----:B------:R-:W-:-:S02]  /*42e0*/  PRMT R15, R9, 0x7632, R15 ;  /* 0x00007632090f7816 */ /* 0x000fc4000000000f */
[----:B------:R-:W-:Y:S01]  /*42f0*/  PRMT R14, R18, 0x7632, R14 ;  /* 0x00007632120e7816 */ /* 0x000fe2000000000e */
[----:B------:R4:W-:Y:S04]  /*4300*/  @!P1 STG.E.U16 desc[UR16][R12.64], R6 ;  /* 0x000000060c009986 */ /* 0x0009e8000c101510 */
[----:B------:R4:W-:Y:S04]  /*4310*/  @!P3 STG.E.U16 desc[UR16][R30.64], R15 ;  /* 0x0000000f1e00b986 */ /* 0x0009e8000c101510 */
[----:B------:R4:W-:Y:S01]  /*4320*/  @!P2 STG.E.U16 desc[UR16][R28.64], R14 ;  /* 0x0000000e1c00a986 */ /* 0x0009e2000c101510 */
[----:B------:R-:W-:Y:S05]  /*4330*/  BRA.U !UP0, `(.L_x_177) ;  /* 0xffffffe108747547 */ /* 0x000fea000b83ffff */
[----:B------:R-:W-:Y:S05]  /*4340*/  EXIT ;  /* 0x000000000000794d */ /* 0x000fea0003800000 */
.L_x_156:
[----:B------:R-:W0:Y:S01]  /*4350*/  LDCU.64 UR22, c[0x0][0x1170] ;  /* 0x00022e00ff1677ac */ /* 0x000e220008000a00 */
[----:B------:R-:W2:Y:S01]  /*4360*/  LDCU.U8 UR19, c[0x0][0x1178] ;  /* 0x00022f00ff1377ac */ /* 0x000ea20008000000 */
[----:B------:R-:W-:Y:S01]  /*4370*/  UMOV UR4, URZ ;  /* 0x000000ff00047c82 */ /* 0x000fe20008000000 */
[----:B------:R-:W-:-:S05]  /*4380*/  UMOV UR5, URZ ;  /* 0x000000ff00057c82 */ /* 0x000fca0008000000 */
.L_x_198:
[----:B---3--:R-:W3:Y:S02]  /*4390*/  LDC.64 R10, c[0x0][0x1180] ;  /* 0x00046000ff0a7b82 */ /* 0x008ee40000000a00 */
[----:B---3--:R3:W4:Y:S01]  /*43a0*/  LDG.E R15, desc[UR16][R10.64] ;  /* 0x000000100a0f7981 */ /* 0x008722000c1e1900 */
[----:B-1----:R-:W-:Y:S01]  /*43b0*/  IADD3 R5, P1, PT, R4, UR4, RZ ;  /* 0x0000000404057c10 */ /* 0x002fe2000ff3e0ff */
[----:B------:R-:W-:Y:S01]  /*43c0*/  IMAD.U32 R7, RZ, RZ, UR13 ;  /* 0x0000000dff077e24 */ /* 0x000fe2000f8e00ff */
[----:B------:R-:W-:Y:S02]  /*43d0*/  PRMT R0, RZ, 0x7610, R0 ;  /* 0x00007610ff007816 */ /* 0x000fe40000000000 */
[C---:B------:R-:W-:Y:S01]  /*43e0*/  ISETP.GE.U32.AND P0, PT, R5.reuse, UR15, PT ;  /* 0x0000000f05007c0c */ /* 0x040fe2000bf06070 */
[----:B------:R-:W-:Y:S01]  /*43f0*/  IMAD.X R6, RZ, RZ, UR5, P1 ;  /* 0x00000005ff067e24 */ /* 0x000fe200088e06ff */
[----:B------:R-:W-:Y:S01]  /*4400*/  MOV R13, UR13 ;  /* 0x0000000d000d7c02 */ /* 0x000fe20008000f00 */
[----:B------:R-:W-:Y:S01]  /*4410*/  IMAD.SHL.U32 R20, R5, 0x2, RZ ;  /* 0x0000000205147824 */ /* 0x000fe200078e00ff */
[----:B------:R-:W-:Y:S01]  /*4420*/  PRMT R43, RZ, 0x7610, R43 ;  /* 0x00007610ff2b7816 */ /* 0x000fe2000000002b */
[----:B---3--:R-:W-:Y:S01]  /*4430*/  IMAD.U32 R11, RZ, RZ, UR13 ;  /* 0x0000000dff0b7e24 */ /* 0x008fe2000f8e00ff */
[----:B------:R-:W-:-:S02]  /*4440*/  ISETP.GE.U32.AND.EX P0, PT, R6, UR18, PT, P0 ;  /* 0x0000001206007c0c */ /* 0x000fc4000bf06100 */
[----:B------:R-:W-:Y:S02]  /*4450*/  SHF.L.U64.HI R14, R5, 0x1, R6 ;  /* 0x00000001050e7819 */ /* 0x000fe40000010206 */
[C---:B------:R-:W-:Y:S02]  /*4460*/  IADD3 R16, P2, PT, R20.reuse, UR8, RZ ;  /* 0x0000000814107c10 */ /* 0x040fe4000ff5e0ff */
[----:B------:R-:W-:Y:S02]  /*4470*/  IADD3 R8, P1, PT, R20, UR10, RZ ;  /* 0x0000000a14087c10 */ /* 0x000fe4000ff3e0ff */
[C---:B------:R-:W-:Y:S02]  /*4480*/  IADD3.X R17, PT, PT, R14.reuse, UR9, RZ, P2, !PT ;  /* 0x000000090e117c10 */ /* 0x040fe400097fe4ff */
[----:B------:R-:W-:Y:S02]  /*4490*/  LEA R10, P3, R7, R8, 0x1 ;  /* 0x00000008070a7211 */ /* 0x000fe400078608ff */
[----:B------:R-:W-:Y:S01]  /*44a0*/  IADD3.X R9, PT, PT, R14, UR11, RZ, P1, !PT ;  /* 0x0000000b0e097c10 */ /* 0x000fe20008ffe4ff */
[----:B------:R-:W3:Y:S01]  /*44b0*/  @!P0 LDG.E.U16 R0, desc[UR16][R16.64] ;  /* 0x0000001010008981 */ /* 0x000ee2000c1e1500 */
[----:B------:R-:W-:-:S02]  /*44c0*/  LEA R12, P1, R11, R16, 0x1 ;  /* 0x000000100b0c7211 */ /* 0x000fc400078208ff */
[----:B------:R-:W-:Y:S01]  /*44d0*/  LEA.HI.X R11, R13, R9, RZ, 0x1, P3 ;  /* 0x000000090d0b7211 */ /* 0x000fe200018f0cff */
[----:B------:R-:W-:Y:S01]  /*44e0*/  IMAD.U32 R27, RZ, RZ, UR13 ;  /* 0x0000000dff1b7e24 */ /* 0x000fe2000f8e00ff */
[----:B------:R-:W-:Y:S01]  /*44f0*/  LEA.HI.X R13, R7, R17, RZ, 0x1, P1 ;  /* 0x00000011070d7211 */ /* 0x000fe200008f0cff */
[----:B------:R1:W3:Y:S01]  /*4500*/  @!P0 LDG.E.U16 R43, desc[UR16][R8.64] ;  /* 0x00000010082b8981 */ /* 0x0002e2000c1e1500 */
[----:B------:R-:W-:Y:S02]  /*4510*/  IADD3 R20, P1, PT, R20, UR6, RZ ;  /* 0x0000000614147c10 */ /* 0x000fe4000ff3e0ff */
[----:B------:R-:W-:Y:S01]  /*4520*/  IADD3 R7, P2, PT, R5, UR13, RZ ;  /* 0x0000000d05077c10 */ /* 0x000fe2000ff5e0ff */
[----:B------:R-:W-:Y:S01]  /*4530*/  IMAD.U32 R23, RZ, RZ, UR13 ;  /* 0x0000000dff177e24 */ /* 0x000fe2000f8e00ff */
[----:B------:R-:W-:Y:S01]  /*4540*/  IADD3.X R21, PT, PT, R14, UR7, RZ, P1, !PT ;  /* 0x000000070e157c10 */ /* 0x000fe20008ffe4ff */
[----:B------:R-:W-:Y:S01]  /*4550*/  IMAD.U32 R19, RZ, RZ, UR13 ;  /* 0x0000000dff137e24 */ /* 0x000fe2000f8e00ff */
[----:B------:R-:W-:-:S02]  /*4560*/  ISETP.GE.U32.AND P1, PT, R7, UR15, PT ;  /* 0x0000000f07007c0c */ /* 0x000fc4000bf26070 */
[----:B------:R-:W-:Y:S02]  /*4570*/  LEA R26, P4, R27, R12, 0x1 ;  /* 0x0000000c1b1a7211 */ /* 0x000fe400078808ff */
[----:B-1----:R-:W-:Y:S02]  /*4580*/  IADD3.X R8, PT, PT, RZ, R6, RZ, P2, !PT ;  /* 0x00000006ff087210 */ /* 0x002fe400017fe4ff */
[----:B------:R-:W-:Y:S01]  /*4590*/  IADD3 R9, P2, PT, R7, UR13, RZ ;  /* 0x0000000d07097c10 */ /* 0x000fe2000ff5e0ff */
[----:B------:R-:W-:Y:S01]  /*45a0*/  IMAD.U32 R25, RZ, RZ, UR13 ;  /* 0x0000000dff197e24 */ /* 0x000fe2000f8e00ff */
[----:B------:R-:W-:Y:S02]  /*45b0*/  LEA R22, P3, R23, R20, 0x1 ;  /* 0x0000001417167211 */ /* 0x000fe400078608ff */
[----:B------:R-:W-:Y:S02]  /*45c0*/  ISETP.GE.U32.AND.EX P1, PT, R8, UR18, PT, P1 ;  /* 0x0000001208007c0c */ /* 0x000fe4000bf26110 */
[----:B------:R-:W-:-:S02]  /*45d0*/  IADD3.X R14, PT, PT, RZ, R8, RZ, P2, !PT ;  /* 0x00000008ff0e7210 */ /* 0x000fc400017fe4ff */
[----:B------:R-:W-:Y:S02]  /*45e0*/  LEA.HI.X R27, R19, R13, RZ, 0x1, P4 ;  /* 0x0000000d131b7211 */ /* 0x000fe400020f0cff */
[----:B------:R-:W-:Y:S01]  /*45f0*/  IADD3 R8, P4, PT, R9, UR13, RZ ;  /* 0x0000000d09087c10 */ /* 0x000fe2000ff9e0ff */
[----:B------:R-:W-:Y:S01]  /*4600*/  IMAD.U32 R7, RZ, RZ, UR13 ;  /* 0x0000000dff077e24 */ /* 0x000fe2000f8e00ff */
[----:B------:R-:W-:Y:S01]  /*4610*/  LEA.HI.X R23, R19, R21, RZ, 0x1, P3 ;  /* 0x0000001513177211 */ /* 0x000fe200018f0cff */
[----:B------:R-:W-:Y:S01]  /*4620*/  IMAD.U32 R29, RZ, RZ, UR13 ;  /* 0x0000000dff1d7e24 */ /* 0x000fe2000f8e00ff */
[----:B------:R-:W-:Y:S01]  /*4630*/  ISETP.GE.U32.AND P3, PT, R9, UR15, PT ;  /* 0x0000000f09007c0c */ /* 0x000fe2000bf66070 */
[----:B------:R-:W-:Y:S01]  /*4640*/  IMAD.X R9, RZ, RZ, R14, P4 ;  /* 0x000000ffff097224 */ /* 0x000fe200020e060e */
[----:B------:R-:W-:Y:S02]  /*4650*/  LEA R24, P2, R25, R10, 0x1 ;  /* 0x0000000a19187211 */ /* 0x000fe400078408ff */
[----:B------:R-:W-:Y:S01]  /*4660*/  ISETP.GE.U32.AND P4, PT, R8, UR15, PT ;  /* 0x0000000f08007c0c */ /* 0x000fe2000bf86070 */
[----:B------:R-:W-:Y:S01]  /*4670*/  IMAD.U32 R31, RZ, RZ, UR13 ;  /* 0x0000000dff1f7e24 */ /* 0x000fe2000f8e00ff */
[----:B------:R-:W-:-:S02]  /*4680*/  LEA.HI.X R25, R7, R11, RZ, 0x1, P2 ;  /* 0x0000000b07197211 */ /* 0x000fc400010f0cff */
[----:B------:R-:W-:Y:S02]  /*4690*/  PRMT R18, RZ, 0x7610, R18 ;  /* 0x00007610ff127816 */ /* 0x000fe40000000012 */
[----:B------:R-:W-:Y:S02]  /*46a0*/  ISETP.GE.U32.AND.EX P3, PT, R14, UR18, PT, P3 ;  /* 0x000000120e007c0c */ /* 0x000fe4000bf66130 */
[----:B------:R-:W-:Y:S02]  /*46b0*/  LEA R28, P2, R29, R22, 0x1 ;  /* 0x000000161d1c7211 */ /* 0x000fe400078408ff */
[----:B------:R-:W-:Y:S01]  /*46c0*/  ISETP.GE.U32.AND.EX P4, PT, R9, UR18, PT, P4 ;  /* 0x0000001209007c0c */ /* 0x000fe2000bf86140 */
[----:B------:R-:W-:Y:S01]  /*46d0*/  IMAD.U32 R33, RZ, RZ, UR13 ;  /* 0x0000000dff217e24 */ /* 0x000fe2000f8e00ff */
[----:B------:R-:W-:Y:S01]  /*46e0*/  PRMT R45, RZ, 0x7610, R45 ;  /* 0x00007610ff2d7816 */ /* 0x000fe2000000002d */
[----:B------:R1:W5:Y:S01]  /*46f0*/  @!P1 LDG.E.U16 R18, desc[UR16][R10.64] ;  /* 0x000000100a129981 */ /* 0x000362000c1e1500 */
[----:B------:R-:W-:-:S02]  /*4700*/  LEA.HI.X R29, R19, R23, RZ, 0x1, P2 ;  /* 0x00000017131d7211 */ /* 0x000fc400010f0cff */
[----:B------:R-:W-:Y:S02]  /*4710*/  LEA R30, P6, R31, R28, 0x1 ;  /* 0x0000001c1f1e7211 */ /* 0x000fe400078c08ff */
[----:B------:R-:W-:Y:S01]  /*4720*/  PRMT R17, RZ, 0x7610, R17 ;  /* 0x00007610ff117816 */ /* 0x000fe20000000011 */
[----:B------:R0:W3:Y:S01]  /*4730*/  @!P0 LDG.E.U16 R45, desc[UR16][R20.64] ;  /* 0x00000010142d8981 */ /* 0x0000e2000c1e1500 */
[----:B------:R-:W-:Y:S02]  /*4740*/  PRMT R7, RZ, 0x7610, R7 ;  /* 0x00007610ff077816 */ /* 0x000fe40000000007 */
[----:B------:R-:W-:Y:S02]  /*4750*/  PRMT R14, RZ, 0x7610, R14 ;  /* 0x00007610ff0e7816 */ /* 0x000fe4000000000e */
[----:B-1----:R-:W-:Y:S01]  /*4760*/  PRMT R10, RZ, 0x7610, R10 ;  /* 0x00007610ff0a7816 */ /* 0x002fe2000000000a */
[----:B------:R-:W5:Y:S01]  /*4770*/  @!P1 LDG.E.U16 R17, desc[UR16][R22.64] ;  /* 0x0000001016119981 */ /* 0x000f62000c1e1500 */
[----:B------:R-:W-:-:S02]  /*4780*/  PRMT R11, RZ, 0x7610, R11 ;  /* 0x00007610ff0b7816 */ /* 0x000fc4000000000b */
[----:B------:R-:W-:Y:S01]  /*4790*/  LEA.HI.X R31, R33, R29, RZ, 0x1, P6 ;  /* 0x0000001d211f7211 */ /* 0x000fe200030f0cff */
[----:B------:R-:W5:Y:S04]  /*47a0*/  @!P3 LDG.E.U16 R7, desc[UR16][R24.64] ;  /* 0x000000101807b981 */ /* 0x000f68000c1e1500 */
[----:B------:R-:W5:Y:S04]  /*47b0*/  @!P3 LDG.E.U16 R10, desc[UR16][R26.64] ;  /* 0x000000101a0ab981 */ /* 0x000f68000c1e1500 */
[----:B------:R-:W5:Y:S04]  /*47c0*/  @!P3 LDG.E.U16 R11, desc[UR16][R28.64] ;  /* 0x000000101c0bb981 */ /* 0x000f68000c1e1500 */
[----:B------:R-:W5:Y:S01]  /*47d0*/  @!P4 LDG.E.U16 R14, desc[UR16][R30.64] ;  /* 0x000000101e0ec981 */ /* 0x000f62000c1e1500 */
[----:B------:R-:W-:Y:S01]  /*47e0*/  HFMA2 R32, -RZ, RZ, 0, 5.9604644775390625e-08 ;  /* 0x00000001ff207431 */ /* 0x000fe200000001ff */
[----:B------:R-:W-:Y:S01]  /*47f0*/  PRMT R42, RZ, 0x7610, R42 ;  /* 0x00007610ff2a7816 */ /* 0x000fe2000000002a */
[----:B0-----:R-:W-:-:S05]  /*4800*/  IMAD.U32 R21, RZ, RZ, UR13 ;  /* 0x0000000dff157e24 */ /* 0x001fca000f8e00ff */
[----:B------:R0:W5:Y:S01]  /*4810*/  @!P1 LDG.E.U16 R42, desc[UR16][R12.64] ;  /* 0x000000100c2a9981 */ /* 0x000162000c1e1500 */
[----:B------:R-:W-:Y:S02]  /*4820*/  LEA R20, P2, R21, R24, 0x1 ;  /* 0x0000001815147211 */ /* 0x000fe400078408ff */
[----:B0-----:R-:W-:Y:S02]  /*4830*/  MOV R13, UR13 ;  /* 0x0000000d000d7c02 */ /* 0x001fe40008000f00 */
[----:B------:R-:W-:Y:S02]  /*4840*/  PRMT R12, RZ, 0x7610, R12 ;  /* 0x00007610ff0c7816 */ /* 0x000fe4000000000c */
[----:B------:R-:W-:-:S05]  /*4850*/  LEA.HI.X R21, R13, R25, RZ, 0x1, P2 ;  /* 0x000000190d157211 */ /* 0x000fca00010f0cff */
[----:B------:R0:W5:Y:S01]  /*4860*/  @!P4 LDG.E.U16 R12, desc[UR16][R20.64] ;  /* 0x00000010140cc981 */ /* 0x000162000c1e1500 */
[----:B------:R-:W-:Y:S01]  /*4870*/  IMAD.U32 R37, RZ, RZ, UR13 ;  /* 0x0000000dff257e24 */ /* 0x000fe2000f8e00ff */
[----:B------:R-:W-:-:S04]  /*4880*/  PRMT R13, RZ, 0x7610, R13 ;  /* 0x00007610ff0d7816 */ /* 0x000fc8000000000d */
[----:B------:R-:W-:-:S04]  /*4890*/  @!P4 LEA R36, P5, R37, R26, 0x1 ;  /* 0x0000001a2524c211 */ /* 0x000fc800078a08ff */
[----:B------:R-:W-:-:S05]  /*48a0*/  @!P4 LEA.HI.X R37, R19, R27, RZ, 0x1, P5 ;  /* 0x0000001b1325c211 */ /* 0x000fca00028f0cff */
[----:B------:R1:W5:Y:S01]  /*48b0*/  @!P4 LDG.E.U16 R13, desc[UR16][R36.64] ;  /* 0x00000010240dc981 */ /* 0x000362000c1e1500 */
[----:B--2---:R-:W-:Y:S01]  /*48c0*/  UPRMT UR12, UR19, 0x8880, URZ ;  /* 0x00008880130c7896 */ /* 0x004fe200080000ff */
[----:B------:R-:W-:Y:S05]  /*48d0*/  BSSY.RECONVERGENT B1, `(.L_x_178) ;  /* 0x000001c000017945 */ /* 0x000fea0003800200 */
[----:B------:R-:W-:Y:S01]  /*48e0*/  ISETP.NE.AND P5, PT, RZ, UR12, PT ;  /* 0x0000000cff007c0c */ /* 0x000fe2000bfa5270 */
[----:B----4-:R-:W-:-:S04]  /*48f0*/  FMUL.FTZ R15, R15, 1 ;  /* 0x3f8000000f0f7820 */ /* 0x010fc80000410000 */
[----:B------:R-:W2:Y:S08]  /*4900*/  F2F.F64.F32 R52, R15 ;  /* 0x0000000f00347310 */ /* 0x000eb00000201800 */
[----:B--2---:R-:W2:Y:S02]  /*4910*/  MUFU.RCP64H R33, R53 ;  /* 0x0000003500217308 */ /* 0x004ea40000001800 */
[----:B--2---:R-:W-:-:S08]  /*4920*/  DFMA R34, -R52, R32, 1 ;  /* 0x3ff000003422742b */ /* 0x004fd00000000120 */
[----:B------:R-:W-:Y:S01]  /*4930*/  DFMA R34, R34, R34, R34 ;  /* 0x000000222222722b */ /* 0x000fe20000000022 */
[----:B---3--:R-:W-:-:S07]  /*4940*/  HADD2.F32 R0, -RZ, R0.H0_H0 ;  /* 0x20000000ff007230 */ /* 0x008fce0000004100 */
        /* <DEDUP_REMOVED lines=20> */
.L_x_179:
[----:B------:R-:W-:Y:S05]  /*4a90*/  BSYNC.RECONVERGENT B1 ;  /* 0x0000000000017941 */ /* 0x000fea0003800200 */
.L_x_178:
        /* <DEDUP_REMOVED lines=37> */
.L_x_181:
[----:B------:R-:W-:Y:S05]  /*4cf0*/  BSYNC.RECONVERGENT B1 ;  /* 0x0000000000017941 */ /* 0x000fea0003800200 */
.L_x_180:
        /* <DEDUP_REMOVED lines=8> */
[----:B------:R-:W-:Y:S02]  /*4d80*/  HADD2.F32 R18, -RZ, R18.H0_H0 ;  /* 0x20000012ff127230 */ /* 0x000fe40000004100 */
[----:B------:R-:W-:Y:S01]  /*4d90*/  DSETP.GEU.AND P2, PT, |R46|, UR20, PT ;  /* 0x000000142e007e2a */ /* 0x000fe2000bf4e200 */
[----:B------:R-:W-:Y:S01]  /*4da0*/  HADD2.F32 R43, -RZ, R17.H0_H0 ;  /* 0x20000011ff2b7230 */ /* 0x000fe20000004100 */
        /* <DEDUP_REMOVED lines=9> */
[----:B------:R-:W-:Y:S02]  /*4e40*/  F2FP.F16.F32.PACK_AB R42, RZ, R42 ;  /* 0x0000002aff2a723e */ /* 0x000fe400000000ff */
        /* <DEDUP_REMOVED lines=13> */
.L_x_183:
[----:B------:R-:W-:Y:S05]  /*4f20*/  BSYNC.RECONVERGENT B1 ;  /* 0x0000000000017941 */ /* 0x000fea0003800200 */
.L_x_182:
        /* <DEDUP_REMOVED lines=37> */
.L_x_185:
[----:B------:R-:W-:Y:S05]  /*5180*/  BSYNC.RECONVERGENT B1 ;  /* 0x0000000000017941 */ /* 0x000fea0003800200 */
.L_x_184:
[----:B------:R-:W0:Y:S01]  /*5190*/  MUFU.RCP64H R19, R53 ;  /* 0x0000003500137308 */ /* 0x000e220000001800 */
[----:B------:R-:W-:Y:S01]  /*51a0*/  IMAD.MOV.U32 R18, RZ, RZ, 0x1 ;  /* 0x00000001ff127424 */ /* 0x000fe200078e00ff */
[----:B------:R-:W-:Y:S01]  /*51b0*/  DADD R54, R54, -R20 ;  /* 0x0000000036367229 */ /* 0x000fe20000000814 */
[----:B------:R-:W-:Y:S01]  /*51c0*/  HADD2.F32 R10, -RZ, R10.H0_H0 ;  /* 0x2000000aff0a7230 */ /* 0x000fe20000004100 */
        /* <DEDUP_REMOVED lines=30> */
.L_x_187:
[----:B------:R-:W-:Y:S05]  /*53b0*/  BSYNC.RECONVERGENT B1 ;  /* 0x0000000000017941 */ /* 0x000fea0003800200 */
.L_x_186:
        /* <DEDUP_REMOVED lines=37> */
.L_x_189:
[----:B------:R-:W-:Y:S05]  /*5610*/  BSYNC.RECONVERGENT B1 ;  /* 0x0000000000017941 */ /* 0x000fea0003800200 */
.L_x_188:
        /* <DEDUP_REMOVED lines=19> */
[----:B0-----:R-:W-:-:S07]  /*5750*/  HADD2.F32 R13, -RZ, R14.H0_H0 ;  /* 0x2000000eff0d7230 */ /* 0x001fce0000004100 */
        /* <DEDUP_REMOVED lines=12> */
[----:B------:R-:W-:Y:S01]  /*5820*/  IMAD.MOV.U32 R20, RZ, RZ, R16 ;  /* 0x000000ffff147224 */ /* 0x000fe200078e0010 */
[----:B------:R-:W-:-:S07]  /*5830*/  MOV R21, R15 ;  /* 0x0000000f00157202 */ /* 0x000fce0000000f00 */
.L_x_191:
[----:B------:R-:W-:Y:S05]  /*5840*/  BSYNC.RECONVERGENT B1 ;  /* 0x0000000000017941 */ /* 0x000fea0003800200 */
.L_x_190:
        /* <DEDUP_REMOVED lines=37> */
.L_x_193:
[----:B------:R-:W-:Y:S05]  /*5aa0*/  BSYNC.RECONVERGENT B1 ;  /* 0x0000000000017941 */ /* 0x000fea0003800200 */
.L_x_192:
[----:B------:R-:W-:Y:S01]  /*5ab0*/  IMAD.U32 R33, RZ, RZ, UR13 ;  /* 0x0000000dff217e24 */ /* 0x000fe2000f8e00ff */
[C---:B------:R-:W-:Y:S01]  /*5ac0*/  @!P1 LEA R32, P6, R5.reuse, UR10, 0x1 ;  /* 0x0000000a05209c11 */ /* 0x040fe2000f8c08ff */
[----:B------:R-:W-:Y:S01]  /*5ad0*/  DADD R46, R46, -R18 ;  /* 0x000000002e2e7229 */ /* 0x000fe20000000812 */
[----:B------:R-:W-:Y:S01]  /*5ae0*/  @!P0 LEA R20, P5, R5, UR10, 0x1 ;  /* 0x0000000a05148c11 */ /* 0x000fe2000f8a08ff */
[----:B------:R-:W-:Y:S01]  /*5af0*/  UMOV UR20, 0xf0000000 ;  /* 0xf000000000147882 */ /* 0x000fe20000000000 */
[----:B------:R-:W-:Y:S01]  /*5b00*/  @!P1 LEA R32, P2, R33, R32, 0x1 ;  /* 0x0000002021209211 */ /* 0x000fe200078408ff */
[----:B------:R-:W-:Y:S01]  /*5b10*/  UMOV UR21, 0x380fffff ;  /* 0x380fffff00157882 */ /* 0x000fe20000000000 */
[----:B------:R-:W-:Y:S01]  /*5b20*/  MOV R15, UR13 ;  /* 0x0000000d000f7c02 */ /* 0x000fe20008000f00 */
[----:B------:R-:W-:Y:S01]  /*5b30*/  IMAD.U32 R19, RZ, RZ, UR13 ;  /* 0x0000000dff137e24 */ /* 0x000fe2000f8e00ff */
[C-C-:B------:R-:W-:Y:S01]  /*5b40*/  @!P1 LEA.HI.X R0, R5.reuse, UR11, R6.reuse, 0x1, P6 ;  /* 0x0000000b05009c11 */ /* 0x140fe2000b0f0c06 */
[----:B------:R-:W-:Y:S01]  /*5b50*/  BSSY.RECONVERGENT B0, `(.L_x_194) ;  /* 0x000001c000007945 */ /* 0x000fe20003800200 */
[----:B------:R-:W-:-:S02]  /*5b60*/  @!P0 LEA.HI.X R21, R5, UR11, R6, 0x1, P5 ;  /* 0x0000000b05158c11 */ /* 0x000fc4000a8f0c06 */
[----:B------:R-:W-:Y:S01]  /*5b70*/  @!P1 LEA.HI.X R33, R15, R0, RZ, 0x1, P2 ;  /* 0x000000000f219211 */ /* 0x000fe200010f0cff */
[----:B------:R-:W-:Y:S01]  /*5b80*/  DSETP.GEU.AND P2, PT, |R46|, UR20, PT ;  /* 0x000000142e007e2a */ /* 0x000fe2000bf4e200 */
[C---:B------:R-:W-:Y:S01]  /*5b90*/  @!P1 LEA R18, P5, R5.reuse, UR8, 0x1 ;  /* 0x0000000805129c11 */ /* 0x040fe2000f8a08ff */
[----:B------:R0:W-:Y:S01]  /*5ba0*/  @!P0 STG.E.U16 desc[UR16][R20.64], R42 ;  /* 0x0000002a14008986 */ /* 0x0001e2000c101510 */
[----:B------:R-:W1:Y:S02]  /*5bb0*/  F2F.F32.F64 R46, R46 ;  /* 0x0000002e002e7310 */ /* 0x000e640000301000 */
[----:B------:R-:W-:Y:S01]  /*5bc0*/  @!P1 LEA.HI.X R0, R5, UR9, R6, 0x1, P5 ;  /* 0x0000000905009c11 */ /* 0x000fe2000a8f0c06 */
[----:B------:R0:W-:Y:S01]  /*5bd0*/  @!P1 STG.E.U16 desc[UR16][R32.64], R10 ;  /* 0x0000000a20009986 */ /* 0x0001e2000c101510 */
[----:B------:R-:W-:Y:S02]  /*5be0*/  @!P1 LEA R18, P6, R19, R18, 0x1 ;  /* 0x0000001213129211 */ /* 0x000fe400078c08ff */
[----:B------:R-:W-:Y:S01]  /*5bf0*/  @!P0 LEA R34, P5, R5, UR8, 0x1 ;  /* 0x0000000805228c11 */ /* 0x000fe2000f8a08ff */
[----:B------:R0:W-:Y:S01]  /*5c00*/  @!P3 STG.E.U16 desc[UR16][R24.64], R7 ;  /* 0x000000071800b986 */ /* 0x0001e2000c101510 */
[----:B------:R-:W-:-:S02]  /*5c10*/  @!P1 LEA.HI.X R19, R15, R0, RZ, 0x1, P6 ;  /* 0x000000000f139211 */ /* 0x000fc400030f0cff */
[----:B------:R-:W-:Y:S01]  /*5c20*/  @!P0 LEA.HI.X R35, R5, UR9, R6, 0x1, P5 ;  /* 0x0000000905238c11 */ /* 0x000fe2000a8f0c06 */
[----:B-1----:R-:W-:Y:S01]  /*5c30*/  @!P2 FMUL R46, R46, 1.175494350822287508e-38 ;  /* 0x008000002e2ea820 */ /* 0x002fe20000400000 */
[----:B------:R-:W-:Y:S07]  /*5c40*/  @P4 BRA `(.L_x_195) ;  /* 0x0000000000304947 */ /* 0x000fee0003800000 */
[----:B0-----:R-:W-:Y:S01]  /*5c50*/  IMAD.U32 R21, RZ, RZ, UR13 ;  /* 0x0000000dff157e24 */ /* 0x001fe2000f8e00ff */
[----:B------:R-:W-:Y:S02]  /*5c60*/  LEA R20, P6, R5, UR10, 0x1 ;  /* 0x0000000a05147c11 */ /* 0x000fe4000f8c08ff */
[----:B------:R-:W-:Y:S01]  /*5c70*/  MOV R7, UR13 ;  /* 0x0000000d00077c02 */ /* 0x000fe20008000f00 */
[----:B------:R-:W-:Y:S01]  /*5c80*/  IMAD.SHL.U32 R21, R21, 0x2, RZ ;  /* 0x0000000215157824 */ /* 0x000fe200078e00ff */
[----:B------:R-:W-:Y:S02]  /*5c90*/  LEA.HI.X R0, R5, UR11, R6, 0x1, P6 ;  /* 0x0000000b05007c11 */ /* 0x000fe4000b0f0c06 */
[----:B------:R-:W-:Y:S02]  /*5ca0*/  SHF.R.U32.HI R7, RZ, 0x1f, R7 ;  /* 0x0000001fff077819 */ /* 0x000fe40000011607 */
[----:B------:R-:W-:Y:S02]  /*5cb0*/  IADD3 R20, P2, P5, R21, R20, R21 ;  /* 0x0000001415147210 */ /* 0x000fe40007d5e015 */
[----:B------:R-:W-:-:S02]  /*5cc0*/  F2FP.F16.F32.PACK_AB R46, RZ, R46 ;  /* 0x0000002eff2e723e */ /* 0x000fc400000000ff */
[----:B------:R-:W-:Y:S02]  /*5cd0*/  IADD3 R20, P6, PT, R21, R20, RZ ;  /* 0x0000001415147210 */ /* 0x000fe40007fde0ff */
[----:B------:R-:W-:-:S05]  /*5ce0*/  IADD3.X R0, PT, PT, R7, R0, R7, P2, P5 ;  /* 0x0000000007007210 */ /* 0x000fca00017ea407 */
[----:B------:R-:W-:-:S05]  /*5cf0*/  IMAD.X R21, R7, 0x1, R0, P6 ;  /* 0x0000000107157824 */ /* 0x000fca00030e0600 */
[----:B------:R1:W-:Y:S02]  /*5d00*/  STG.E.U16 desc[UR16][R20.64], R46 ;  /* 0x0000002e14007986 */ /* 0x0003e4000c101510 */
.L_x_195:
[----:B------:R-:W-:Y:S05]  /*5d10*/  BSYNC.RECONVERGENT B0 ;  /* 0x0000000000007941 */ /* 0x000fea0003800200 */
.L_x_194:
[----:B------:R2:W-:Y:S01]  /*5d20*/  @!P0 STG.E.U16 desc[UR16][R34.64], R44 ;  /* 0x0000002c22008986 */ /* 0x0005e2000c101510 */
[----:B------:R-:W-:Y:S01]  /*5d30*/  BSSY.RECONVERGENT B0, `(.L_x_196) ;  /* 0x0000010000007945 */ /* 0x000fe20003800200 */
[----:B------:R-:W-:Y:S02]  /*5d40*/  F2FP.F16.F32.PACK_AB R13, R13, R14 ;  /* 0x0000000e0d0d723e */ /* 0x000fe400000000ff */
[----:B------:R2:W-:Y:S04]  /*5d50*/  @!P1 STG.E.U16 desc[UR16][R18.64], R17 ;  /* 0x0000001112009986 */ /* 0x0005e8000c101510 */
[----:B------:R2:W-:Y:S01]  /*5d60*/  @!P3 STG.E.U16 desc[UR16][R26.64], R11 ;  /* 0x0000000b1a00b986 */ /* 0x0005e2000c101510 */
[----:B------:R-:W-:Y:S05]  /*5d70*/  @P4 BRA `(.L_x_197) ;  /* 0x00000000002c4947 */ /* 0x000fea0003800000 */
[----:B0-----:R-:W-:Y:S01]  /*5d80*/  MOV R7, UR13 ;  /* 0x0000000d00077c02 */ /* 0x001fe20008000f00 */
[----:B------:R-:W-:Y:S01]  /*5d90*/  IMAD.U32 R10, RZ, RZ, UR13 ;  /* 0x0000000dff0a7e24 */ /* 0x000fe2000f8e00ff */
[----:B------:R-:W-:-:S03]  /*5da0*/  LEA R0, P2, R5, UR8, 0x1 ;  /* 0x0000000805007c11 */ /* 0x000fc6000f8408ff */
        /* <DEDUP_REMOVED lines=8> */
.L_x_197:
[----:B------:R-:W-:Y:S05]  /*5e30*/  BSYNC.RECONVERGENT B0 ;  /* 0x0000000000007941 */ /* 0x000fea0003800200 */
.L_x_196:
[----:B------:R-:W-:Y:S01]  /*5e40*/  @!P0 IADD3 R0, P4, PT, R4, UR4, RZ ;  /* 0x0000000404008c10 */ /* 0x000fe2000ff9e0ff */
[----:B------:R-:W-:Y:S01]  /*5e50*/  UIADD3 UR4, UP0, UPT, UR14, UR4, URZ ;  /* 0x000000040e047290 */ /* 0x000fe2000ff1e0ff */
[----:B------:R-:W-:Y:S02]  /*5e60*/  ISETP.GE.U32.AND P2, PT, R8, UR15, PT ;  /* 0x0000000f08007c0c */ /* 0x000fe4000bf46070 */
[----:B--2---:R-:W-:Y:S01]  /*5e70*/  PRMT R11, R17, 0x7632, R11 ;  /* 0x00007632110b7816 */ /* 0x004fe2000000000b */
[----:B------:R-:W-:Y:S01]  /*5e80*/  @!P0 IMAD.X R5, RZ, RZ, UR5, P4 ;  /* 0x00000005ff058e24 */ /* 0x000fe2000a0e06ff */
[C---:B---3--:R-:W-:Y:S01]  /*5e90*/  @!P0 LEA R6, P4, R0.reuse, UR6, 0x1 ;  /* 0x0000000600068c11 */ /* 0x048fe2000f8808ff */
[----:B------:R-:W-:Y:S01]  /*5ea0*/  UIADD3.X UR5, UPT, UPT, URZ, UR5, URZ, UP0, !UPT ;  /* 0x00000005ff057290 */ /* 0x000fe200087fe4ff */
[----:B------:R-:W-:Y:S01]  /*5eb0*/  ISETP.GE.U32.AND.EX P2, PT, R9, UR18, PT, P2 ;  /* 0x0000001209007c0c */ /* 0x000fe2000bf46120 */
[----:B------:R-:W-:Y:S01]  /*5ec0*/  UISETP.GE.U32.AND UP0, UPT, UR4, UR15, UPT ;  /* 0x0000000f0400728c */ /* 0x000fe2000bf06070 */
[----:B0-----:R-:W-:-:S02]  /*5ed0*/  @!P0 LEA.HI.X R7, R0, UR7, R5, 0x1, P4 ;  /* 0x0000000700078c11 */ /* 0x001fc4000a0f0c05 */
        /* <DEDUP_REMOVED lines=10> */
.L_x_133:
        /* <DEDUP_REMOVED lines=14> */
.L_x_218:
[C---:B------:R-:W-:Y:S02]  /*6060*/  SHF.L.U32 R22, R11.reuse, 0x3, RZ ;  /* 0x000000030b167819 */ /* 0x040fe400000006ff */
[----:B------:R-:W-:Y:S02]  /*6070*/  SHF.L.U64.HI R0, R11, 0x3, R10 ;  /* 0x000000030b007819 */ /* 0x000fe4000001020a */
[C---:B------:R-:W-:Y:S02]  /*6080*/  IADD3 R4, P1, PT, R22.reuse, UR8, RZ ;  /* 0x0000000816047c10 */ /* 0x040fe4000ff3e0ff */
[C---:B------:R-:W-:Y:S02]  /*6090*/  IADD3 R24, P0, PT, R22.reuse, UR10, RZ ;  /* 0x0000000a16187c10 */ /* 0x040fe4000ff1e0ff */
[----:B------:R-:W-:Y:S02]  /*60a0*/  IADD3 R22, P2, PT, R22, UR6, RZ ;  /* 0x0000000616167c10 */ /* 0x000fe4000ff5e0ff */
[----:B------:R-:W-:-:S02]  /*60b0*/  IADD3.X R5, PT, PT, R0, UR9, RZ, P1, !PT ;  /* 0x0000000900057c10 */ /* 0x000fc40008ffe4ff */
[C---:B------:R-:W-:Y:S02]  /*60c0*/  IADD3.X R25, PT, PT, R0.reuse, UR11, RZ, P0, !PT ;  /* 0x0000000b00197c10 */ /* 0x040fe400087fe4ff */
[----:B------:R-:W-:Y:S02]  /*60d0*/  IADD3.X R23, PT, PT, R0, UR7, RZ, P2, !PT ;  /* 0x0000000700177c10 */ /* 0x000fe400097fe4ff */
[----:B------:R-:W5:Y:S04]  /*60e0*/  LDG.E.64 R4, desc[UR16][R4.64] ;  /* 0x0000001004047981 */ /* 0x000f68000c1e1b00 */
[----:B------:R0:W5:Y:S04]  /*60f0*/  LDG.E.64 R6, desc[UR16][R24.64] ;  /* 0x0000001018067981 */ /* 0x000168000c1e1b00 */
[----:B------:R0:W5:Y:S01]  /*6100*/  LDG.E.64 R8, desc[UR16][R22.64] ;  /* 0x0000001016087981 */ /* 0x000162000c1e1b00 */
[----:B------:R-:W-:-:S14]  /*6110*/  DSETP.NEU.AND P0, PT, RZ, UR18, PT ;  /* 0x00000012ff007e2a */ /* 0x000fdc000bf0d000 */
[----:B0-----:R-:W-:Y:S05]  /*6120*/  @!P0 BRA `(.L_x_200) ;  /* 0x0000000c00148947 */ /* 0x001fea0003800000 */
[----:B------:R-:W-:Y:S01]  /*6130*/  UPRMT UR12, UR20, 0x8880, URZ ;  /* 0x00008880140c7896 */ /* 0x000fe200080000ff */
[----:B-----5:R-:W-:Y:S01]  /*6140*/  HADD2.F32 R12, -RZ, R4.H0_H0 ;  /* 0x20000004ff0c7230 */ /* 0x020fe20000004100 */
[----:B------:R-:W-:Y:S01]  /*6150*/  UMOV UR14, 0xf0000000 ;  /* 0xf0000000000e7882 */ /* 0x000fe20000000000 */
[----:B------:R-:W-:Y:S01]  /*6160*/  HADD2.F32 R0, -RZ, R6.H0_H0 ;  /* 0x20000006ff007230 */ /* 0x000fe20000004100 */
[----:B------:R-:W-:Y:S01]  /*6170*/  UMOV UR15, 0x380fffff ;  /* 0x380fffff000f7882 */ /* 0x000fe20000000000 */
[----:B------:R-:W-:Y:S01]  /*6180*/  BSSY.RECONVERGENT B1, `(.L_x_201) ;  /* 0x0000026000017945 */ /* 0x000fe20003800200 */
[----:B------:R-:W-:Y:S02]  /*6190*/  ISETP.NE.AND P0, PT, RZ, UR12, PT ;  /* 0x0000000cff007c0c */ /* 0x000fe4000bf05270 */
[----:B------:R-:W-:-:S04]  /*61a0*/  FMUL.FTZ R0, R0, 1 ;  /* 0x3f80000000007820 */ /* 0x000fc80000410000 */
[----:B------:R-:W-:Y:S07]  /*61b0*/  F2F.F64.F32 R26, R0 ;  /* 0x00000000001a7310 */ /* 0x000fee0000201800 */
[----:B------:R-:W-:-:S04]  /*61c0*/  @P0 FADD.FTZ R12, -R12, -RZ ;  /* 0x800000ff0c0c0221 */ /* 0x000fc80000010100 */
[----:B------:R-:W-:-:S06]  /*61d0*/  FMUL.FTZ R13, R12, 1 ;  /* 0x3f8000000c0d7820 */ /* 0x000fcc0000410000 */
[----:B------:R-:W0:Y:S02]  /*61e0*/  F2F.F64.F32 R12, R13 ;  /* 0x0000000d000c7310 */ /* 0x000e240000201800 */
[----:B0-----:R-:W-:Y:S01]  /*61f0*/  DFMA R14, R26, UR18, R12 ;  /* 0x000000121a0e7c2b */ /* 0x001fe2000800000c */
[----:B------:R-:W-:-:S05]  /*6200*/  HADD2.F32 R12, -RZ, R8.H0_H0 ;  /* 0x20000008ff0c7230 */ /* 0x000fca0000004100 */
        /* <DEDUP_REMOVED lines=8> */
[----:B0-----:R-:W-:Y:S01]  /*6290*/  DADD R34, R16, UR22 ;  /* 0x0000001610227e29 */ /* 0x001fe20008000000 */
[----:B------:R-:W-:-:S05]  /*62a0*/  IMAD.MOV.U32 R16, RZ, RZ, 0x1 ;  /* 0x00000001ff107424 */ /* 0x000fca00078e00ff */
        /* <DEDUP_REMOVED lines=18> */
[----:B------:R-:W-:-:S07]  /*63d0*/  MOV R14, R16 ;  /* 0x00000010000e7202 */ /* 0x000fce0000000f00 */
.L_x_202:
[----:B------:R-:W-:Y:S05]  /*63e0*/  BSYNC.RECONVERGENT B1 ;  /* 0x0000000000017941 */ /* 0x000fea0003800200 */
.L_x_201:
[----:B------:R-:W-:Y:S01]  /*63f0*/  HADD2.F32 R4, -RZ, R4.H1_H1 ;  /* 0x30000004ff047230 */ /* 0x000fe20000004100 */
[----:B------:R-:W-:Y:S01]  /*6400*/  UMOV UR14, 0xf0000000 ;  /* 0xf0000000000e7882 */ /* 0x000fe20000000000 */
[----:B------:R-:W-:Y:S01]  /*6410*/  HADD2.F32 R6, -RZ, R6.H1_H1 ;  /* 0x30000006ff067230 */ /* 0x000fe20000004100 */
[----:B------:R-:W-:Y:S01]  /*6420*/  UMOV UR15, 0x380fffff ;  /* 0x380fffff000f7882 */ /* 0x000fe20000000000 */
[----:B------:R-:W-:Y:S02]  /*6430*/  HADD2.F32 R8, -RZ, R8.H1_H1 ;  /* 0x30000008ff087230 */ /* 0x000fe40000004100 */
[----:B------:R-:W-:Y:S01]  /*6440*/  @P0 FADD.FTZ R4, -R4, -RZ ;  /* 0x800000ff04040221 */ /* 0x000fe20000010100 */
[----:B------:R-:W-:Y:S02]  /*6450*/  IMAD.MOV.U32 R18, RZ, RZ, 0x1 ;  /* 0x00000001ff127424 */ /* 0x000fe400078e00ff */
[----:B------:R-:W-:Y:S01]  /*6460*/  FMUL.FTZ R6, R6, 1 ;  /* 0x3f80000006067820 */ /* 0x000fe20000410000 */
[----:B------:R-:W-:Y:S01]  /*6470*/  DADD R26, R26, -R14 ;  /* 0x000000001a1a7229 */ /* 0x000fe2000000080e */
[----:B------:R-:W-:Y:S01]  /*6480*/  FMUL.FTZ R4, R4, 1 ;  /* 0x3f80000004047820 */ /* 0x000fe20000410000 */
[----:B------:R-:W-:Y:S01]  /*6490*/  BSSY.RECONVERGENT B1, `(.L_x_203) ;  /* 0x0000025000017945 */ /* 0x000fe20003800200 */
[----:B------:R-:W-:Y:S08]  /*64a0*/  F2F.F64.F32 R28, R6 ;  /* 0x00000006001c7310 */ /* 0x000ff00000201800 */
[----:B------:R0:W1:Y:S08]  /*64b0*/  F2F.F64.F32 R16, R4 ;  /* 0x0000000400107310 */ /* 0x0000700000201800 */
[----:B------:R-:W-:Y:S01]  /*64c0*/  F2F.F32.F64 R6, R26 ;  /* 0x0000001a00067310 */ /* 0x000fe20000301000 */
[----:B0-----:R-:W-:Y:S01]  /*64d0*/  F2FP.F16.F32.PACK_AB R4, RZ, R12 ;  /* 0x0000000cff04723e */ /* 0x001fe200000000ff */
[----:B-1----:R-:W-:-:S06]  /*64e0*/  DFMA R16, R28, UR18, R16 ;  /* 0x000000121c107c2b */ /* 0x002fcc0008000010 */
[----:B------:R-:W0:Y:S02]  /*64f0*/  F2F.F32.F64 R13, R16 ;  /* 0x00000010000d7310 */ /* 0x000e240000301000 */
        /* <DEDUP_REMOVED lines=30> */
.L_x_204:
[----:B------:R-:W-:Y:S05]  /*66e0*/  BSYNC.RECONVERGENT B1 ;  /* 0x0000000000017941 */ /* 0x000fea0003800200 */
.L_x_203:
[----:B------:R-:W-:Y:S01]  /*66f0*/  HADD2.F32 R12, -RZ, R5.H0_H0 ;  /* 0x20000005ff0c7230 */ /* 0x000fe20000004100 */
[----:B------:R-:W-:Y:S01]  /*6700*/  UMOV UR14, 0xf0000000 ;  /* 0xf0000000000e7882 */ /* 0x000fe20000000000 */
[----:B------:R-:W-:Y:S01]  /*6710*/  HADD2.F32 R0, -RZ, R7.H0_H0 ;  /* 0x20000007ff007230 */ /* 0x000fe20000004100 */
[----:B------:R-:W-:Y:S01]  /*6720*/  UMOV UR15, 0x380fffff ;  /* 0x380fffff000f7882 */ /* 0x000fe20000000000 */
[----:B------:R-:W-:Y:S01]  /*6730*/  DADD R28, R28, -R14 ;  /* 0x000000001c1c7229 */ /* 0x000fe2000000080e */
[----:B------:R-:W-:Y:S01]  /*6740*/  @P0 FADD.FTZ R12, -R12, -RZ ;  /* 0x800000ff0c0c0221 */ /* 0x000fe20000010100 */
[----:B------:R-:W-:Y:S01]  /*6750*/  BSSY.RECONVERGENT B1, `(.L_x_205) ;  /* 0x0000029000017945 */ /* 0x000fe20003800200 */
[----:B------:R-:W-:Y:S01]  /*6760*/  FMUL.FTZ R0, R0, 1 ;  /* 0x3f80000000007820 */ /* 0x000fe20000410000 */
[----:B------:R-:W-:Y:S01]  /*6770*/  F2FP.F16.F32.PACK_AB R8, RZ, R8 ;  /* 0x00000008ff08723e */ /* 0x000fe200000000ff */
[----:B------:R-:W-:Y:S02]  /*6780*/  FMUL.FTZ R12, R12, 1 ;  /* 0x3f8000000c0c7820 */ /* 0x000fe40000410000 */
[----:B------:R-:W-:Y:S08]  /*6790*/  F2F.F64.F32 R26, R0 ;  /* 0x00000000001a7310 */ /* 0x000ff00000201800 */
[----:B------:R-:W0:Y:S02]  /*67a0*/  F2F.F64.F32 R12, R12 ;  /* 0x0000000c000c7310 */ /* 0x000e240000201800 */
[----:B0-----:R-:W-:Y:S01]  /*67b0*/  DFMA R16, R26, UR18, R12 ;  /* 0x000000121a107c2b */ /* 0x001fe2000800000c */
[----:B------:R-:W-:-:S05]  /*67c0*/  HADD2.F32 R13, -RZ, R9.H0_H0 ;  /* 0x20000009ff0d7230 */ /* 0x000fca0000004100 */
[----:B------:R-:W-:Y:S02]  /*67d0*/  F2F.F32.F64 R12, R28 ;  /* 0x0000001c000c7310 */ /* 0x000fe40000301000 */
[----:B------:R-:W-:-:S06]  /*67e0*/  DSETP.GEU.AND P1, PT, |R16|, UR14, PT ;  /* 0x0000000e10007e2a */ /* 0x000fcc000bf2e200 */
[----:B------:R-:W0:Y:S08]  /*67f0*/  F2F.F32.F64 R30, R16 ;  /* 0x00000010001e7310 */ /* 0x000e300000301000 */
[----:B0-----:R-:W-:Y:S01]  /*6800*/  @!P1 FMUL R30, R30, 1.175494350822287508e-38 ;  /* 0x008000001e1e9820 */ /* 0x001fe20000400000 */
[----:B------:R-:W-:-:S03]  /*6810*/  DSETP.GEU.AND P1, PT, |R28|, UR14, PT ;  /* 0x0000000e1c007e2a */ /* 0x000fc6000bf2e200 */
[C---:B------:R-:W-:Y:S01]  /*6820*/  FFMA.FTZ R13, R30.reuse, R30, R13 ;  /* 0x0000001e1e0d7223 */ /* 0x040fe2000001000d */
[----:B------:R-:W-:-:S03]  /*6830*/  FMUL.FTZ R30, R30, 1 ;  /* 0x3f8000001e1e7820 */ /* 0x000fc60000410000 */
[----:B------:R-:W0:Y:S07]  /*6840*/  MUFU.SQRT R18, R13 ;  /* 0x0000000d00127308 */ /* 0x000e2e0000002000 */
[----:B------:R-:W-:-:S05]  /*6850*/  @!P1 FMUL R12, R12, 1.175494350822287508e-38 ;  /* 0x008000000c0c9820 */ /* 0x000fca0000400000 */
[----:B------:R-:W-:Y:S01]  /*6860*/  F2FP.F16.F32.PACK_AB R12, RZ, R12 ;  /* 0x0000000cff0c723e */ /* 0x000fe200000000ff */
[----:B0-----:R-:W-:Y:S01]  /*6870*/  FMUL.FTZ R0, R18, 1 ;  /* 0x3f80000012007820 */ /* 0x001fe20000410000 */
[----:B------:R-:W-:-:S03]  /*6880*/  IMAD.MOV.U32 R18, RZ, RZ, 0x1 ;  /* 0x00000001ff127424 */ /* 0x000fc600078e00ff */
        /* <DEDUP_REMOVED lines=21> */
.L_x_206:
[----:B------:R-:W-:Y:S05]  /*69e0*/  BSYNC.RECONVERGENT B1 ;  /* 0x0000000000017941 */ /* 0x000fea0003800200 */
.L_x_205:
[----:B------:R-:W-:Y:S01]  /*69f0*/  HADD2.F32 R5, -RZ, R5.H1_H1 ;  /* 0x30000005ff057230 */ /* 0x000fe20000004100 */
[----:B------:R-:W-:Y:S01]  /*6a00*/  UMOV UR14, 0xf0000000 ;  /* 0xf0000000000e7882 */ /* 0x000fe20000000000 */
[----:B------:R-:W-:Y:S01]  /*6a10*/  HADD2.F32 R7, -RZ, R7.H1_H1 ;  /* 0x30000007ff077230 */ /* 0x000fe20000004100 */
[----:B------:R-:W-:Y:S01]  /*6a20*/  UMOV UR15, 0x380fffff ;  /* 0x380fffff000f7882 */ /* 0x000fe20000000000 */
[----:B------:R-:W-:Y:S02]  /*6a30*/  HADD2.F32 R9, -RZ, R9.H1_H1 ;  /* 0x30000009ff097230 */ /* 0x000fe40000004100 */
[----:B------:R-:W-:Y:S01]  /*6a40*/  @P0 FADD.FTZ R5, -R5, -RZ ;  /* 0x800000ff05050221 */ /* 0x000fe20000010100 */
[----:B------:R-:W-:Y:S01]  /*6a50*/  DADD R26, R26, -R14 ;  /* 0x000000001a1a7229 */ /* 0x000fe2000000080e */
[----:B------:R-:W-:Y:S01]  /*6a60*/  FMUL.FTZ R7, R7, 1 ;  /* 0x3f80000007077820 */ /* 0x000fe20000410000 */
[----:B------:R-:W-:Y:S01]  /*6a70*/  BSSY.RECONVERGENT B1, `(.L_x_207) ;  /* 0x0000027000017945 */ /* 0x000fe20003800200 */
[----:B------:R-:W-:-:S02]  /*6a80*/  FMUL.FTZ R5, R5, 1 ;  /* 0x3f80000005057820 */ /* 0x000fc40000410000 */
[----:B------:R-:W-:Y:S08]  /*6a90*/  F2F.F64.F32 R28, R7 ;  /* 0x00000007001c7310 */ /* 0x000ff00000201800 */
[----:B------:R0:W1:Y:S02]  /*6aa0*/  F2F.F64.F32 R16, R5 ;  /* 0x0000000500107310 */ /* 0x0000640000201800 */
        /* <DEDUP_REMOVED lines=35> */
.L_x_208:
[----:B------:R-:W-:Y:S05]  /*6ce0*/  BSYNC.RECONVERGENT B1 ;  /* 0x0000000000017941 */ /* 0x000fea0003800200 */
.L_x_207:
        /* <DEDUP_REMOVED lines=9> */
.L_x_200:
[----:B------:R-:W-:Y:S01]  /*6d80*/  UPRMT UR12, UR20, 0x8880, URZ ;  /* 0x00008880140c7896 */ /* 0x000fe200080000ff */
[----:B-----5:R-:W-:Y:S01]  /*6d90*/  HADD2.F32 R13, -RZ, R4.H0_H0 ;  /* 0x20000004ff0d7230 */ /* 0x020fe20000004100 */
[----:B------:R-:W-:Y:S01]  /*6da0*/  BSSY.RECONVERGENT B1, `(.L_x_210) ;  /* 0x0000021000017945 */ /* 0x000fe20003800200 */
[----:B------:R-:W-:-:S03]  /*6db0*/  HADD2.F32 R12, -RZ, R8.H0_H0 ;  /* 0x20000008ff0c7230 */ /* 0x000fc60000004100 */
[----:B------:R-:W-:-:S13]  /*6dc0*/  ISETP.NE.AND P0, PT, RZ, UR12, PT ;  /* 0x0000000cff007c0c */ /* 0x000fda000bf05270 */
[----:B------:R-:W-:-:S04]  /*6dd0*/  @P0 FADD.FTZ R13, -R13, -RZ ;  /* 0x800000ff0d0d0221 */ /* 0x000fc80000010100 */
[C---:B------:R-:W-:Y:S01]  /*6de0*/  FFMA.FTZ R12, R13.reuse, R13, R12 ;  /* 0x0000000d0d0c7223 */ /* 0x040fe2000001000c */
[----:B------:R-:W-:-:S03]  /*6df0*/  FMUL.FTZ R13, R13, 1 ;  /* 0x3f8000000d0d7820 */ /* 0x000fc60000410000 */
[----:B------:R-:W0:Y:S08]  /*6e00*/  MUFU.SQRT R0, R12 ;  /* 0x0000000c00007308 */ /* 0x000e300000002000 */
[----:B------:R-:W1:Y:S01]  /*6e10*/  F2F.F64.F32 R32, R13 ;  /* 0x0000000d00207310 */ /* 0x000e620000201800 */
[----:B0-----:R-:W-:-:S07]  /*6e20*/  FMUL.FTZ R0, R0, 1 ;  /* 0x3f80000000007820 */ /* 0x001fce0000410000 */
[----:B------:R0:W2:Y:S01]  /*6e30*/  F2F.F64.F32 R14, R0 ;  /* 0x00000000000e7310 */ /* 0x0000a20000201800 */
[----:B-1----:R-:W-:Y:S01]  /*6e40*/  DMUL R32, R32, R2 ;  /* 0x0000000220207228 */ /* 0x002fe20000000000 */
[----:B0-----:R-:W-:-:S09]  /*6e50*/  HADD2.F32 R0, -RZ, R6.H0_H0 ;  /* 0x20000006ff007230 */ /* 0x001fd20000004100 */
[----:B------:R-:W-:Y:S01]  /*6e60*/  FSETP.GEU.AND P2, PT, |R33|, 6.5827683646048100446e-37, PT ;  /* 0x036000002100780b */ /* 0x000fe20003f4e200 */
[----:B------:R-:W-:Y:S01]  /*6e70*/  FMUL.FTZ R26, R0, 1 ;  /* 0x3f800000001a7820 */ /* 0x000fe20000410000 */
[----:B--2---:R-:W-:Y:S01]  /*6e80*/  DADD R34, R14, UR22 ;  /* 0x000000160e227e29 */ /* 0x004fe20008000000 */
[----:B------:R-:W-:-:S04]  /*6e90*/  IMAD.MOV.U32 R14, RZ, RZ, 0x1 ;  /* 0x00000001ff0e7424 */ /* 0x000fc800078e00ff */
[----:B------:R-:W0:Y:S08]  /*6ea0*/  F2F.F64.F32 R26, R26 ;  /* 0x0000001a001a7310 */ /* 0x000e300000201800 */
[----:B------:R-:W1:Y:S02]  /*6eb0*/  MUFU.RCP64H R15, R35 ;  /* 0x00000023000f7308 */ /* 0x000e640000001800 */
        /* <DEDUP_REMOVED lines=10> */
[----:B0-----:R-:W-:Y:S05]  /*6f60*/  @P1 BRA P2, `(.L_x_211) ;  /* 0x0000000000101947 */ /* 0x001fea0001000000 */
[----:B------:R-:W-:Y:S01]  /*6f70*/  IMAD.MOV.U32 R38, RZ, RZ, R34 ;  /* 0x000000ffff267224 */ /* 0x000fe200078e0022 */
[----:B------:R-:W-:-:S07]  /*6f80*/  MOV R0, 0x6fa0 ;  /* 0x00006fa000007802 */ /* 0x000fce0000000f00 */
[----:B------:R-:W-:Y:S05]  /*6f90*/  CALL.REL.NOINC `($__internal_1_$__cuda_sm20_div_rn_f64_full) ;  /* 0x0000003000787944 */ /* 0x000fea0003c00000 */
[----:B------:R-:W-:-:S07]  /*6fa0*/  MOV R14, R16 ;  /* 0x00000010000e7202 */ /* 0x000fce0000000f00 */
.L_x_211:
[----:B------:R-:W-:Y:S05]  /*6fb0*/  BSYNC.RECONVERGENT B1 ;  /* 0x0000000000017941 */ /* 0x000fea0003800200 */
.L_x_210:
[----:B------:R-:W-:Y:S01]  /*6fc0*/  HADD2.F32 R4, -RZ, R4.H1_H1 ;  /* 0x30000004ff047230 */ /* 0x000fe20000004100 */
[----:B------:R-:W-:Y:S01]  /*6fd0*/  UMOV UR14, 0xf0000000 ;  /* 0xf0000000000e7882 */ /* 0x000fe20000000000 */
[----:B------:R-:W-:Y:S01]  /*6fe0*/  HADD2.F32 R13, -RZ, R8.H1_H1 ;  /* 0x30000008ff0d7230 */ /* 0x000fe20000004100 */
[----:B------:R-:W-:Y:S01]  /*6ff0*/  UMOV UR15, 0x380fffff ;  /* 0x380fffff000f7882 */ /* 0x000fe20000000000 */
[----:B------:R-:W-:Y:S02]  /*7000*/  IMAD.MOV.U32 R16, RZ, RZ, 0x1 ;  /* 0x00000001ff107424 */ /* 0x000fe400078e00ff */
[----:B------:R-:W-:Y:S01]  /*7010*/  @P0 FADD.FTZ R4, -R4, -RZ ;  /* 0x800000ff04040221 */ /* 0x000fe20000010100 */
[----:B------:R-:W-:Y:S01]  /*7020*/  HADD2.F32 R6, -RZ, R6.H1_H1 ;  /* 0x30000006ff067230 */ /* 0x000fe20000004100 */
[----:B------:R-:W-:Y:S02]  /*7030*/  BSSY.RECONVERGENT B1, `(.L_x_212) ;  /* 0x0000022000017945 */ /* 0x000fe40003800200 */
        /* <DEDUP_REMOVED lines=24> */
[----:B------:R-:W-:-:S04]  /*71c0*/  F2FP.F16.F32.PACK_AB R6, RZ, R0 ;  /* 0x00000000ff06723e */ /* 0x000fc800000000ff */
[----:B------:R-:W-:-:S05]  /*71d0*/  FFMA R4, RZ, R35, R15 ;  /* 0x00000023ff047223 */ /* 0x000fca000000000f */
[----:B------:R-:W-:Y:S02]  /*71e0*/  FSETP.GT.AND P2, PT, |R4|, 1.469367938527859385e-39, PT ;  /* 0x001000000400780b */ /* 0x000fe40003f44200 */
[----:B------:R-:W-:-:S11]  /*71f0*/  F2FP.F16.F32.PACK_AB R4, RZ, R12 ;  /* 0x0000000cff04723e */ /* 0x000fd600000000ff */
[----:B-1----:R-:W-:Y:S05]  /*7200*/  @P2 BRA P3, `(.L_x_213) ;  /* 0x0000000000102947 */ /* 0x002fea0001800000 */
[----:B------:R-:W-:Y:S01]  /*7210*/  IMAD.MOV.U32 R38, RZ, RZ, R34 ;  /* 0x000000ffff267224 */ /* 0x000fe200078e0022 */
[----:B------:R-:W-:-:S07]  /*7220*/  MOV R0, 0x7240 ;  /* 0x0000724000007802 */ /* 0x000fce0000000f00 */
[----:B------:R-:W-:Y:S05]  /*7230*/  CALL.REL.NOINC `($__internal_1_$__cuda_sm20_div_rn_f64_full) ;  /* 0x0000002c00d07944 */ /* 0x000fea0003c00000 */
[----:B------:R-:W-:-:S07]  /*7240*/  MOV R14, R16 ;  /* 0x00000010000e7202 */ /* 0x000fce0000000f00 */
.L_x_213:
[----:B------:R-:W-:Y:S05]  /*7250*/  BSYNC.RECONVERGENT B1 ;  /* 0x0000000000017941 */ /* 0x000fea0003800200 */
.L_x_212:
[----:B------:R-:W-:Y:S01]  /*7260*/  HADD2.F32 R12, -RZ, R5.H0_H0 ;  /* 0x20000005ff0c7230 */ /* 0x000fe20000004100 */
[----:B------:R-:W-:Y:S01]  /*7270*/  UMOV UR14, 0xf0000000 ;  /* 0xf0000000000e7882 */ /* 0x000fe20000000000 */
[----:B------:R-:W-:Y:S01]  /*7280*/  HADD2.F32 R13, -RZ, R9.H0_H0 ;  /* 0x20000009ff0d7230 */ /* 0x000fe20000004100 */
[----:B------:R-:W-:Y:S01]  /*7290*/  UMOV UR15, 0x380fffff ;  /* 0x380fffff000f7882 */ /* 0x000fe20000000000 */
[----:B------:R-:W-:Y:S02]  /*72a0*/  IMAD.MOV.U32 R16, RZ, RZ, 0x1 ;  /* 0x00000001ff107424 */ /* 0x000fe400078e00ff */
[----:B------:R-:W-:Y:S01]  /*72b0*/  @P0 FADD.FTZ R12, -R12, -RZ ;  /* 0x800000ff0c0c0221 */ /* 0x000fe20000010100 */
[----:B------:R-:W-:Y:S01]  /*72c0*/  BSSY.RECONVERGENT B1, `(.L_x_214) ;  /* 0x0000023000017945 */ /* 0x000fe20003800200 */
[----:B------:R-:W-:Y:S02]  /*72d0*/  F2FP.F16.F32.PACK_AB R8, RZ, R8 ;  /* 0x00000008ff08723e */ /* 0x000fe400000000ff */
        /* <DEDUP_REMOVED lines=9> */
[----:B--2---:R-:W-:-:S06]  /*7370*/  DADD R34, R34, UR22 ;  /* 0x0000001622227e29 */ /* 0x004fcc0008000000 */
        /* <DEDUP_REMOVED lines=17> */
[----:B------:R-:W-:-:S13]  /*7490*/  FSETP.GT.AND P2, PT, |R0|, 1.469367938527859385e-39, PT ;  /* 0x001000000000780b */ /* 0x000fda0003f44200 */
[----:B-1----:R-:W-:Y:S05]  /*74a0*/  @P2 BRA P3, `(.L_x_215) ;  /* 0x0000000000102947 */ /* 0x002fea0001800000 */
[----:B------:R-:W-:Y:S01]  /*74b0*/  IMAD.MOV.U32 R38, RZ, RZ, R34 ;  /* 0x000000ffff267224 */ /* 0x000fe200078e0022 */
[----:B------:R-:W-:-:S07]  /*74c0*/  MOV R0, 0x74e0 ;  /* 0x000074e000007802 */ /* 0x000fce0000000f00 */
[----:B------:R-:W-:Y:S05]  /*74d0*/  CALL.REL.NOINC `($__internal_1_$__cuda_sm20_div_rn_f64_full) ;  /* 0x0000002c00287944 */ /* 0x000fea0003c00000 */
[----:B------:R-:W-:-:S07]  /*74e0*/  MOV R14, R16 ;  /* 0x00000010000e7202 */ /* 0x000fce0000000f00 */
.L_x_215:
[----:B------:R-:W-:Y:S05]  /*74f0*/  BSYNC.RECONVERGENT B1 ;  /* 0x0000000000017941 */ /* 0x000fea0003800200 */
.L_x_214:
        /* <DEDUP_REMOVED lines=41> */
.L_x_217:
[----:B------:R-:W-:Y:S05]  /*7790*/  BSYNC.RECONVERGENT B1 ;  /* 0x0000000000017941 */ /* 0x000fea0003800200 */
.L_x_216:
        /* <DEDUP_REMOVED lines=8> */
.L_x_209:
[----:B------:R-:W-:Y:S02]  /*7820*/  IADD3 R11, P0, PT, R11, UR13, RZ ;  /* 0x0000000d0b0b7c10 */ /* 0x000fe4000ff1e0ff */
[----:B------:R-:W-:Y:S02]  /*7830*/  PRMT R6, R6, 0x5410, R12 ;  /* 0x0000541006067816 */ /* 0x000fe4000000000c */
[----:B------:R-:W-:Y:S01]  /*7840*/  PRMT R7, R7, 0x5410, R0 ;  /* 0x0000541007077816 */ /* 0x000fe20000000000 */
[----:B------:R-:W-:Y:S01]  /*7850*/  IMAD.SHL.U32 R0, R11, 0x4, RZ ;  /* 0x000000040b007824 */ /* 0x000fe200078e00ff */
[----:B------:R-:W-:Y:S01]  /*7860*/  PRMT R4, R4, 0x5410, R8 ;  /* 0x0000541004047816 */ /* 0x000fe20000000008 */
[----:B------:R-:W-:Y:S01]  /*7870*/  IMAD.X R10, RZ, RZ, R10, P0 ;  /* 0x000000ffff0a7224 */ /* 0x000fe200000e060a */
[----:B------:R-:W-:Y:S01]  /*7880*/  PRMT R5, R5, 0x5410, R9 ;  /* 0x0000541005057816 */ /* 0x000fe20000000009 */
[----:B------:R0:W-:Y:S01]  /*7890*/  STG.E.64 desc[UR16][R24.64], R6 ;  /* 0x0000000618007986 */ /* 0x0001e2000c101b10 */
[----:B------:R-:W-:-:S02]  /*78a0*/  ISETP.LT.U32.AND P1, PT, R0, UR4, PT ;  /* 0x0000000400007c0c */ /* 0x000fc4000bf21070 */
[C---:B------:R-:W-:Y:S01]  /*78b0*/  LOP3.LUT P0, RZ, R11.reuse, 0xffffc000, RZ, 0xc0, !PT ;  /* 0xffffc0000bff7812 */ /* 0x040fe2000780c0ff */
[----:B------:R0:W-:Y:S01]  /*78c0*/  STG.E.64 desc[UR16][R22.64], R4 ;  /* 0x0000000416007986 */ /* 0x0001e2000c101b10 */
[----:B------:R-:W-:Y:S02]  /*78d0*/  SHF.L.U64.HI R0, R11, 0x2, R10 ;  /* 0x000000020b007819 */ /* 0x000fe4000001020a */
[----:B------:R-:W-:Y:S02]  /*78e0*/  LOP3.LUT P0, RZ, R10, 0x3fffffff, RZ, 0xc0, P0 ;  /* 0x3fffffff0aff7812 */ /* 0x000fe4000000c0ff */
[----:B------:R-:W-:-:S13]  /*78f0*/  ISETP.LT.AND.EX P1, PT, R0, UR5, PT, P1 ;  /* 0x0000000500007c0c */ /* 0x000fda000bf21310 */
[----:B0-----:R-:W-:Y:S05]  /*7900*/  @!P0 BRA P1, `(.L_x_218) ;  /* 0xffffffe400d48947 */ /* 0x001fea000083ffff */
[----:B------:R-:W-:Y:S05]  /*7910*/  EXIT ;  /* 0x000000000000794d */ /* 0x000fea0003800000 */
.L_x_199:
        /* <DEDUP_REMOVED lines=9> */
.L_x_237:
[----:B------:R-:W1:Y:S02]  /*79b0*/  LDC.64 R8, c[0x0][0x1180] ;  /* 0x00046000ff087b82 */ /* 0x000e640000000a00 */
[----:B-1----:R-:W2:Y:S01]  /*79c0*/  LDG.E R0, desc[UR16][R8.64] ;  /* 0x0000001008007981 */ /* 0x002ea2000c1e1900 */
[C---:B------:R-:W-:Y:S02]  /*79d0*/  SHF.L.U32 R22, R11.reuse, 0x3, RZ ;  /* 0x000000030b167819 */ /* 0x040fe400000006ff */
[----:B------:R-:W-:Y:S02]  /*79e0*/  SHF.L.U64.HI R6, R11, 0x3, R10 ;  /* 0x000000030b067819 */ /* 0x000fe4000001020a */
        /* <DEDUP_REMOVED lines=15> */
[----:B---3--:R-:W-:-:S05]  /*7ae0*/  HADD2.F32 R0, -RZ, R4.H0_H0 ;  /* 0x20000004ff007230 */ /* 0x008fca0000004100 */
[----:B------:R-:W-:Y:S02]  /*7af0*/  FMUL.FTZ R0, R0, 1 ;  /* 0x3f80000000007820 */ /* 0x000fe40000410000 */
[----:B0-----:R-:W0:Y:S08]  /*7b00*/  MUFU.RCP64H R13, R27 ;  /* 0x0000001b000d7308 */ /* 0x001e300000001800 */
[----:B------:R-:W1:Y:S01]  /*7b10*/  F2F.F64.F32 R32, R0 ;  /* 0x0000000000207310 */ /* 0x000e620000201800 */
[----:B0-----:R-:W-:Y:S01]  /*7b20*/  DFMA R14, -R26, R12, 1 ;  /* 0x3ff000001a0e742b */ /* 0x001fe2000000010c */
[----:B-1----:R-:W-:-:S07]  /*7b30*/  FSETP.GEU.AND P2, PT, |R33|, 6.5827683646048100446e-37, PT ;  /* 0x036000002100780b */ /* 0x002fce0003f4e200 */
[----:B------:R-:W-:-:S08]  /*7b40*/  DFMA R14, R14, R14, R14 ;  /* 0x0000000e0e0e722b */ /* 0x000fd0000000000e */
[----:B------:R-:W-:-:S08]  /*7b50*/  DFMA R14, R12, R14, R12 ;  /* 0x0000000e0c0e722b */ /* 0x000fd0000000000c */
[----:B------:R-:W-:-:S08]  /*7b60*/  DFMA R12, -R26, R14, 1 ;  /* 0x3ff000001a0c742b */ /* 0x000fd0000000010e */
[----:B------:R-:W-:-:S08]  /*7b70*/  DFMA R12, R14, R12, R14 ;  /* 0x0000000c0e0c722b */ /* 0x000fd0000000000e */
[----:B------:R-:W-:-:S08]  /*7b80*/  DMUL R14, R32, R12 ;  /* 0x0000000c200e7228 */ /* 0x000fd00000000000 */
[----:B------:R-:W-:-:S08]  /*7b90*/  DFMA R16, -R26, R14, R32 ;  /* 0x0000000e1a10722b */ /* 0x000fd00000000120 */
[----:B------:R-:W-:Y:S01]  /*7ba0*/  DFMA R14, R12, R16, R14 ;  /* 0x000000100c0e722b */ /* 0x000fe2000000000e */
[----:B----4-:R-:W-:-:S09]  /*7bb0*/  HADD2.F32 R13, -RZ, R6.H0_H0 ;  /* 0x20000006ff0d7230 */ /* 0x010fd20000004100 */
[----:B------:R-:W-:-:S05]  /*7bc0*/  FFMA R12, RZ, R27, R15 ;  /* 0x0000001bff0c7223 */ /* 0x000fca000000000f */
[----:B------:R-:W-:Y:S01]  /*7bd0*/  FSETP.GT.AND P1, PT, |R12|, 1.469367938527859385e-39, PT ;  /* 0x001000000c00780b */ /* 0x000fe20003f24200 */
[----:B-----5:R-:W-:-:S12]  /*7be0*/  HADD2.F32 R12, -RZ, R8.H0_H0 ;  /* 0x20000008ff0c7230 */ /* 0x020fd80000004100 */
[----:B------:R-:W-:Y:S05]  /*7bf0*/  @P1 BRA P2, `(.L_x_222) ;  /* 0x0000000000141947 */ /* 0x000fea0001000000 */
[----:B------:R-:W-:Y:S01]  /*7c00*/  IMAD.MOV.U32 R38, RZ, RZ, R26 ;  /* 0x000000ffff267224 */ /* 0x000fe200078e001a */
[----:B------:R-:W-:Y:S02]  /*7c10*/  MOV R35, R27 ;  /* 0x0000001b00237202 */ /* 0x000fe40000000f00 */
[----:B------:R-:W-:-:S07]  /*7c20*/  MOV R0, 0x7c40 ;  /* 0x00007c4000007802 */ /* 0x000fce0000000f00 */
[----:B------:R-:W-:Y:S05]  /*7c30*/  CALL.REL.NOINC `($__internal_1_$__cuda_sm20_div_rn_f64_full) ;  /* 0x0000002400507944 */ /* 0x000fea0003c00000 */
[----:B------:R-:W-:-:S07]  /*7c40*/  IMAD.MOV.U32 R14, RZ, RZ, R16 ;  /* 0x000000ffff0e7224 */ /* 0x000fce00078e0010 */
.L_x_222:
[----:B------:R-:W-:Y:S05]  /*7c50*/  BSYNC.RECONVERGENT B2 ;  /* 0x0000000000027941 */ /* 0x000fea0003800200 */
.L_x_221:
        /* <DEDUP_REMOVED lines=34> */
[----:B------:R-:W-:-:S07]  /*7e80*/  IMAD.MOV.U32 R14, RZ, RZ, R16 ;  /* 0x000000ffff0e7224 */ /* 0x000fce00078e0010 */
.L_x_224:
[----:B------:R-:W-:Y:S05]  /*7e90*/  BSYNC.RECONVERGENT B2 ;  /* 0x0000000000027941 */ /* 0x000fea0003800200 */
.L_x_223:
[----:B------:R-:W0:Y:S01]  /*7ea0*/  MUFU.RCP64H R17, R27 ;  /* 0x0000001b00117308 */ /* 0x000e220000001800 */
[----:B------:R-:W-:Y:S01]  /*7eb0*/  IMAD.MOV.U32 R16, RZ, RZ, 0x1 ;  /* 0x00000001ff107424 */ /* 0x000fe200078e00ff */
[----:B------:R-:W-:Y:S01]  /*7ec0*/  DADD R28, R28, -R14 ;  /* 0x000000001c1c7229 */ /* 0x000fe2000000080e */
[----:B------:R-:W-:Y:S01]  /*7ed0*/  HADD2.F32 R4, -RZ, R4.H1_H1 ;  /* 0x30000004ff047230 */ /* 0x000fe20000004100 */
[----:B------:R-:W-:Y:S01]  /*7ee0*/  UMOV UR14, 0xf0000000 ;  /* 0xf0000000000e7882 */ /* 0x000fe20000000000 */
[----:B------:R-:W-:Y:S01]  /*7ef0*/  UMOV UR15, 0x380fffff ;  /* 0x380fffff000f7882 */ /* 0x000fe20000000000 */
[----:B------:R-:W-:Y:S01]  /*7f00*/  BSSY.RECONVERGENT B2, `(.L_x_225) ;  /* 0x0000019000027945 */ /* 0x000fe20003800200 */
[----:B------:R-:W-:Y:S02]  /*7f10*/  HADD2.F32 R6, -RZ, R6.H1_H1 ;  /* 0x30000006ff067230 */ /* 0x000fe40000004100 */
[----:B------:R-:W-:Y:S01]  /*7f20*/  FMUL.FTZ R32, R4, 1 ;  /* 0x3f80000004207820 */ /* 0x000fe20000410000 */
[----:B------:R-:W-:Y:S01]  /*7f30*/  HADD2.F32 R13, -RZ, R8.H1_H1 ;  /* 0x30000008ff0d7230 */ /* 0x000fe20000004100 */
[----:B------:R-:W1:Y:S01]  /*7f40*/  F2F.F32.F64 R4, R28 ;  /* 0x0000001c00047310 */ /* 0x000e620000301000 */
[----:B------:R-:W-:-:S02]  /*7f50*/  DSETP.GEU.AND P1, PT, |R28|, UR14, PT ;  /* 0x0000000e1c007e2a */ /* 0x000fc4000bf2e200 */
[----:B0-----:R-:W-:-:S05]  /*7f60*/  DFMA R18, -R26, R16, 1 ;  /* 0x3ff000001a12742b */ /* 0x001fca0000000110 */
[----:B------:R-:W0:Y:S03]  /*7f70*/  F2F.F64.F32 R32, R32 ;  /* 0x0000002000207310 */ /* 0x000e260000201800 */
        /* <DEDUP_REMOVED lines=16> */
[----:B------:R-:W-:-:S07]  /*8080*/  IMAD.MOV.U32 R14, RZ, RZ, R16 ;  /* 0x000000ffff0e7224 */ /* 0x000fce00078e0010 */
.L_x_226:
[----:B------:R-:W-:Y:S05]  /*8090*/  BSYNC.RECONVERGENT B2 ;  /* 0x0000000000027941 */ /* 0x000fea0003800200 */
.L_x_225:
[----:B------:R-:W-:Y:S01]  /*80a0*/  UMOV UR14, 0xf0000000 ;  /* 0xf0000000000e7882 */ /* 0x000fe20000000000 */
[----:B------:R-:W-:Y:S01]  /*80b0*/  UMOV UR15, 0x380fffff ;  /* 0x380fffff000f7882 */ /* 0x000fe20000000000 */
[----:B------:R-:W0:Y:S01]  /*80c0*/  F2F.F32.F64 R0, R14 ;  /* 0x0000000e00007310 */ /* 0x000e220000301000 */
[----:B------:R-:W-:Y:S01]  /*80d0*/  DSETP.GEU.AND P1, PT, |R14|, UR14, PT ;  /* 0x0000000e0e007e2a */ /* 0x000fe2000bf2e200 */
[----:B------:R-:W-:Y:S01]  /*80e0*/  MOV R16, 0x1 ;  /* 0x0000000100107802 */ /* 0x000fe20000000f00 */
[----:B------:R-:W-:Y:S01]  /*80f0*/  FMUL.FTZ R6, R6, 1 ;  /* 0x3f80000006067820 */ /* 0x000fe20000410000 */
[----:B------:R-:W-:Y:S04]  /*8100*/  BSSY.RECONVERGENT B2, `(.L_x_227) ;  /* 0x000001d000027945 */ /* 0x000fe80003800200 */
        /* <DEDUP_REMOVED lines=28> */
.L_x_228:
[----:B------:R-:W-:Y:S05]  /*82d0*/  BSYNC.RECONVERGENT B2 ;  /* 0x0000000000027941 */ /* 0x000fea0003800200 */
.L_x_227:
[----:B------:R-:W0:Y:S01]  /*82e0*/  MUFU.RCP64H R17, R27 ;  /* 0x0000001b00117308 */ /* 0x000e220000001800 */
[----:B------:R-:W-:Y:S01]  /*82f0*/  MOV R16, 0x1 ;  /* 0x0000000100107802 */ /* 0x000fe20000000f00 */
[----:B------:R-:W-:Y:S01]  /*8300*/  HADD2.F32 R0, -RZ, R5.H0_H0 ;  /* 0x20000005ff007230 */ /* 0x000fe20000004100 */
[----:B------:R-:W-:Y:S01]  /*8310*/  DADD R28, R28, -R14 ;  /* 0x000000001c1c7229 */ /* 0x000fe2000000080e */
[----:B------:R-:W-:Y:S01]  /*8320*/  UMOV UR14, 0xf0000000 ;  /* 0xf0000000000e7882 */ /* 0x000fe20000000000 */
[----:B------:R-:W-:Y:S01]  /*8330*/  UMOV UR15, 0x380fffff ;  /* 0x380fffff000f7882 */ /* 0x000fe20000000000 */
[----:B------:R-:W-:Y:S01]  /*8340*/  BSSY.RECONVERGENT B2, `(.L_x_229) ;  /* 0x0000019000027945 */ /* 0x000fe20003800200 */
[----:B------:R-:W-:Y:S01]  /*8350*/  FMUL.FTZ R0, R0, 1 ;  /* 0x3f80000000007820 */ /* 0x000fe20000410000 */
[----:B------:R-:W-:-:S03]  /*8360*/  HADD2.F32 R8, -RZ, R7.H0_H0 ;  /* 0x20000007ff087230 */ /* 0x000fc60000004100 */
[----:B------:R-:W1:Y:S01]  /*8370*/  F2F.F64.F32 R32, R0 ;  /* 0x0000000000207310 */ /* 0x000e620000201800 */
[----:B------:R-:W-:Y:S02]  /*8380*/  DSETP.GEU.AND P1, PT, |R28|, UR14, PT ;  /* 0x0000000e1c007e2a */ /* 0x000fe4000bf2e200 */
[----:B0-----:R-:W-:-:S08]  /*8390*/  DFMA R18, -R26, R16, 1 ;  /* 0x3ff000001a12742b */ /* 0x001fd00000000110 */
[----:B------:R-:W-:Y:S01]  /*83a0*/  DFMA R18, R18, R18, R18 ;  /* 0x000000121212722b */ /* 0x000fe20000000012 */
[----:B-1----:R-:W-:-:S07]  /*83b0*/  FSETP.GEU.AND P3, PT, |R33|, 6.5827683646048100446e-37, PT ;  /* 0x036000002100780b */ /* 0x002fce0003f6e200 */
[----:B------:R-:W-:-:S08]  /*83c0*/  DFMA R18, R16, R18, R16 ;  /* 0x000000121012722b */ /* 0x000fd00000000010 */
[----:B------:R-:W-:-:S08]  /*83d0*/  DFMA R16, -R26, R18, 1 ;  /* 0x3ff000001a10742b */ /* 0x000fd00000000112 */
[----:B------:R-:W-:-:S08]  /*83e0*/  DFMA R20, R18, R16, R18 ;  /* 0x000000101214722b */ /* 0x000fd00000000012 */
[----:B------:R-:W-:-:S08]  /*83f0*/  DMUL R16, R20, R32 ;  /* 0x0000002014107228 */ /* 0x000fd00000000000 */
[----:B------:R-:W-:-:S08]  /*8400*/  DFMA R18, -R26, R16, R32 ;  /* 0x000000101a12722b */ /* 0x000fd00000000120 */
[----:B------:R-:W-:Y:S01]  /*8410*/  DFMA R14, R20, R18, R16 ;  /* 0x00000012140e722b */ /* 0x000fe20000000010 */
[----:B------:R-:W0:Y:S09]  /*8420*/  F2F.F32.F64 R17, R28 ;  /* 0x0000001c00117310 */ /* 0x000e320000301000 */
[----:B------:R-:W-:-:S05]  /*8430*/  FFMA R6, RZ, R27, R15 ;  /* 0x0000001bff067223 */ /* 0x000fca000000000f */
[----:B------:R-:W-:Y:S01]  /*8440*/  FSETP.GT.AND P2, PT, |R6|, 1.469367938527859385e-39, PT ;  /* 0x001000000600780b */ /* 0x000fe20003f44200 */
[----:B------:R-:W-:Y:S02]  /*8450*/  HADD2.F32 R6, -RZ, R9.H0_H0 ;  /* 0x20000009ff067230 */ /* 0x000fe40000004100 */
[----:B0-----:R-:W-:-:S10]  /*8460*/  @!P1 FMUL R17, R17, 1.175494350822287508e-38 ;  /* 0x0080000011119820 */ /* 0x001fd40000400000 */
[----:B------:R-:W-:Y:S05]  /*8470*/  @P2 BRA P3, `(.L_x_230) ;  /* 0x0000000000142947 */ /* 0x000fea0001800000 */
[----:B------:R-:W-:Y:S01]  /*8480*/  IMAD.MOV.U32 R38, RZ, RZ, R26 ;  /* 0x000000ffff267224 */ /* 0x000fe200078e001a */
[----:B------:R-:W-:Y:S01]  /*8490*/  MOV R0, 0x84c0 ;  /* 0x000084c000007802 */ /* 0x000fe20000000f00 */
[----:B------:R-:W-:-:S07]  /*84a0*/  IMAD.MOV.U32 R35, RZ, RZ, R27 ;  /* 0x000000ffff237224 */ /* 0x000fce00078e001b */
[----:B------:R-:W-:Y:S05]  /*84b0*/  CALL.REL.NOINC `($__internal_1_$__cuda_sm20_div_rn_f64_full) ;  /* 0x0000001c00307944 */ /* 0x000fea0003c00000 */
[----:B------:R-:W-:-:S07]  /*84c0*/  MOV R14, R16 ;  /* 0x00000010000e7202 */ /* 0x000fce0000000f00 */
.L_x_230:
[----:B------:R-:W-:Y:S05]  /*84d0*/  BSYNC.RECONVERGENT B2 ;  /* 0x0000000000027941 */ /* 0x000fea0003800200 */
.L_x_229:
        /* <DEDUP_REMOVED lines=35> */
.L_x_232:
[----:B------:R-:W-:Y:S05]  /*8710*/  BSYNC.RECONVERGENT B2 ;  /* 0x0000000000027941 */ /* 0x000fea0003800200 */
.L_x_231:
        /* <DEDUP_REMOVED lines=30> */
[----:B------:R-:W-:-:S07]  /*8900*/  IMAD.MOV.U32 R14, RZ, RZ, R16 ;  /* 0x000000ffff0e7224 */ /* 0x000fce00078e0010 */
.L_x_234:
[----:B------:R-:W-:Y:S05]  /*8910*/  BSYNC.RECONVERGENT B2 ;  /* 0x0000000000027941 */ /* 0x000fea0003800200 */
.L_x_233:
        /* <DEDUP_REMOVED lines=35> */
.L_x_236:
[----:B------:R-:W-:Y:S05]  /*8b50*/  BSYNC.RECONVERGENT B2 ;  /* 0x0000000000027941 */ /* 0x000fea0003800200 */
.L_x_235:
[----:B------:R-:W-:Y:S01]  /*8b60*/  DADD R26, R26, -R14 ;  /* 0x000000001a1a7229 */ /* 0x000fe2000000080e */
[----:B------:R-:W-:Y:S01]  /*8b70*/  UMOV UR14, 0xf0000000 ;  /* 0xf0000000000e7882 */ /* 0x000fe20000000000 */
[----:B------:R-:W-:Y:S01]  /*8b80*/  UMOV UR15, 0x380fffff ;  /* 0x380fffff000f7882 */ /* 0x000fe20000000000 */
[----:B------:R-:W-:Y:S02]  /*8b90*/  F2FP.F16.F32.PACK_AB R4, R17, R4 ;  /* 0x000000041104723e */ /* 0x000fe400000000ff */
[----:B------:R-:W-:Y:S01]  /*8ba0*/  F2FP.F16.F32.PACK_AB R8, R13, R12 ;  /* 0x0000000c0d08723e */ /* 0x000fe200000000ff */
[----:B------:R-:W0:Y:S01]  /*8bb0*/  F2F.F32.F64 R0, R26 ;  /* 0x0000001a00007310 */ /* 0x000e220000301000 */
[----:B------:R-:W-:Y:S01]  /*8bc0*/  F2FP.F16.F32.PACK_AB R9, R9, R6 ;  /* 0x000000060909723e */ /* 0x000fe200000000ff */
[----:B------:R-:W-:-:S14]  /*8bd0*/  DSETP.GEU.AND P0, PT, |R26|, UR14, PT ;  /* 0x0000000e1a007e2a */ /* 0x000fdc000bf0e200 */
[----:B0-----:R-:W-:Y:S01]  /*8be0*/  @!P0 FMUL R0, R0, 1.175494350822287508e-38 ;  /* 0x0080000000008820 */ /* 0x001fe20000400000 */
[----:B------:R-:W-:-:S04]  /*8bf0*/  IADD3 R11, P0, PT, R11, UR13, RZ ;  /* 0x0000000d0b0b7c10 */ /* 0x000fc8000ff1e0ff */
[----:B------:R-:W-:Y:S01]  /*8c00*/  F2FP.F16.F32.PACK_AB R5, R0, R5 ;  /* 0x000000050005723e */ /* 0x000fe200000000ff */
[C---:B------:R-:W-:Y:S01]  /*8c10*/  IMAD.SHL.U32 R0, R11.reuse, 0x4, RZ ;  /* 0x000000040b007824 */ /* 0x040fe200078e00ff */
[----:B------:R-:W-:Y:S02]  /*8c20*/  IADD3.X R10, PT, PT, RZ, R10, RZ, P0, !PT ;  /* 0x0000000aff0a7210 */ /* 0x000fe400007fe4ff */
[C---:B------:R-:W-:Y:S01]  /*8c30*/  LOP3.LUT P0, RZ, R11.reuse, 0xffffc000, RZ, 0xc0, !PT ;  /* 0xffffc0000bff7812 */ /* 0x040fe2000780c0ff */
[----:B------:R1:W-:Y:S01]  /*8c40*/  STG.E.64 desc[UR16][R24.64], R4 ;  /* 0x0000000418007986 */ /* 0x0003e2000c101b10 */
[----:B------:R-:W-:Y:S02]  /*8c50*/  ISETP.LT.U32.AND P1, PT, R0, UR4, PT ;  /* 0x0000000400007c0c */ /* 0x000fe4000bf21070 */
[----:B------:R-:W-:Y:S01]  /*8c60*/  SHF.L.U64.HI R0, R11, 0x2, R10 ;  /* 0x000000020b007819 */ /* 0x000fe2000001020a */
[----:B------:R1:W-:Y:S01]  /*8c70*/  STG.E.64 desc[UR16][R22.64], R8 ;  /* 0x0000000816007986 */ /* 0x0003e2000c101b10 */
[----:B------:R-:W-:-:S02]  /*8c80*/  LOP3.LUT P0, RZ, R10, 0x3fffffff, RZ, 0xc0, P0 ;  /* 0x3fffffff0aff7812 */ /* 0x000fc4000000c0ff */
[----:B------:R-:W-:-:S13]  /*8c90*/  ISETP.LT.AND.EX P1, PT, R0, UR5, PT, P1 ;  /* 0x0000000500007c0c */ /* 0x000fda000bf21310 */
[----:B-1----:R-:W-:Y:S05]  /*8ca0*/  @!P0 BRA P1, `(.L_x_237) ;  /* 0xffffffec00408947 */ /* 0x002fea000083ffff */
[----:B------:R-:W-:Y:S05]  /*8cb0*/  BSYNC.RECONVERGENT B1 ;  /* 0x0000000000017941 */ /* 0x000fea0003800200 */
.L_x_220:
[----:B------:R-:W-:Y:S05]  /*8cc0*/  EXIT ;  /* 0x000000000000794d */ /* 0x000fea0003800000 */
.L_x_219:
[----:B------:R-:W-:Y:S01]  /*8cd0*/  BSSY.RECONVERGENT B1, `(.L_x_238) ;  /* 0x0000149000017945 */ /* 0x000fe20003800200 */
.L_x_255:
        /* <DEDUP_REMOVED lines=19> */
[----:B---3--:R-:W-:-:S07]  /*8e10*/  HADD2.F32 R0, -RZ, R4.H0_H0 ;  /* 0x20000004ff007230 */ /* 0x008fce0000004100 */
[----:B-1----:R-:W1:Y:S01]  /*8e20*/  MUFU.RCP64H R13, R27 ;  /* 0x0000001b000d7308 */ /* 0x002e620000001800 */
[----:B------:R-:W-:-:S07]  /*8e30*/  FMUL.FTZ R0, R0, 1 ;  /* 0x3f80000000007820 */ /* 0x000fce0000410000 */
[----:B------:R-:W2:Y:S01]  /*8e40*/  F2F.F64.F32 R32, R0 ;  /* 0x0000000000207310 */ /* 0x000ea20000201800 */
[----:B-1----:R-:W-:Y:S01]  /*8e50*/  DFMA R14, -R26, R12, 1 ;  /* 0x3ff000001a0e742b */ /* 0x002fe2000000010c */
[----:B--2---:R-:W-:-:S07]  /*8e60*/  FSETP.GEU.AND P2, PT, |R33|, 6.5827683646048100446e-37, PT ;  /* 0x036000002100780b */ /* 0x004fce0003f4e200 */
        /* <DEDUP_REMOVED lines=12> */
[----:B------:R-:W-:Y:S01]  /*8f30*/  MOV R38, R26 ;  /* 0x0000001a00267202 */ /* 0x000fe20000000f00 */
[----:B------:R-:W-:Y:S01]  /*8f40*/  IMAD.MOV.U32 R35, RZ, RZ, R27 ;  /* 0x000000ffff237224 */ /* 0x000fe200078e001b */
[----:B------:R-:W-:-:S07]  /*8f50*/  MOV R0, 0x8f70 ;  /* 0x00008f7000007802 */ /* 0x000fce0000000f00 */
[----:B0-----:R-:W-:Y:S05]  /*8f60*/  CALL.REL.NOINC `($__internal_1_$__cuda_sm20_div_rn_f64_full) ;  /* 0x0000001000847944 */ /* 0x001fea0003c00000 */
[----:B------:R-:W-:-:S07]  /*8f70*/  IMAD.MOV.U32 R14, RZ, RZ, R16 ;  /* 0x000000ffff0e7224 */ /* 0x000fce00078e0010 */
.L_x_240:
[----:B0-----:R-:W-:Y:S05]  /*8f80*/  BSYNC.RECONVERGENT B2 ;  /* 0x0000000000027941 */ /* 0x001fea0003800200 */
.L_x_239:
[----:B------:R-:W-:Y:S01]  /*8f90*/  UMOV UR14, 0xf0000000 ;  /* 0xf0000000000e7882 */ /* 0x000fe20000000000 */
[----:B------:R-:W-:Y:S01]  /*8fa0*/  UMOV UR15, 0x380fffff ;  /* 0x380fffff000f7882 */ /* 0x000fe20000000000 */
[----:B------:R-:W0:Y:S01]  /*8fb0*/  F2F.F32.F64 R0, R14 ;  /* 0x0000000e00007310 */ /* 0x000e220000301000 */
[----:B------:R-:W-:Y:S01]  /*8fc0*/  DSETP.GEU.AND P1, PT, |R14|, UR14, PT ;  /* 0x0000000e0e007e2a */ /* 0x000fe2000bf2e200 */
[----:B------:R-:W-:Y:S01]  /*8fd0*/  FMUL.FTZ R13, R13, 1 ;  /* 0x3f8000000d0d7820 */ /* 0x000fe20000410000 */
[----:B------:R-:W-:Y:S01]  /*8fe0*/  MOV R18, 0x1 ;  /* 0x0000000100127802 */ /* 0x000fe20000000f00 */
        /* <DEDUP_REMOVED lines=35> */
.L_x_242:
[----:B------:R-:W-:Y:S05]  /*9220*/  BSYNC.RECONVERGENT B2 ;  /* 0x0000000000027941 */ /* 0x000fea0003800200 */
.L_x_241:
[----:B------:R-:W0:Y:S01]  /*9230*/  MUFU.RCP64H R17, R27 ;  /* 0x0000001b00117308 */ /* 0x000e220000001800 */
[----:B------:R-:W-:Y:S01]  /*9240*/  MOV R16, 0x1 ;  /* 0x0000000100107802 */ /* 0x000fe20000000f00 */
[----:B------:R-:W-:Y:S01]  /*9250*/  HADD2.F32 R4, -RZ, R4.H1_H1 ;  /* 0x30000004ff047230 */ /* 0x000fe20000004100 */
[----:B------:R-:W-:Y:S01]  /*9260*/  DADD R28, R28, -R14 ;  /* 0x000000001c1c7229 */ /* 0x000fe2000000080e */
[----:B------:R-:W-:Y:S01]  /*9270*/  UMOV UR14, 0xf0000000 ;  /* 0xf0000000000e7882 */ /* 0x000fe20000000000 */
[----:B------:R-:W-:Y:S01]  /*9280*/  UMOV UR15, 0x380fffff ;  /* 0x380fffff000f7882 */ /* 0x000fe20000000000 */
[----:B------:R-:W-:Y:S01]  /*9290*/  BSSY.RECONVERGENT B2, `(.L_x_243) ;  /* 0x0000019000027945 */ /* 0x000fe20003800200 */
[----:B------:R-:W-:Y:S01]  /*92a0*/  FMUL.FTZ R32, R4, 1 ;  /* 0x3f80000004207820 */ /* 0x000fe20000410000 */
[----:B------:R-:W-:Y:S01]  /*92b0*/  HADD2.F32 R6, -RZ, R6.H1_H1 ;  /* 0x30000006ff067230 */ /* 0x000fe20000004100 */
[----:B------:R-:W1:Y:S01]  /*92c0*/  F2F.F32.F64 R4, R28 ;  /* 0x0000001c00047310 */ /* 0x000e620000301000 */
[----:B------:R-:W-:Y:S01]  /*92d0*/  HADD2.F32 R13, -RZ, R8.H1_H1 ;  /* 0x30000008ff0d7230 */ /* 0x000fe20000004100 */
        /* <DEDUP_REMOVED lines=19> */
[----:B------:R-:W-:-:S07]  /*9410*/  MOV R14, R16 ;  /* 0x00000010000e7202 */ /* 0x000fce0000000f00 */
.L_x_244:
[----:B------:R-:W-:Y:S05]  /*9420*/  BSYNC.RECONVERGENT B2 ;  /* 0x0000000000027941 */ /* 0x000fea0003800200 */
.L_x_243:
        /* <DEDUP_REMOVED lines=41> */
.L_x_246:
[----:B------:R-:W-:Y:S05]  /*96c0*/  BSYNC.RECONVERGENT B2 ;  /* 0x0000000000027941 */ /* 0x000fea0003800200 */
.L_x_245:
        /* <DEDUP_REMOVED lines=9> */
[----:B------:R-:W-:-:S03]  /*9760*/  DSETP.GEU.AND P1, PT, |R28|, UR14, PT ;  /* 0x0000000e1c007e2a */ /* 0x000fc6000bf2e200 */
[----:B------:R-:W1:Y:S01]  /*9770*/  F2F.F64.F32 R32, R0 ;  /* 0x0000000000207310 */ /* 0x000e620000201800 */
        /* <DEDUP_REMOVED lines=16> */
[----:B------:R-:W-:Y:S02]  /*9880*/  MOV R35, R27 ;  /* 0x0000001b00237202 */ /* 0x000fe40000000f00 */
[----:B------:R-:W-:-:S07]  /*9890*/  MOV R0, 0x98b0 ;  /* 0x000098b000007802 */ /* 0x000fce0000000f00 */
[----:B------:R-:W-:Y:S05]  /*98a0*/  CALL.REL.NOINC `($__internal_1_$__cuda_sm20_div_rn_f64_full) ;  /* 0x0000000800347944 */ /* 0x000fea0003c00000 */
[----:B------:R-:W-:-:S07]  /*98b0*/  IMAD.MOV.U32 R14, RZ, RZ, R16 ;  /* 0x000000ffff0e7224 */ /* 0x000fce00078e0010 */
.L_x_248:
[----:B------:R-:W-:Y:S05]  /*98c0*/  BSYNC.RECONVERGENT B2 ;  /* 0x0000000000027941 */ /* 0x000fea0003800200 */
.L_x_247:
        /* <DEDUP_REMOVED lines=41> */
.L_x_250:
[----:B------:R-:W-:Y:S05]  /*9b60*/  BSYNC.RECONVERGENT B2 ;  /* 0x0000000000027941 */ /* 0x000fea0003800200 */
.L_x_249:
        /* <DEDUP_REMOVED lines=31> */
.L_x_252:
[----:B------:R-:W-:Y:S05]  /*9d60*/  BSYNC.RECONVERGENT B2 ;  /* 0x0000000000027941 */ /* 0x000fea0003800200 */
.L_x_251:
        /* <DEDUP_REMOVED lines=41> */
.L_x_254:
[----:B------:R-:W-:Y:S05]  /*a000*/  BSYNC.RECONVERGENT B2 ;  /* 0x0000000000027941 */ /* 0x000fea0003800200 */
.L_x_253:
        /* <DEDUP_REMOVED lines=11> */
[----:B------:R-:W-:Y:S01]  /*a0c0*/  IMAD.X R10, RZ, RZ, R10, P0 ;  /* 0x000000ffff0a7224 */ /* 0x000fe200000e060a */
[C---:B------:R-:W-:Y:S02]  /*a0d0*/  SHF.L.U32 R0, R11.reuse, 0x2, RZ ;  /* 0x000000020b007819 */ /* 0x040fe400000006ff */
        /* <DEDUP_REMOVED lines=9> */
.L_x_238:
[----:B------:R-:W-:Y:S05]  /*a170*/  EXIT ;  /* 0x000000000000794d */ /* 0x000fea0003800000 */
        .weak           $__internal_1_$__cuda_sm20_div_rn_f64_full
        .type           $__internal_1_$__cuda_sm20_div_rn_f64_full,@function
        .size           $__internal_1_$__cuda_sm20_div_rn_f64_full,(.L_x_513 - $__internal_1_$__cuda_sm20_div_rn_f64_full)
$__internal_1_$__cuda_sm20_div_rn_f64_full:
[C---:B------:R-:W-:Y:S01]  /*a180*/  FSETP.GEU.AND P2, PT, |R33|.reuse, 1.469367938527859385e-39, PT ;  /* 0x001000002100780b */ /* 0x040fe20003f4e200 */
[----:B------:R-:W-:Y:S01]  /*a190*/  IMAD.MOV.U32 R36, RZ, RZ, R32 ;  /* 0x000000ffff247224 */ /* 0x000fe200078e0020 */
[----:B------:R-:W-:Y:S01]  /*a1a0*/  LOP3.LUT R15, R33, 0x7ff00000, RZ, 0xc0, !PT ;  /* 0x7ff00000210f7812 */ /* 0x000fe200078ec0ff */
[----:B------:R-:W-:Y:S01]  /*a1b0*/  IMAD.MOV.U32 R34, RZ, RZ, R38 ;  /* 0x000000ffff227224 */ /* 0x000fe200078e0026 */
[----:B------:R-:W-:Y:S01]  /*a1c0*/  MOV R16, 0x1ca00000 ;  /* 0x1ca0000000107802 */ /* 0x000fe20000000f00 */
[----:B------:R-:W-:Y:S01]  /*a1d0*/  IMAD.MOV.U32 R48, RZ, RZ, 0x1 ;  /* 0x00000001ff307424 */ /* 0x000fe200078e00ff */
[----:B------:R-:W-:Y:S01]  /*a1e0*/  LOP3.LUT R39, R35, 0x800fffff, RZ, 0xc0, !PT ;  /* 0x800fffff23277812 */ /* 0x000fe200078ec0ff */
[----:B------:R-:W-:Y:S03]  /*a1f0*/  BSSY.RECONVERGENT B0, `(.L_x_256) ;  /* 0x0000055000007945 */ /* 0x000fe60003800200 */
[----:B------:R-:W-:-:S03]  /*a200*/  LOP3.LUT R39, R39, 0x3ff00000, RZ, 0xfc, !PT ;  /* 0x3ff0000027277812 */ /* 0x000fc600078efcff */
[----:B------:R-:W-:Y:S01]  /*a210*/  @!P2 LOP3.LUT R20, R35, 0x7ff00000, RZ, 0xc0, !PT ;  /* 0x7ff000002314a812 */ /* 0x000fe200078ec0ff */
[----:B------:R-:W-:-:S03]  /*a220*/  @!P2 IMAD.MOV.U32 R40, RZ, RZ, RZ ;  /* 0x000000ffff28a224 */ /* 0x000fc600078e00ff */
[----:B------:R-:W-:Y:S02]  /*a230*/  @!P2 ISETP.GE.U32.AND P6, PT, R15, R20, PT ;  /* 0x000000140f00a20c */ /* 0x000fe40003fc6070 */
[----:B------:R-:W-:Y:S02]  /*a240*/  LOP3.LUT R20, R35, 0x7ff00000, RZ, 0xc0, !PT ;  /* 0x7ff0000023147812 */ /* 0x000fe400078ec0ff */
[C---:B------:R-:W-:Y:S02]  /*a250*/  @!P2 SEL R19, R16.reuse, 0x63400000, !P6 ;  /* 0x634000001013a807 */ /* 0x040fe40007000000 */
[----:B------:R-:W-:Y:S02]  /*a260*/  ISETP.GE.U32.AND P6, PT, R15, R20, PT ;  /* 0x000000140f00720c */ /* 0x000fe40003fc6070 */
[----:B------:R-:W-:Y:S02]  /*a270*/  @!P2 LOP3.LUT R19, R19, 0x80000000, R33, 0xf8, !PT ;  /* 0x800000001313a812 */ /* 0x000fe400078ef821 */
[----:B------:R-:W-:-:S02]  /*a280*/  SEL R37, R16, 0x63400000, !P6 ;  /* 0x6340000010257807 */ /* 0x000fc40007000000 */
[----:B------:R-:W-:Y:S02]  /*a290*/  @!P2 LOP3.LUT R41, R19, 0x100000, RZ, 0xfc, !PT ;  /* 0x001000001329a812 */ /* 0x000fe400078efcff */
[----:B------:R-:W-:Y:S02]  /*a2a0*/  LOP3.LUT R37, R37, 0x800fffff, R33, 0xf8, !PT ;  /* 0x800fffff25257812 */ /* 0x000fe400078ef821 */
[----:B------:R-:W-:-:S04]  /*a2b0*/  MOV R19, R15 ;  /* 0x0000000f00137202 */ /* 0x000fc80000000f00 */
[----:B------:R-:W-:-:S10]  /*a2c0*/  @!P2 DFMA R36, R36, 2, -R40 ;  /* 0x400000002424a82b */ /* 0x000fd40000000828 */
[----:B------:R-:W-:Y:S02]  /*a2d0*/  @!P2 LOP3.LUT R19, R37, 0x7ff00000, RZ, 0xc0, !PT ;  /* 0x7ff000002513a812 */ /* 0x000fe400078ec0ff */
[----:B------:R-:W-:-:S03]  /*a2e0*/  FSETP.GEU.AND P2, PT, |R35|, 1.469367938527859385e-39, PT ;  /* 0x001000002300780b */ /* 0x000fc60003f4e200 */
[----:B------:R-:W-:-:S10]  /*a2f0*/  VIADD R21, R19, 0xffffffff ;  /* 0xffffffff13157836 */ /* 0x000fd40000000000 */
[----:B------:R-:W-:-:S06]  /*a300*/  @!P2 DMUL R38, R34, 8.98846567431157953865e+307 ;  /* 0x7fe000002226a828 */ /* 0x000fcc0000000000 */
[----:B------:R-:W0:Y:S04]  /*a310*/  MUFU.RCP64H R49, R39 ;  /* 0x0000002700317308 */ /* 0x000e280000001800 */
[----:B------:R-:W-:Y:S02]  /*a320*/  @!P2 LOP3.LUT R20, R39, 0x7ff00000, RZ, 0xc0, !PT ;  /* 0x7ff000002714a812 */ /* 0x000fe400078ec0ff */
[----:B------:R-:W-:Y:S02]  /*a330*/  ISETP.GT.U32.AND P2, PT, R21, 0x7feffffe, PT ;  /* 0x7feffffe1500780c */ /* 0x000fe40003f44070 */
[----:B------:R-:W-:-:S04]  /*a340*/  IADD3 R21, PT, PT, R20, -0x1, RZ ;  /* 0xffffffff14157810 */ /* 0x000fc80007ffe0ff */
[----:B------:R-:W-:Y:S01]  /*a350*/  ISETP.GT.U32.OR P2, PT, R21, 0x7feffffe, P2 ;  /* 0x7feffffe1500780c */ /* 0x000fe20001744470 */
        /* <DEDUP_REMOVED lines=8> */
[----:B------:R-:W-:Y:S10]  /*a3e0*/  @P2 BRA `(.L_x_257) ;  /* 0x0000000000742947 */ /* 0x000ff40003800000 */
[----:B------:R-:W-:-:S04]  /*a3f0*/  LOP3.LUT R20, R35, 0x7ff00000, RZ, 0xc0, !PT ;  /* 0x7ff0000023147812 */ /* 0x000fc800078ec0ff */
[CC--:B------:R-:W-:Y:S02]  /*a400*/  VIADDMNMX R19, R15.reuse, -R20.reuse, 0xb9600000, !PT ;  /* 0xb96000000f137446 */ /* 0x0c0fe40007800914 */
[----:B------:R-:W-:Y:S02]  /*a410*/  ISETP.GE.U32.AND P2, PT, R15, R20, PT ;  /* 0x000000140f00720c */ /* 0x000fe40003f46070 */
[----:B------:R-:W-:Y:S02]  /*a420*/  VIMNMX R19, PT, PT, R19, 0x46a00000, PT ;  /* 0x46a0000013137848 */ /* 0x000fe40003fe0100 */
[----:B------:R-:W-:Y:S02]  /*a430*/  SEL R16, R16, 0x63400000, !P2 ;  /* 0x6340000010107807 */ /* 0x000fe40005000000 */
[----:B------:R-:W-:-:S03]  /*a440*/  MOV R20, RZ ;  /* 0x000000ff00147202 */ /* 0x000fc60000000f00 */
[----:B------:R-:W-:-:S04]  /*a450*/  IMAD.IADD R16, R19, 0x1, -R16 ;  /* 0x0000000113107824 */ /* 0x000fc800078e0a10 */
[----:B------:R-:W-:-:S06]  /*a460*/  VIADD R21, R16, 0x7fe00000 ;  /* 0x7fe0000010157836 */ /* 0x000fcc0000000000 */
[----:B------:R-:W-:-:S10]  /*a470*/  DMUL R48, R40, R20 ;  /* 0x0000001428307228 */ /* 0x000fd40000000000 */
[----:B------:R-:W-:-:S13]  /*a480*/  FSETP.GTU.AND P2, PT, |R49|, 1.469367938527859385e-39, PT ;  /* 0x001000003100780b */ /* 0x000fda0003f4c200 */
[----:B------:R-:W-:Y:S05]  /*a490*/  @P2 BRA `(.L_x_258) ;  /* 0x0000000000a82947 */ /* 0x000fea0003800000 */
[----:B------:R-:W-:Y:S01]  /*a4a0*/  DFMA R36, R40, -R38, R36 ;  /* 0x800000262824722b */ /* 0x000fe20000000024 */
[----:B------:R-:W-:-:S09]  /*a4b0*/  IMAD.MOV.U32 R32, RZ, RZ, RZ ;  /* 0x000000ffff207224 */ /* 0x000fd200078e00ff */
[C---:B------:R-:W-:Y:S02]  /*a4c0*/  FSETP.NEU.AND P2, PT, R37.reuse, RZ, PT ;  /* 0x000000ff2500720b */ /* 0x040fe40003f4d000 */
[----:B------:R-:W-:-:S04]  /*a4d0*/  LOP3.LUT R34, R37, 0x80000000, R35, 0x48, !PT ;  /* 0x8000000025227812 */ /* 0x000fc800078e4823 */
[----:B------:R-:W-:-:S07]  /*a4e0*/  LOP3.LUT R33, R34, R21, RZ, 0xfc, !PT ;  /* 0x0000001522217212 */ /* 0x000fce00078efcff */
[----:B------:R-:W-:Y:S05]  /*a4f0*/  @!P2 BRA `(.L_x_258) ;  /* 0x000000000090a947 */ /* 0x000fea0003800000 */
[----:B------:R-:W-:Y:S01]  /*a500*/  IMAD.MOV R21, RZ, RZ, -R16 ;  /* 0x000000ffff157224 */ /* 0x000fe200078e0a10 */
[----:B------:R-:W-:Y:S02]  /*a510*/  MOV R20, RZ ;  /* 0x000000ff00147202 */ /* 0x000fe40000000f00 */
[----:B------:R-:W-:-:S04]  /*a520*/  IADD3 R16, PT, PT, -R16, -0x43300000, RZ ;  /* 0xbcd0000010107810 */ /* 0x000fc80007ffe1ff */
[----:B------:R-:W-:Y:S02]  /*a530*/  DFMA R20, R48, -R20, R40 ;  /* 0x800000143014722b */ /* 0x000fe40000000028 */
[----:B------:R-:W-:-:S08]  /*a540*/  DMUL.RP R40, R40, R32 ;  /* 0x0000002028287228 */ /* 0x000fd00000008000 */
[----:B------:R-:W-:Y:S02]  /*a550*/  FSETP.NEU.AND P2, PT, |R21|, R16, PT ;  /* 0x000000101500720b */ /* 0x000fe40003f4d200 */
[----:B------:R-:W-:Y:S02]  /*a560*/  LOP3.LUT R34, R41, R34, RZ, 0x3c, !PT ;  /* 0x0000002229227212 */ /* 0x000fe400078e3cff */
[----:B------:R-:W-:Y:S02]  /*a570*/  FSEL R16, R40, R48, !P2 ;  /* 0x0000003028107208 */ /* 0x000fe40005000000 */
[----:B------:R-:W-:-:S03]  /*a580*/  FSEL R15, R34, R49, !P2 ;  /* 0x00000031220f7208 */ /* 0x000fc60005000000 */
[----:B------:R-:W-:Y:S02]  /*a590*/  IMAD.MOV.U32 R48, RZ, RZ, R16 ;  /* 0x000000ffff307224 */ /* 0x000fe400078e0010 */
[----:B------:R-:W-:Y:S01]  /*a5a0*/  IMAD.MOV.U32 R49, RZ, RZ, R15 ;  /* 0x000000ffff317224 */ /* 0x000fe200078e000f */
[----:B------:R-:W-:Y:S06]  /*a5b0*/  BRA `(.L_x_258) ;  /* 0x0000000000607947 */ /* 0x000fec0003800000 */
.L_x_257:
[----:B------:R-:W-:-:S14]  /*a5c0*/  DSETP.NAN.AND P2, PT, R32, R32, PT ;  /* 0x000000202000722a */ /* 0x000fdc0003f48000 */
[----:B------:R-:W-:Y:S05]  /*a5d0*/  @P2 BRA `(.L_x_259) ;  /* 0x00000000004c2947 */ /* 0x000fea0003800000 */
[----:B------:R-:W-:-:S14]  /*a5e0*/  DSETP.NAN.AND P2, PT, R34, R34, PT ;  /* 0x000000222200722a */ /* 0x000fdc0003f48000 */
[----:B------:R-:W-:Y:S05]  /*a5f0*/  @P2 BRA `(.L_x_260) ;  /* 0x0000000000342947 */ /* 0x000fea0003800000 */
[----:B------:R-:W-:Y:S01]  /*a600*/  ISETP.NE.AND P2, PT, R19, R20, PT ;  /* 0x000000141300720c */ /* 0x000fe20003f45270 */
[----:B------:R-:W-:Y:S01]  /*a610*/  IMAD.MOV.U32 R49, RZ, RZ, -0x80000 ;  /* 0xfff80000ff317424 */ /* 0x000fe200078e00ff */
[----:B------:R-:W-:-:S11]  /*a620*/  MOV R48, 0x0 ;  /* 0x0000000000307802 */ /* 0x000fd60000000f00 */
[----:B------:R-:W-:Y:S05]  /*a630*/  @!P2 BRA `(.L_x_258) ;  /* 0x000000000040a947 */ /* 0x000fea0003800000 */
[----:B------:R-:W-:Y:S02]  /*a640*/  ISETP.NE.AND P2, PT, R19, 0x7ff00000, PT ;  /* 0x7ff000001300780c */ /* 0x000fe40003f45270 */
[----:B------:R-:W-:Y:S02]  /*a650*/  LOP3.LUT R33, R33, 0x80000000, R35, 0x48, !PT ;  /* 0x8000000021217812 */ /* 0x000fe400078e4823 */
[----:B------:R-:W-:-:S13]  /*a660*/  ISETP.EQ.OR P2, PT, R20, RZ, !P2 ;  /* 0x000000ff1400720c */ /* 0x000fda0005742670 */
[----:B------:R-:W-:Y:S01]  /*a670*/  @P2 LOP3.LUT R15, R33, 0x7ff00000, RZ, 0xfc, !PT ;  /* 0x7ff00000210f2812 */ /* 0x000fe200078efcff */
[----:B------:R-:W-:Y:S01]  /*a680*/  @!P2 IMAD.MOV.U32 R48, RZ, RZ, RZ ;  /* 0x000000ffff30a224 */ /* 0x000fe200078e00ff */
[----:B------:R-:W-:Y:S01]  /*a690*/  @!P2 MOV R49, R33 ;  /* 0x000000210031a202 */ /* 0x000fe20000000f00 */
[----:B------:R-:W-:Y:S02]  /*a6a0*/  @P2 IMAD.MOV.U32 R48, RZ, RZ, RZ ;  /* 0x000000ffff302224 */ /* 0x000fe400078e00ff */
[----:B------:R-:W-:Y:S01]  /*a6b0*/  @P2 IMAD.MOV.U32 R49, RZ, RZ, R15 ;  /* 0x000000ffff312224 */ /* 0x000fe200078e000f */
[----:B------:R-:W-:Y:S06]  /*a6c0*/  BRA `(.L_x_258) ;  /* 0x00000000001c7947 */ /* 0x000fec0003800000 */
.L_x_260:
[----:B------:R-:W-:Y:S02]  /*a6d0*/  LOP3.LUT R15, R35, 0x80000, RZ, 0xfc, !PT ;  /* 0x00080000230f7812 */ /* 0x000fe400078efcff */
[----:B------:R-:W-:-:S03]  /*a6e0*/  MOV R48, R34 ;  /* 0x0000002200307202 */ /* 0x000fc60000000f00 */
[----:B------:R-:W-:Y:S01]  /*a6f0*/  IMAD.MOV.U32 R49, RZ, RZ, R15 ;  /* 0x000000ffff317224 */ /* 0x000fe200078e000f */
[----:B------:R-:W-:Y:S06]  /*a700*/  BRA `(.L_x_258) ;  /* 0x00000000000c7947 */ /* 0x000fec0003800000 */
.L_x_259:
[----:B------:R-:W-:Y:S01]  /*a710*/  LOP3.LUT R15, R33, 0x80000, RZ, 0xfc, !PT ;  /* 0x00080000210f7812 */ /* 0x000fe200078efcff */
[----:B------:R-:W-:-:S03]  /*a720*/  IMAD.MOV.U32 R48, RZ, RZ, R32 ;  /* 0x000000ffff307224 */ /* 0x000fc600078e0020 */
[----:B------:R-:W-:-:S07]  /*a730*/  MOV R49, R15 ;  /* 0x0000000f00317202 */ /* 0x000fce0000000f00 */
.L_x_258:
[----:B------:R-:W-:Y:S05]  /*a740*/  BSYNC.RECONVERGENT B0 ;  /* 0x0000000000007941 */ /* 0x000fea0003800200 */
.L_x_256:
[----:B------:R-:W-:Y:S01]  /*a750*/  MOV R20, R0 ;  /* 0x0000000000147202 */ /* 0x000fe20000000f00 */
[----:B------:R-:W-:Y:S02]  /*a760*/  IMAD.MOV.U32 R21, RZ, RZ, 0x0 ;  /* 0x00000000ff157424 */ /* 0x000fe400078e00ff */
[----:B------:R-:W-:Y:S02]  /*a770*/  IMAD.MOV.U32 R16, RZ, RZ, R48 ;  /* 0x000000ffff107224 */ /* 0x000fe400078e0030 */
[----:B------:R-:W-:Y:S01]  /*a780*/  IMAD.MOV.U32 R15, RZ, RZ, R49 ;  /* 0x000000ffff0f7224 */ /* 0x000fe200078e0031 */
[----:B------:R-:W-:Y:S06]  /*a790*/  RET.REL.NODEC R20 `(_ZN2at6native54_GLOBAL__N__3d75cb98_21_fused_adagrad_impl_cu_7510a93525multi_tensor_apply_kernelINS1_32FusedOptimizerTensorListMetadataILi3EEENS1_23FusedAdagradMathFunctorIN3c104HalfEEEJPKfddddbSA_SA_EEEvT_T0_DpT1_) ;  /* 0xffffff5814187950 */ /* 0x000fec0003c3ffff */
.L_x_261:
        /* <DEDUP_REMOVED lines=14> */
.L_x_513:


//--------------------- .text._ZN2at6native54_GLOBAL__N__3d75cb98_21_fused_adagrad_impl_cu_7510a93525multi_tensor_apply_kernelINS1_32FusedOptimizerTensorListMetadataILi3EEENS1_23FusedAdagradMathFunctorIfEEJPKfddddbS8_S8_EEEvT_T0_DpT1_ --------------------------
	.section	.text._ZN2at6native54_GLOBAL__N__3d75cb98_21_fused_adagrad_impl_cu_7510a93525multi_tensor_apply_kernelINS1_32FusedOptimizerTensorListMetadataILi3EEENS1_23FusedAdagradMathFunctorIfEEJPKfddddbS8_S8_EEEvT_T0_DpT1_,"ax",@progbits
	.align	128
.text._ZN2at6native54_GLOBAL__N__3d75cb98_21_fused_adagrad_impl_cu_7510a93525multi_tensor_apply_kernelINS1_32FusedOptimizerTensorListMetadataILi3EEENS1_23FusedAdagradMathFunctorIfEEJPKfddddbS8_S8_EEEvT_T0_DpT1_:
        .type           _ZN2at6native54_GLOBAL__N__3d75cb98_21_fused_adagrad_impl_cu_7510a93525multi_tensor_apply_kernelINS1_32FusedOptimizerTensorListMetadataILi3EEENS1_23FusedAdagradMathFunctorIfEEJPKfddddbS8_S8_EEEvT_T0_DpT1_,@function
        .size           _ZN2at6native54_GLOBAL__N__3d75cb98_21_fused_adagrad_impl_cu_7510a93525multi_tensor_apply_kernelINS1_32FusedOptimizerTensorListMetadataILi3EEENS1_23FusedAdagradMathFunctorIfEEJPKfddddbS8_S8_EEEvT_T0_DpT1_,(.L_x_515 - _ZN2at6native54_GLOBAL__N__3d75cb98_21_fused_adagrad_impl_cu_7510a93525multi_tensor_apply_kernelINS1_32FusedOptimizerTensorListMetadataILi3EEENS1_23FusedAdagradMathFunctorIfEEJPKfddddbS8_S8_EEEvT_T0_DpT1_)
        .other          _ZN2at6native54_GLOBAL__N__3d75cb98_21_fused_adagrad_impl_cu_7510a93525multi_tensor_apply_kernelINS1_32FusedOptimizerTensorListMetadataILi3EEENS1_23FusedAdagradMathFunctorIfEEJPKfddddbS8_S8_EEEvT_T0_DpT1_,@"STO_CUDA_ENTRY STV_DEFAULT"
_ZN2at6native54_GLOBAL__N__3d75cb98_21_fused_adagrad_impl_cu_7510a93525multi_tensor_apply_kernelINS1_32FusedOptimizerTensorListMetadataILi3EEENS1_23FusedAdagradMathFunctorIfEEJPKfddddbS8_S8_EEEvT_T0_DpT1_:
        /* <DEDUP_REMOVED lines=14> */
.L_x_262:
        /* <DEDUP_REMOVED lines=10> */
[----:B--2---:R-:W2:Y:S01]  /*0180*/  @P0 LDG.E R2, desc[UR16][R2.64] ;  /* 0x0000001002020981 */ /* 0x004ea2000c1e1900 */
[----:B---3--:R-:W-:Y:S01]  /*0190*/  FADD.FTZ R0, R6, -1 ;  /* 0xbf80000006007421 */ /* 0x008fe20000010000 */
[----:B------:R-:W-:-:S03]  /*01a0*/  IMAD.MOV.U32 R6, RZ, RZ, 0x1 ;  /* 0x00000001ff067424 */ /* 0x000fc600078e00ff */
[----:B------:R-:W-:-:S04]  /*01b0*/  FMUL.FTZ R12, R0, 1 ;  /* 0x3f800000000c7820 */ /* 0x000fc80000410000 */
[----:B------:R-:W0:Y:S02]  /*01c0*/  F2F.F64.F32 R4, R12 ;  /* 0x0000000c00047310 */ /* 0x000e240000201800 */
[----:B0-----:R-:W-:Y:S01]  /*01d0*/  DFMA R10, R4, R10, 1 ;  /* 0x3ff00000040a742b */ /* 0x001fe2000000000a */
[----:B------:R-:W0:Y:S05]  /*01e0*/  LDC.64 R4, c[0x0][0x1158] ;  /* 0x00045600ff047b82 */ /* 0x000e2a0000000a00 */
[----:B------:R-:W3:Y:S02]  /*01f0*/  MUFU.RCP64H R7, R11 ;  /* 0x0000000b00077308 */ /* 0x000ee40000001800 */
[----:B---3--:R-:W-:-:S08]  /*0200*/  DFMA R8, -R10, R6, 1 ;  /* 0x3ff000000a08742b */ /* 0x008fd00000000106 */
[----:B------:R-:W-:Y:S01]  /*0210*/  DFMA R8, R8, R8, R8 ;  /* 0x000000080808722b */ /* 0x000fe20000000008 */
[----:B--2---:R-:W-:-:S04]  /*0220*/  @P0 FMUL.FTZ R0, R2, 1 ;  /* 0x3f80000002000820 */ /* 0x004fc80000410000 */
[----:B0-----:R-:W0:Y:S03]  /*0230*/  @P0 F2F.F64.F32 R4, R0 ;  /* 0x0000000000040310 */ /* 0x001e260000201800 */
        /* <DEDUP_REMOVED lines=12> */
[----:B-1----:R-:W-:Y:S05]  /*0300*/  CALL.REL.NOINC `($__internal_2_$__cuda_sm20_div_rn_f64_full) ;  /* 0x0000009800147944 */ /* 0x002fea0003c00000 */
[----:B------:R-:W-:Y:S01]  /*0310*/  MOV R14, R8 ;  /* 0x00000008000e7202 */ /* 0x000fe20000000f00 */
[----:B------:R-:W-:-:S07]  /*0320*/  IMAD.MOV.U32 R15, RZ, RZ, R9 ;  /* 0x000000ffff0f7224 */ /* 0x000fce00078e0009 */
.L_x_263:
        /* <DEDUP_REMOVED lines=37> */
.L_x_287:
[----:B-1----:R-:W-:Y:S01]  /*0580*/  IADD3 R19, P0, PT, R22, UR4, RZ ;  /* 0x0000000416137c10 */ /* 0x002fe2000ff1e0ff */
[----:B------:R-:W-:Y:S02]  /*0590*/  IMAD.U32 R5, RZ, RZ, UR13 ;  /* 0x0000000dff057e24 */ /* 0x000fe4000f8e00ff */
[----:B------:R-:W-:Y:S01]  /*05a0*/  IMAD.U32 R29, RZ, RZ, UR13 ;  /* 0x0000000dff1d7e24 */ /* 0x000fe2000f8e00ff */
[----:B------:R-:W-:Y:S01]  /*05b0*/  IADD3.X R18, PT, PT, RZ, UR5, RZ, P0, !PT ;  /* 0x00000005ff127c10 */ /* 0x000fe200087fe4ff */
[C---:B------:R-:W-:Y:S01]  /*05c0*/  IMAD.SHL.U32 R10, R19.reuse, 0x4, RZ ;  /* 0x00000004130a7824 */ /* 0x040fe200078e00ff */
[C---:B------:R-:W-:Y:S01]  /*05d0*/  IADD3 R0, P2, PT, R19.reuse, UR13, RZ ;  /* 0x0000000d13007c10 */ /* 0x040fe2000ff5e0ff */
[----:B------:R-:W-:Y:S01]  /*05e0*/  IMAD.U32 R11, RZ, RZ, UR13 ;  /* 0x0000000dff0b7e24 */ /* 0x000fe2000f8e00ff */
[----:B------:R-:W-:Y:S01]  /*05f0*/  ISETP.GE.U32.AND P1, PT, R19, UR15, PT ;  /* 0x0000000f13007c0c */ /* 0x000fe2000bf26070 */
[----:B0-----:R-:W-:Y:S01]  /*0600*/  IMAD.U32 R7, RZ, RZ, UR13 ;  /* 0x0000000dff077e24 */ /* 0x001fe2000f8e00ff */
[----:B------:R-:W-:Y:S01]  /*0610*/  ISETP.GE.U32.AND P0, PT, R0, UR15, PT ;  /* 0x0000000f00007c0c */ /* 0x000fe2000bf06070 */
[----:B--2---:R-:W-:Y:S01]  /*0620*/  IMAD.X R3, RZ, RZ, R18, P2 ;  /* 0x000000ffff037224 */ /* 0x004fe200010e0612 */
[----:B------:R-:W-:Y:S01]  /*0630*/  ISETP.GE.U32.AND.EX P1, PT, R18, UR18, PT, P1 ;  /* 0x0000001212007c0c */ /* 0x000fe2000bf26110 */
[----:B------:R-:W-:Y:S01]  /*0640*/  IMAD.MOV.U32 R25, RZ, RZ, RZ ;  /* 0x000000ffff197224 */ /* 0x000fe200078e00ff */
[----:B------:R-:W-:-:S02]  /*0650*/  IADD3 R12, P3, PT, R10, UR6, RZ ;  /* 0x000000060a0c7c10 */ /* 0x000fc4000ff7e0ff */
[----:B------:R-:W-:Y:S02]  /*0660*/  ISETP.GE.U32.AND.EX P0, PT, R3, UR18, PT, P0 ;  /* 0x0000001203007c0c */ /* 0x000fe4000bf06100 */
[----:B------:R-:W-:Y:S02]  /*0670*/  SHF.L.U64.HI R2, R19, 0x2, R18 ;  /* 0x0000000213027819 */ /* 0x000fe40000010212 */
[----:B------:R-:W-:Y:S02]  /*0680*/  IADD3 R8, P2, PT, R10, UR10, RZ ;  /* 0x0000000a0a087c10 */ /* 0x000fe4000ff5e0ff */
[----:B------:R-:W-:Y:S02]  /*0690*/  LEA R4, P4, R5, R12, 0x2 ;  /* 0x0000000c05047211 */ /* 0x000fe400078810ff */
[----:B------:R-:W-:Y:S02]  /*06a0*/  IADD3.X R13, PT, PT, R2, UR7, RZ, P3, !PT ;  /* 0x00000007020d7c10 */ /* 0x000fe40009ffe4ff */
[----:B------:R-:W-:-:S02]  /*06b0*/  LEA R28, P3, R29, R8, 0x2 ;  /* 0x000000081d1c7211 */ /* 0x000fc400078610ff */
[----:B------:R-:W-:Y:S01]  /*06c0*/  IADD3.X R9, PT, PT, R2, UR11, RZ, P2, !PT ;  /* 0x0000000b02097c10 */ /* 0x000fe200097fe4ff */
[----:B------:R-:W-:Y:S01]  /*06d0*/  IMAD.U32 R41, RZ, RZ, UR13 ;  /* 0x0000000dff297e24 */ /* 0x000fe2000f8e00ff */
[----:B------:R-:W-:Y:S01]  /*06e0*/  LEA.HI.X R5, R11, R13, RZ, 0x2, P4 ;  /* 0x0000000d0b057211 */ /* 0x000fe200020f14ff */
[----:B------:R-:W5:Y:S01]  /*06f0*/  @!P1 LDG.E R25, desc[UR16][R12.64] ;  /* 0x000000100c199981 */ /* 0x000f62000c1e1900 */
[----:B------:R-:W-:Y:S02]  /*0700*/  LEA.HI.X R29, R7, R9, RZ, 0x2, P3 ;  /* 0x00000009071d7211 */ /* 0x000fe400018f14ff */
[----:B------:R-:W-:Y:S01]  /*0710*/  IADD3 R17, P4, PT, R0, UR13, RZ ;  /* 0x0000000d00117c10 */ /* 0x000fe2000ff9e0ff */
[----:B------:R1:W4:Y:S01]  /*0720*/  @!P1 LDG.E R24, desc[UR16][R8.64] ;  /* 0x0000001008189981 */ /* 0x000322000c1e1900 */
[----:B------:R-:W-:Y:S02]  /*0730*/  @!P1 IADD3 R10, P2, PT, R10, UR8, RZ ;  /* 0x000000080a0a9c10 */ /* 0x000fe4000ff5e0ff */
[----:B------:R-:W-:Y:S01]  /*0740*/  @!P0 LEA R6, P3, R0, UR8, 0x2 ;  /* 0x0000000800068c11 */ /* 0x000fe2000f8610ff */
[----:B------:R-:W-:Y:S01]  /*0750*/  IMAD.X R16, RZ, RZ, R3, P4 ;  /* 0x000000ffff107224 */ /* 0x000fe200020e0603 */
[----:B------:R-:W-:-:S02]  /*0760*/  @!P1 IADD3.X R11, PT, PT, R2, UR9, RZ, P2, !PT ;  /* 0x00000009020b9c10 */ /* 0x000fc400097fe4ff */
[----:B------:R-:W-:Y:S02]  /*0770*/  @!P0 LEA.HI.X R7, R0, UR9, R3, 0x2, P3 ;  /* 0x0000000900078c11 */ /* 0x000fe400098f1403 */
[----:B------:R-:W-:Y:S01]  /*0780*/  IADD3 R3, P2, PT, R17, UR13, RZ ;  /* 0x0000000d11037c10 */ /* 0x000fe2000ff5e0ff */
[----:B------:R-:W-:Y:S02]  /*0790*/  HFMA2 R2, -RZ, RZ, 0, 0 ;  /* 0x00000000ff027431 */ /* 0x000fe400000001ff */
[----:B-1----:R-:W-:Y:S01]  /*07a0*/  IMAD.U32 R9, RZ, RZ, UR13 ;  /* 0x0000000dff097e24 */ /* 0x002fe2000f8e00ff */
[----:B------:R-:W-:Y:S01]  /*07b0*/  ISETP.GE.U32.AND P4, PT, R3, UR15, PT ;  /* 0x0000000f03007c0c */ /* 0x000fe2000bf86070 */
[----:B------:R-:W-:Y:S01]  /*07c0*/  IMAD.X R0, RZ, RZ, R16, P2 ;  /* 0x000000ffff007224 */ /* 0x000fe200010e0610 */
[----:B------:R-:W-:Y:S02]  /*07d0*/  ISETP.GE.U32.AND P2, PT, R17, UR15, PT ;  /* 0x0000000f11007c0c */ /* 0x000fe4000bf46070 */
[----:B------:R-:W-:-:S02]  /*07e0*/  LEA R40, P3, R41, R28, 0x2 ;  /* 0x0000001c29287211 */ /* 0x000fc400078610ff */
[----:B------:R-:W-:Y:S01]  /*07f0*/  MOV R13, UR13 ;  /* 0x0000000d000d7c02 */ /* 0x000fe20008000f00 */
[----:B------:R1:W5:Y:S01]  /*0800*/  @!P1 LDG.E R2, desc[UR16][R10.64] ;  /* 0x000000100a029981 */ /* 0x000362000c1e1900 */
[----:B------:R-:W-:Y:S02]  /*0810*/  ISETP.GE.U32.AND.EX P4, PT, R0, UR18, PT, P4 ;  /* 0x0000001200007c0c */ /* 0x000fe4000bf86140 */
[----:B------:R-:W-:Y:S01]  /*0820*/  ISETP.GE.U32.AND.EX P2, PT, R16, UR18, PT, P2 ;  /* 0x0000001210007c0c */ /* 0x000fe2000bf46120 */
[----:B------:R-:W-:Y:S01]  /*0830*/  IMAD.U32 R21, RZ, RZ, UR13 ;  /* 0x0000000dff157e24 */ /* 0x000fe2000f8e00ff */
[----:B------:R-:W-:Y:S01]  /*0840*/  LEA.HI.X R41, R9, R29, RZ, 0x2, P3 ;  /* 0x0000001d09297211 */ /* 0x000fe200018f14ff */
[----:B------:R-:W-:Y:S01]  /*0850*/  IMAD.U32 R37, RZ, RZ, UR13 ;  /* 0x0000000dff257e24 */ /* 0x000fe2000f8e00ff */
[----:B------:R-:W3:Y:S01]  /*0860*/  @!P0 LDG.E R28, desc[UR16][R28.64] ;  /* 0x000000101c1c8981 */ /* 0x000ee2000c1e1900 */
[----:B-1----:R-:W-:-:S04]  /*0870*/  LEA R10, P3, R13, R40, 0x2 ;  /* 0x000000280d0a7211 */ /* 0x002fc800078610ff */
[----:B------:R-:W-:-:S04]  /*0880*/  LEA.HI.X R11, R21, R41, RZ, 0x2, P3 ;  /* 0x00000029150b7211 */ /* 0x000fc800018f14ff */
[----:B------:R-:W3:Y:S01]  /*0890*/  @!P2 LDG.E R12, desc[UR16][R40.64] ;  /* 0x00000010280ca981 */ /* 0x000ee2000c1e1900 */
[----:B------:R-:W-:-:S03]  /*08a0*/  LEA R36, P3, R37, R4, 0x2 ;  /* 0x0000000425247211 */ /* 0x000fc600078610ff */
[----:B------:R1:W3:Y:S01]  /*08b0*/  @!P4 LDG.E R13, desc[UR16][R10.64] ;  /* 0x000000100a0dc981 */ /* 0x0002e2000c1e1900 */
[----:B------:R-:W-:Y:S02]  /*08c0*/  CS2R R26, SRZ ;  /* 0x00000000001a7805 */ /* 0x000fe4000001ff00 */
[----:B------:R-:W-:Y:S02]  /*08d0*/  LEA.HI.X R37, R9, R5, RZ, 0x2, P3 ;  /* 0x0000000509257211 */ /* 0x000fe400018f14ff */
[----:B------:R-:W-:Y:S02]  /*08e0*/  @!P2 LEA R8, P3, R17, UR8, 0x2 ;  /* 0x000000081108ac11 */ /* 0x000fe4000f8610ff */
[----:B------:R0:W5:Y:S01]  /*08f0*/  @!P0 LDG.E R27, desc[UR16][R4.64] ;  /* 0x00000010041b8981 */ /* 0x000162000c1e1900 */
[----:B-1----:R-:W-:Y:S01]  /*0900*/  LEA R10, P5, R9, R36, 0x2 ;  /* 0x00000024090a7211 */ /* 0x002fe200078a10ff */
[----:B------:R-:W-:Y:S01]  /*0910*/  IMAD.U32 R11, RZ, RZ, UR13 ;  /* 0x0000000dff0b7e24 */ /* 0x000fe2000f8e00ff */
[----:B------:R-:W-:-:S02]  /*0920*/  @!P2 LEA.HI.X R9, R17, UR9, R16, 0x2, P3 ;  /* 0x000000091109ac11 */ /* 0x000fc400098f1410 */
[----:B------:R-:W-:Y:S01]  /*0930*/  CS2R R20, SRZ ;  /* 0x0000000000147805 */ /* 0x000fe2000001ff00 */
[----:B------:R-:W-:Y:S01]  /*0940*/  IMAD.MOV.U32 R34, RZ, RZ, RZ ;  /* 0x000000ffff227224 */ /* 0x000fe200078e00ff */
[----:B0-----:R-:W-:Y:S02]  /*0950*/  @!P4 LEA R4, P3, R3, UR8, 0x2 ;  /* 0x000000080304cc11 */ /* 0x001fe4000f8610ff */
[----:B------:R-:W-:Y:S02]  /*0960*/  MOV R23, RZ ;  /* 0x000000ff00177202 */ /* 0x000fe40000000f00 */
[----:B------:R0:W5:Y:S01]  /*0970*/  @!P0 LDG.E R20, desc[UR16][R6.64] ;  /* 0x0000001006148981 */ /* 0x000162000c1e1900 */
[----:B------:R-:W-:Y:S02]  /*0980*/  LEA.HI.X R11, R11, R37, RZ, 0x2, P5 ;  /* 0x000000250b0b7211 */ /* 0x000fe400028f14ff */
[----:B------:R-:W-:Y:S01]  /*0990*/  @!P4 LEA.HI.X R5, R3, UR9, R0, 0x2, P3 ;  /* 0x000000090305cc11 */ /* 0x000fe200098f1400 */
[----:B------:R0:W5:Y:S04]  /*09a0*/  @!P2 LDG.E R34, desc[UR16][R36.64] ;  /* 0x000000102422a981 */ /* 0x000168000c1e1900 */
[----:B------:R0:W5:Y:S04]  /*09b0*/  @!P2 LDG.E R21, desc[UR16][R8.64] ;  /* 0x000000100815a981 */ /* 0x000168000c1e1900 */
[----:B------:R0:W5:Y:S04]  /*09c0*/  @!P4 LDG.E R26, desc[UR16][R10.64] ;  /* 0x000000100a1ac981 */ /* 0x000168000c1e1900 */
[----:B------:R0:W5:Y:S01]  /*09d0*/  @!P4 LDG.E R23, desc[UR16][R4.64] ;  /* 0x000000100417c981 */ /* 0x000162000c1e1900 */
[----:B------:R-:W-:-:S02]  /*09e0*/  CS2R R48, SRZ ;  /* 0x0000000000307805 */ /* 0x000fc4000001ff00 */
[----:B------:R-:W-:Y:S02]  /*09f0*/  CS2R R46, SRZ ;  /* 0x00000000002e7805 */ /* 0x000fe4000001ff00 */
[----:B------:R-:W-:Y:S02]  /*0a00*/  CS2R R42, SRZ ;  /* 0x00000000002a7805 */ /* 0x000fe4000001ff00 */
[----:B------:R-:W-:Y:S01]  /*0a10*/  CS2R R44, SRZ ;  /* 0x00000000002c7805 */ /* 0x000fe2000001ff00 */
[----:B--2---:R-:W-:Y:S01]  /*0a20*/  DSETP.NEU.AND P3, PT, RZ, UR20, PT ;  /* 0x00000014ff007e2a */ /* 0x004fe2000bf6d000 */
[----:B----4-:R-:W-:-:S04]  /*0a30*/  @!P1 FMUL.FTZ R24, R24, 1 ;  /* 0x3f80000018189820 */ /* 0x010fc80000410000 */
[----:B------:R0:W1:Y:S01]  /*0a40*/  @!P1 F2F.F64.F32 R48, R24 ;  /* 0x0000001800309310 */ /* 0x0000620000201800 */
[----:B---3--:R-:W-:-:S07]  /*0a50*/  @!P0 FMUL.FTZ R28, R28, 1 ;  /* 0x3f8000001c1c8820 */ /* 0x008fce0000410000 */
[----:B------:R0:W2:Y:S01]  /*0a60*/  @!P0 F2F.F64.F32 R46, R28 ;  /* 0x0000001c002e8310 */ /* 0x0000a20000201800 */
[----:B------:R-:W-:Y:S01]  /*0a70*/  @!P2 FMUL.FTZ R12, R12, 1 ;  /* 0x3f8000000c0ca820 */ /* 0x000fe20000410000 */
[----:B------:R-:W-:-:S06]  /*0a80*/  @!P4 FMUL.FTZ R13, R13, 1 ;  /* 0x3f8000000d0dc820 */ /* 0x000fcc0000410000 */
[----:B------:R0:W3:Y:S08]  /*0a90*/  @!P2 F2F.F64.F32 R44, R12 ;  /* 0x0000000c002ca310 */ /* 0x0000f00000201800 */
[----:B------:R0:W4:Y:S01]  /*0aa0*/  @!P4 F2F.F64.F32 R42, R13 ;  /* 0x0000000d002ac310 */ /* 0x0001220000201800 */
[----:B-12---:R-:W-:Y:S05]  /*0ab0*/  @!P3 BRA `(.L_x_266) ;  /* 0x00000008009cb947 */ /* 0x006fea0003800000 */
[----:B------:R-:W-:Y:S01]  /*0ac0*/  UPRMT UR12, UR19, 0x8880, URZ ;  /* 0x00008880130c7896 */ /* 0x000fe200080000ff */
[----:B0----5:R-:W-:Y:S01]  /*0ad0*/  FADD.FTZ R5, -R2, -RZ ;  /* 0x800000ff02057221 */ /* 0x021fe20000010100 */
[----:B------:R-:W-:Y:S01]  /*0ae0*/  UMOV UR22, 0xf0000000 ;  /* 0xf000000000167882 */ /* 0x000fe20000000000 */
[----:B------:R-:W-:Y:S01]  /*0af0*/  UMOV UR23, 0x380fffff ;  /* 0x380fffff00177882 */ /* 0x000fe20000000000 */
[----:B------:R-:W-:Y:S02]  /*0b00*/  BSSY.RECONVERGENT B1, `(.L_x_267) ;  /* 0x0000022000017945 */ /* 0x000fe40003800200 */
[----:B------:R-:W-:-:S04]  /*0b10*/  ISETP.NE.AND P5, PT, RZ, UR12, PT ;  /* 0x0000000cff007c0c */ /* 0x000fc8000bfa5270 */
        /* <DEDUP_REMOVED lines=31> */
[----:B---34-:R-:W-:Y:S05]  /*0d10*/  CALL.REL.NOINC `($__internal_2_$__cuda_sm20_div_rn_f64_full) ;  /* 0x0000008c00907944 */ /* 0x018fea0003c00000 */
.L_x_268:
[----:B------:R-:W-:Y:S05]  /*0d20*/  BSYNC.RECONVERGENT B1 ;  /* 0x0000000000017941 */ /* 0x000fea0003800200 */
.L_x_267:
[C---:B------:R-:W-:Y:S01]  /*0d30*/  FADD.FTZ R5, -R20.reuse, -RZ ;  /* 0x800000ff14057221 */ /* 0x040fe20000010100 */
[----:B------:R-:W-:Y:S01]  /*0d40*/  UMOV UR22, 0xf0000000 ;  /* 0xf000000000167882 */ /* 0x000fe20000000000 */
[----:B------:R-:W-:Y:S01]  /*0d50*/  UMOV UR23, 0x380fffff ;  /* 0x380fffff00177882 */ /* 0x000fe20000000000 */
[----:B------:R-:W-:Y:S01]  /*0d60*/  IMAD.MOV.U32 R12, RZ, RZ, 0x1 ;  /* 0x00000001ff0c7424 */ /* 0x000fe200078e00ff */
[----:B------:R-:W-:Y:S01]  /*0d70*/  BSSY.RECONVERGENT B1, `(.L_x_269) ;  /* 0x0000026000017945 */ /* 0x000fe20003800200 */
[----:B------:R-:W-:Y:S01]  /*0d80*/  FSEL R5, R20, R5, !P5 ;  /* 0x0000000514057208 */ /* 0x000fe20006800000 */
[----:B------:R-:W-:Y:S01]  /*0d90*/  IMAD.MOV.U32 R50, RZ, RZ, R8 ;  /* 0x000000ffff327224 */ /* 0x000fe200078e0008 */
[----:B------:R-:W-:-:S03]  /*0da0*/  MOV R51, R9 ;  /* 0x0000000900337202 */ /* 0x000fc60000000f00 */
        /* <DEDUP_REMOVED lines=31> */
[----:B---34-:R-:W-:Y:S05]  /*0fa0*/  CALL.REL.NOINC `($__internal_2_$__cuda_sm20_div_rn_f64_full) ;  /* 0x0000008800ec7944 */ /* 0x018fea0003c00000 */
[----:B------:R-:W-:Y:S01]  /*0fb0*/  IMAD.MOV.U32 R4, RZ, RZ, R8 ;  /* 0x000000ffff047224 */ /* 0x000fe200078e0008 */
[----:B------:R-:W-:-:S07]  /*0fc0*/  MOV R5, R9 ;  /* 0x0000000900057202 */ /* 0x000fce0000000f00 */
.L_x_270:
[----:B------:R-:W-:Y:S05]  /*0fd0*/  BSYNC.RECONVERGENT B1 ;  /* 0x0000000000017941 */ /* 0x000fea0003800200 */
.L_x_269:
[C---:B------:R-:W-:Y:S01]  /*0fe0*/  FADD.FTZ R2, -R21.reuse, -RZ ;  /* 0x800000ff15027221 */ /* 0x040fe20000010100 */
[----:B------:R-:W-:Y:S01]  /*0ff0*/  UMOV UR22, 0xf0000000 ;  /* 0xf000000000167882 */ /* 0x000fe20000000000 */
[----:B------:R-:W-:Y:S01]  /*1000*/  UMOV UR23, 0x380fffff ;  /* 0x380fffff00177882 */ /* 0x000fe20000000000 */
[----:B------:R-:W-:Y:S02]  /*1010*/  BSSY.RECONVERGENT B1, `(.L_x_271) ;  /* 0x0000025000017945 */ /* 0x000fe40003800200 */
[----:B------:R-:W-:-:S05]  /*1020*/  FSEL R2, R21, R2, !P5 ;  /* 0x0000000215027208 */ /* 0x000fca0006800000 */
[----:B------:R-:W-:-:S04]  /*1030*/  FMUL.FTZ R2, R2, 1 ;  /* 0x3f80000002027820 */ /* 0x000fc80000410000 */
[----:B------:R-:W3:Y:S02]  /*1040*/  F2F.F64.F32 R6, R2 ;  /* 0x0000000200067310 */ /* 0x000ee40000201800 */
[----:B---3--:R-:W-:-:S06]  /*1050*/  DFMA R6, R44, UR20, R6 ;  /* 0x000000142c067c2b */ /* 0x008fcc0008000006 */
        /* <DEDUP_REMOVED lines=22> */
[----:B------:R-:W-:Y:S02]  /*11c0*/  IMAD.MOV.U32 R20, RZ, RZ, R4 ;  /* 0x000000ffff147224 */ /* 0x000fe400078e0004 */
[----:B------:R-:W-:-:S07]  /*11d0*/  IMAD.MOV.U32 R21, RZ, RZ, R5 ;  /* 0x000000ffff157224 */ /* 0x000fce00078e0005 */
[----:B------:R-:W-:-:S05]  /*11e0*/  FFMA R12, RZ, R11, R9 ;  /* 0x0000000bff0c7223 */ /* 0x000fca0000000009 */
[----:B------:R-:W-:-:S13]  /*11f0*/  FSETP.GT.AND P3, PT, |R12|, 1.469367938527859385e-39, PT ;  /* 0x001000000c00780b */ /* 0x000fda0003f64200 */
[----:B------:R-:W-:Y:S05]  /*1200*/  @P3 BRA P6, `(.L_x_272) ;  /* 0x0000000000143947 */ /* 0x000fea0003000000 */
[----:B------:R-:W-:Y:S01]  /*1210*/  IMAD.MOV.U32 R4, RZ, RZ, R6 ;  /* 0x000000ffff047224 */ /* 0x000fe200078e0006 */
[----:B------:R-:W-:Y:S01]  /*1220*/  MOV R5, R7 ;  /* 0x0000000700057202 */ /* 0x000fe20000000f00 */
[----:B------:R-:W-:Y:S01]  /*1230*/  IMAD.MOV.U32 R13, RZ, RZ, R11 ;  /* 0x000000ffff0d7224 */ /* 0x000fe200078e000b */
[----:B------:R-:W-:-:S07]  /*1240*/  MOV R2, 0x1260 ;  /* 0x0000126000027802 */ /* 0x000fce0000000f00 */
[----:B----4-:R-:W-:Y:S05]  /*1250*/  CALL.REL.NOINC `($__internal_2_$__cuda_sm20_div_rn_f64_full) ;  /* 0x0000008800407944 */ /* 0x010fea0003c00000 */
.L_x_272:
[----:B------:R-:W-:Y:S05]  /*1260*/  BSYNC.RECONVERGENT B1 ;  /* 0x0000000000017941 */ /* 0x000fea0003800200 */
.L_x_271:
[C---:B------:R-:W-:Y:S01]  /*1270*/  FADD.FTZ R2, -R23.reuse, -RZ ;  /* 0x800000ff17027221 */ /* 0x040fe20000010100 */
[----:B------:R-:W-:Y:S01]  /*1280*/  UMOV UR22, 0xf0000000 ;  /* 0xf000000000167882 */ /* 0x000fe20000000000 */
[----:B------:R-:W-:Y:S01]  /*1290*/  UMOV UR23, 0x380fffff ;  /* 0x380fffff00177882 */ /* 0x000fe20000000000 */
[----:B------:R-:W-:Y:S01]  /*12a0*/  IMAD.MOV.U32 R12, RZ, RZ, 0x1 ;  /* 0x00000001ff0c7424 */ /* 0x000fe200078e00ff */
[----:B------:R-:W-:Y:S01]  /*12b0*/  BSSY.RECONVERGENT B1, `(.L_x_273) ;  /* 0x0000026000017945 */ /* 0x000fe20003800200 */
[----:B------:R-:W-:Y:S01]  /*12c0*/  FSEL R2, R23, R2, !P5 ;  /* 0x0000000217027208 */ /* 0x000fe20006800000 */
[----:B------:R-:W-:Y:S02]  /*12d0*/  IMAD.MOV.U32 R52, RZ, RZ, R8 ;  /* 0x000000ffff347224 */ /* 0x000fe400078e0008 */
[----:B------:R-:W-:Y:S02]  /*12e0*/  IMAD.MOV.U32 R53, RZ, RZ, R9 ;  /* 0x000000ffff357224 */ /* 0x000fe400078e0009 */
[----:B------:R-:W-:-:S04]  /*12f0*/  FMUL.FTZ R2, R2, 1 ;  /* 0x3f80000002027820 */ /* 0x000fc80000410000 */
[----:B------:R-:W4:Y:S02]  /*1300*/  F2F.F64.F32 R4, R2 ;  /* 0x0000000200047310 */ /* 0x000f240000201800 */
[----:B----4-:R-:W-:-:S06]  /*1310*/  DFMA R4, R42, UR20, R4 ;  /* 0x000000142a047c2b */ /* 0x010fcc0008000004 */
        /* <DEDUP_REMOVED lines=26> */
[----:B------:R-:W-:Y:S01]  /*14c0*/  MOV R2, 0x14f0 ;  /* 0x000014f000027802 */ /* 0x000fe20000000f00 */
[----:B------:R-:W-:-:S07]  /*14d0*/  IMAD.MOV.U32 R13, RZ, RZ, R11 ;  /* 0x000000ffff0d7224 */ /* 0x000fce00078e000b */
[----:B------:R-:W-:Y:S05]  /*14e0*/  CALL.REL.NOINC `($__internal_2_$__cuda_sm20_div_rn_f64_full) ;  /* 0x00000084009c7944 */ /* 0x000fea0003c00000 */
[----:B------:R-:W-:Y:S02]  /*14f0*/  IMAD.MOV.U32 R4, RZ, RZ, R8 ;  /* 0x000000ffff047224 */ /* 0x000fe400078e0008 */
[----:B------:R-:W-:-:S07]  /*1500*/  IMAD.MOV.U32 R5, RZ, RZ, R9 ;  /* 0x000000ffff057224 */ /* 0x000fce00078e0009 */
.L_x_274:
[----:B------:R-:W-:Y:S05]  /*1510*/  BSYNC.RECONVERGENT B1 ;  /* 0x0000000000017941 */ /* 0x000fea0003800200 */
.L_x_273:
[----:B------:R-:W-:Y:S05]  /*1520*/  BRA `(.L_x_275) ;  /* 0x0000000800087947 */ /* 0x000fea0003800000 */
.L_x_266:
[----:B------:R-:W-:Y:S01]  /*1530*/  UPRMT UR12, UR19, 0x8880, URZ ;  /* 0x00008880130c7896 */ /* 0x000fe200080000ff */
[----:B------:R-:W-:Y:S05]  /*1540*/  BSSY.RECONVERGENT B1, `(.L_x_276) ;  /* 0x000001c000017945 */ /* 0x000fea0003800200 */
[----:B------:R-:W-:-:S13]  /*1550*/  ISETP.NE.AND P5, PT, RZ, UR12, PT ;  /* 0x0000000cff007c0c */ /* 0x000fda000bfa5270 */
[----:B-----5:R-:W-:-:S04]  /*1560*/  @P5 FADD.FTZ R2, -R2, -RZ ;  /* 0x800000ff02025221 */ /* 0x020fc80000010100 */
[C---:B------:R-:W-:Y:S01]  /*1570*/  FFMA.FTZ R25, R2.reuse, R2, R25 ;  /* 0x0000000202197223 */ /* 0x040fe20000010019 */
[----:B0-----:R-:W-:-:S03]  /*1580*/  FMUL.FTZ R28, R2, 1 ;  /* 0x3f800000021c7820 */ /* 0x001fc60000410000 */
[----:B------:R-:W0:Y:S08]  /*1590*/  MUFU.SQRT R4, R25 ;  /* 0x0000001900047308 */ /* 0x000e300000002000 */
[----:B------:R-:W-:Y:S01]  /*15a0*/  F2F.F64.F32 R12, R28 ;  /* 0x0000001c000c7310 */ /* 0x000fe20000201800 */
[----:B0-----:R-:W-:Y:S01]  /*15b0*/  FMUL.FTZ R24, R4, 1 ;  /* 0x3f80000004187820 */ /* 0x001fe20000410000 */
[----:B------:R-:W-:-:S06]  /*15c0*/  MOV R4, 0x1 ;  /* 0x0000000100047802 */ /* 0x000fcc0000000f00 */
[----:B------:R-:W0:Y:S02]  /*15d0*/  F2F.F64.F32 R10, R24 ;  /* 0x00000018000a7310 */ /* 0x000e240000201800 */
[----:B0-----:R-:W-:-:S06]  /*15e0*/  DADD R10, R10, UR24 ;  /* 0x000000180a0a7e29 */ /* 0x001fcc0008000000 */
[----:B------:R-:W0:Y:S02]  /*15f0*/  MUFU.RCP64H R5, R11 ;  /* 0x0000000b00057308 */ /* 0x000e240000001800 */
[----:B0-----:R-:W-:-:S08]  /*1600*/  DFMA R6, -R10, R4, 1 ;  /* 0x3ff000000a06742b */ /* 0x001fd00000000104 */
[----:B------:R-:W-:-:S08]  /*1610*/  DFMA R6, R6, R6, R6 ;  /* 0x000000060606722b */ /* 0x000fd00000000006 */
[----:B------:R-:W-:Y:S02]  /*1620*/  DFMA R6, R4, R6, R4 ;  /* 0x000000060406722b */ /* 0x000fe40000000004 */
[----:B------:R-:W-:-:S06]  /*1630*/  DMUL R4, R12, R14 ;  /* 0x0000000e0c047228 */ /* 0x000fcc0000000000 */
[----:B------:R-:W-:-:S04]  /*1640*/  DFMA R8, -R10, R6, 1 ;  /* 0x3ff000000a08742b */ /* 0x000fc80000000106 */
[----:B------:R-:W-:-:S04]  /*1650*/  FSETP.GEU.AND P6, PT, |R5|, 6.5827683646048100446e-37, PT ;  /* 0x036000000500780b */ /* 0x000fc80003fce200 */
        /* <DEDUP_REMOVED lines=10> */
.L_x_277:
[----:B------:R-:W-:Y:S05]  /*1700*/  BSYNC.RECONVERGENT B1 ;  /* 0x0000000000017941 */ /* 0x000fea0003800200 */
.L_x_276:
[----:B------:R-:W-:Y:S01]  /*1710*/  @P5 FADD.FTZ R20, -R20, -RZ ;  /* 0x800000ff14145221 */ /* 0x000fe20000010100 */
[----:B------:R-:W-:Y:S01]  /*1720*/  IMAD.MOV.U32 R4, RZ, RZ, 0x1 ;  /* 0x00000001ff047424 */ /* 0x000fe200078e00ff */
[----:B------:R-:W-:Y:S01]  /*1730*/  BSSY.RECONVERGENT B1, `(.L_x_278) ;  /* 0x000001f000017945 */ /* 0x000fe20003800200 */
[----:B------:R-:W-:Y:S02]  /*1740*/  IMAD.MOV.U32 R50, RZ, RZ, R8 ;  /* 0x000000ffff327224 */ /* 0x000fe400078e0008 */
[C---:B------:R-:W-:Y:S01]  /*1750*/  FFMA.FTZ R24, R20.reuse, R20, R27 ;  /* 0x0000001414187223 */ /* 0x040fe2000001001b */
[----:B------:R-:W-:Y:S01]  /*1760*/  FMUL.FTZ R20, R20, 1 ;  /* 0x3f80000014147820 */ /* 0x000fe20000410000 */
[----:B------:R-:W-:Y:S02]  /*1770*/  IMAD.MOV.U32 R51, RZ, RZ, R9 ;  /* 0x000000ffff337224 */ /* 0x000fe400078e0009 */
[----:B------:R-:W0:Y:S08]  /*1780*/  MUFU.SQRT R2, R24 ;  /* 0x0000001800027308 */ /* 0x000e300000002000 */
[----:B------:R-:W-:Y:S01]  /*1790*/  F2F.F64.F32 R28, R20 ;  /* 0x00000014001c7310 */ /* 0x000fe20000201800 */
[----:B0-----:R-:W-:-:S07]  /*17a0*/  FMUL.FTZ R2, R2, 1 ;  /* 0x3f80000002027820 */ /* 0x001fce0000410000 */
        /* <DEDUP_REMOVED lines=20> */
[----:B---34-:R-:W-:Y:S05]  /*18f0*/  CALL.REL.NOINC `($__internal_2_$__cuda_sm20_div_rn_f64_full) ;  /* 0x0000008000987944 */ /* 0x018fea0003c00000 */
[----:B------:R-:W-:Y:S02]  /*1900*/  IMAD.MOV.U32 R4, RZ, RZ, R8 ;  /* 0x000000ffff047224 */ /* 0x000fe400078e0008 */
[----:B------:R-:W-:-:S07]  /*1910*/  IMAD.MOV.U32 R5, RZ, RZ, R9 ;  /* 0x000000ffff057224 */ /* 0x000fce00078e0009 */
.L_x_279:
[----:B------:R-:W-:Y:S05]  /*1920*/  BSYNC.RECONVERGENT B1 ;  /* 0x0000000000017941 */ /* 0x000fea0003800200 */
.L_x_278:
[----:B------:R-:W-:Y:S01]  /*1930*/  @P5 FADD.FTZ R21, -R21, -RZ ;  /* 0x800000ff15155221 */ /* 0x000fe20000010100 */
[----:B------:R-:W-:Y:S01]  /*1940*/  MOV R6, 0x1 ;  /* 0x0000000100067802 */ /* 0x000fe20000000f00 */
[----:B------:R-:W-:Y:S02]  /*1950*/  BSSY.RECONVERGENT B1, `(.L_x_280) ;  /* 0x000001d000017945 */ /* 0x000fe40003800200 */
[C---:B------:R-:W-:Y:S01]  /*1960*/  FFMA.FTZ R34, R21.reuse, R21, R34 ;  /* 0x0000001515227223 */ /* 0x040fe20000010022 */
[----:B------:R-:W-:-:S03]  /*1970*/  FMUL.FTZ R27, R21, 1 ;  /* 0x3f800000151b7820 */ /* 0x000fc60000410000 */
        /* <DEDUP_REMOVED lines=25> */
[----:B---34-:R-:W-:Y:S05]  /*1b10*/  CALL.REL.NOINC `($__internal_2_$__cuda_sm20_div_rn_f64_full) ;  /* 0x0000008000107944 */ /* 0x018fea0003c00000 */
.L_x_281:
[----:B------:R-:W-:Y:S05]  /*1b20*/  BSYNC.RECONVERGENT B1 ;  /* 0x0000000000017941 */ /* 0x000fea0003800200 */
.L_x_280:
        /* <DEDUP_REMOVED lines=31> */
[----:B------:R-:W-:Y:S02]  /*1d20*/  IMAD.MOV.U32 R4, RZ, RZ, R8 ;  /* 0x000000ffff047224 */ /* 0x000fe400078e0008 */
[----:B------:R-:W-:-:S07]  /*1d30*/  IMAD.MOV.U32 R5, RZ, RZ, R9 ;  /* 0x000000ffff057224 */ /* 0x000fce00078e0009 */
.L_x_282:
[----:B------:R-:W-:Y:S05]  /*1d40*/  BSYNC.RECONVERGENT B1 ;  /* 0x0000000000017941 */ /* 0x000fea0003800200 */
.L_x_275:
[----:B------:R-:W-:Y:S01]  /*1d50*/  ISETP.GE.U32.AND P5, PT, R19, UR15, PT ;  /* 0x0000000f13007c0c */ /* 0x000fe2000bfa6070 */
[----:B------:R-:W-:Y:S01]  /*1d60*/  DADD R50, -R50, R48 ;  /* 0x0000000032327229 */ /* 0x000fe20000000130 */
[----:B------:R-:W-:Y:S01]  /*1d70*/  UMOV UR22, 0xf0000000 ;  /* 0xf000000000167882 */ /* 0x000fe20000000000 */
[----:B------:R-:W-:Y:S01]  /*1d80*/  UMOV UR23, 0x380fffff ;  /* 0x380fffff00177882 */ /* 0x000fe20000000000 */
[----:B------:R-:W-:Y:S01]  /*1d90*/  ISETP.GE.U32.AND.EX P5, PT, R18, UR18, PT, P5 ;  /* 0x0000001212007c0c */ /* 0x000fe2000bfa6150 */
[----:B------:R-:W-:Y:S01]  /*1da0*/  IMAD.U32 R7, RZ, RZ, UR13 ;  /* 0x0000000dff077e24 */ /* 0x000fe2000f8e00ff */
[----:B------:R-:W-:Y:S01]  /*1db0*/  PLOP3.LUT P3, PT, PT, PT, PT, 0x80, 0x8 ;  /* 0x000000000008781c */ /* 0x000fe20003f6f070 */
[----:B---3--:R-:W-:Y:S01]  /*1dc0*/  DADD R52, -R52, R44 ;  /* 0x0000000034347229 */ /* 0x008fe2000000012c */
[----:B------:R-:W-:Y:S01]  /*1dd0*/  BSSY.RECONVERGENT B0, `(.L_x_283) ;  /* 0x0000033000007945 */ /* 0x000fe20003800200 */
[----:B------:R-:W-:Y:S02]  /*1de0*/  DADD R20, -R20, R46 ;  /* 0x0000000014147229 */ /* 0x000fe4000000012e */
[----:B----4-:R-:W-:-:S04]  /*1df0*/  DADD R42, -R4, R42 ;  /* 0x00000000042a7229 */ /* 0x010fc8000000012a */
[----:B------:R-:W-:Y:S02]  /*1e00*/  F2F.F32.F64 R11, R20 ;  /* 0x00000014000b7310 */ /* 0x000fe40000301000 */
[----:B------:R-:W-:-:S06]  /*1e10*/  @!P5 DSETP.GEU.AND P6, PT, |R50|, UR22, PT ;  /* 0x000000163200de2a */ /* 0x000fcc000bfce200 */
[----:B------:R-:W0:Y:S01]  /*1e20*/  @!P5 F2F.F32.F64 R13, R50 ;  /* 0x00000032000dd310 */ /* 0x000e220000301000 */
[----:B------:R-:W-:Y:S02]  /*1e30*/  @!P5 PLOP3.LUT P3, PT, P6, PT, PT, 0x80, 0x8 ;  /* 0x000000000008d81c */ /* 0x000fe4000376f070 */
[----:B------:R-:W-:-:S04]  /*1e40*/  @!P0 LEA R6, P6, R19, UR10, 0x2 ;  /* 0x0000000a13068c11 */ /* 0x000fc8000f8c10ff */
[C---:B------:R-:W-:Y:S02]  /*1e50*/  @!P0 LEA.HI.X R2, R19.reuse, UR11, R18, 0x2, P6 ;  /* 0x0000000b13028c11 */ /* 0x040fe4000b0f1412 */
[----:B------:R-:W-:-:S04]  /*1e60*/  @!P5 LEA R8, P6, R19, UR10, 0x2 ;  /* 0x0000000a1308dc11 */ /* 0x000fc8000f8c10ff */
[----:B------:R-:W-:Y:S01]  /*1e70*/  @!P5 LEA.HI.X R9, R19, UR11, R18, 0x2, P6 ;  /* 0x0000000b1309dc11 */ /* 0x000fe2000b0f1412 */
[----:B0-----:R-:W-:Y:S01]  /*1e80*/  @!P3 FMUL R13, R13, 1.175494350822287508e-38 ;  /* 0x008000000d0db820 */ /* 0x001fe20000400000 */
[C---:B------:R-:W-:Y:S01]  /*1e90*/  @!P0 LEA R6, P3, R7.reuse, R6, 0x2 ;  /* 0x0000000607068211 */ /* 0x040fe200078610ff */
[----:B------:R-:W-:Y:S01]  /*1ea0*/  DSETP.GEU.AND P6, PT, |R52|, UR22, PT ;  /* 0x0000001634007e2a */ /* 0x000fe2000bfce200 */
[----:B------:R-:W0:Y:S02]  /*1eb0*/  F2F.F32.F64 R53, R52 ;  /* 0x0000003400357310 */ /* 0x000e240000301000 */
[----:B------:R-:W-:Y:S01]  /*1ec0*/  @!P0 LEA.HI.X R7, R7, R2, RZ, 0x2, P3 ;  /* 0x0000000207078211 */ /* 0x000fe200018f14ff */
[----:B------:R1:W-:Y:S01]  /*1ed0*/  @!P5 STG.E desc[UR16][R8.64], R13 ;  /* 0x0000000d0800d986 */ /* 0x0003e2000c101910 */
[----:B------:R-:W-:Y:S01]  /*1ee0*/  @!P1 IADD3 R2, P5, PT, R22, UR4, RZ ;  /* 0x0000000416029c10 */ /* 0x000fe2000ffbe0ff */
[----:B------:R-:W-:-:S03]  /*1ef0*/  DSETP.GEU.AND P3, PT, |R20|, UR22, PT ;  /* 0x0000001614007e2a */ /* 0x000fc6000bf6e200 */
[----:B------:R-:W-:Y:S02]  /*1f00*/  @!P1 IADD3.X R5, PT, PT, RZ, UR5, RZ, P5, !PT ;  /* 0x00000005ff059c10 */ /* 0x000fe4000affe4ff */
[----:B------:R-:W-:-:S04]  /*1f10*/  @!P1 LEA R4, P5, R2, UR6, 0x2 ;  /* 0x0000000602049c11 */ /* 0x000fc8000f8a10ff */
[----:B------:R-:W-:Y:S01]  /*1f20*/  @!P1 LEA.HI.X R5, R2, UR7, R5, 0x2, P5 ;  /* 0x0000000702059c11 */ /* 0x000fe2000a8f1405 */
[----:B-1----:R-:W-:Y:S02]  /*1f30*/  IMAD.U32 R9, RZ, RZ, UR13 ;  /* 0x0000000dff097e24 */ /* 0x002fe4000f8e00ff */
[----:B0-----:R-:W-:Y:S01]  /*1f40*/  @!P6 FMUL R53, R53, 1.175494350822287508e-38 ;  /* 0x008000003535e820 */ /* 0x001fe20000400000 */
[----:B------:R-:W-:Y:S01]  /*1f50*/  DSETP.GEU.AND P5, PT, |R42|, UR22, PT ;  /* 0x000000162a007e2a */ /* 0x000fe2000bfae200 */
[----:B------:R-:W-:Y:S02]  /*1f60*/  IMAD.U32 R2, RZ, RZ, UR13 ;  /* 0x0000000dff027e24 */ /* 0x000fe4000f8e00ff */
[----:B------:R-:W-:Y:S01]  /*1f70*/  @!P3 FMUL R11, R11, 1.175494350822287508e-38 ;  /* 0x008000000b0bb820 */ /* 0x000fe20000400000 */
[----:B------:R-:W-:Y:S01]  /*1f80*/  @!P0 IADD3 R10, P3, PT, R22, UR4, RZ ;  /* 0x00000004160a8c10 */ /* 0x000fe2000ff7e0ff */
[----:B------:R-:W0:Y:S03]  /*1f90*/  F2F.F32.F64 R43, R42 ;  /* 0x0000002a002b7310 */ /* 0x000e260000301000 */
[----:B------:R1:W-:Y:S01]  /*1fa0*/  @!P0 STG.E desc[UR16][R6.64], R11 ;  /* 0x0000000b06008986 */ /* 0x0003e2000c101910 */
[----:B------:R-:W-:Y:S01]  /*1fb0*/  @!P0 IMAD.X R21, RZ, RZ, UR5, P3 ;  /* 0x00000005ff158e24 */ /* 0x000fe200098e06ff */
[----:B------:R-:W-:-:S02]  /*1fc0*/  @!P0 LEA R8, P6, R10, UR6, 0x2 ;  /* 0x000000060a088c11 */ /* 0x000fc4000f8c10ff */
[----:B------:R1:W-:Y:S01]  /*1fd0*/  @!P2 STG.E desc[UR16][R40.64], R53 ;  /* 0x000000352800a986 */ /* 0x0003e2000c101910 */
[----:B------:R-:W-:Y:S02]  /*1fe0*/  ISETP.GE.U32.AND P3, PT, R17, UR15, PT ;  /* 0x0000000f11007c0c */ /* 0x000fe4000bf66070 */
[----:B------:R-:W-:Y:S02]  /*1ff0*/  @!P0 LEA.HI.X R21, R10, UR7, R21, 0x2, P6 ;  /* 0x000000070a158c11 */ /* 0x000fe4000b0f1415 */
[----:B------:R-:W-:Y:S02]  /*2000*/  @!P0 LEA R8, P6, R9, R8, 0x2 ;  /* 0x0000000809088211 */ /* 0x000fe400078c10ff */
[----:B------:R-:W-:Y:S01]  /*2010*/  ISETP.GE.U32.AND.EX P3, PT, R16, UR18, PT, P3 ;  /* 0x0000001210007c0c */ /* 0x000fe2000bf66130 */
[----:B0-----:R-:W-:Y:S01]  /*2020*/  @!P5 FMUL R43, R43, 1.175494350822287508e-38 ;  /* 0x008000002b2bd820 */ /* 0x001fe20000400000 */
[----:B------:R-:W-:Y:S01]  /*2030*/  @!P0 LEA.HI.X R9, R2, R21, RZ, 0x2, P6 ;  /* 0x0000001502098211 */ /* 0x000fe200030f14ff */
[----:B------:R-:W-:Y:S10]  /*2040*/  @P4 BRA `(.L_x_284) ;  /* 0x00000000002c4947 */ /* 0x000ff40003800000 */
        /* <DEDUP_REMOVED lines=10> */
[----:B------:R0:W-:Y:S02]  /*20f0*/  STG.E desc[UR16][R6.64], R43 ;  /* 0x0000002b06007986 */ /* 0x0001e4000c101910 */
.L_x_284:
[----:B------:R-:W-:Y:S05]  /*2100*/  BSYNC.RECONVERGENT B0 ;  /* 0x0000000000007941 */ /* 0x000fea0003800200 */
.L_x_283:
[----:B------:R2:W-:Y:S01]  /*2110*/  @!P1 STG.E desc[UR16][R4.64], R25 ;  /* 0x0000001904009986 */ /* 0x0005e2000c101910 */
[----:B------:R-:W-:Y:S03]  /*2120*/  BSSY.RECONVERGENT B0, `(.L_x_285) ;  /* 0x0000013000007945 */ /* 0x000fe60003800200 */
[----:B------:R2:W-:Y:S01]  /*2130*/  @!P0 STG.E desc[UR16][R8.64], R24 ;  /* 0x0000001808008986 */ /* 0x0005e2000c101910 */
[----:B------:R-:W-:-:S03]  /*2140*/  ISETP.GE.U32.AND P0, PT, R3, UR15, PT ;  /* 0x0000000f03007c0c */ /* 0x000fc6000bf06070 */
[----:B------:R2:W-:Y:S01]  /*2150*/  @!P3 STG.E desc[UR16][R36.64], R34 ;  /* 0x000000222400b986 */ /* 0x0005e2000c101910 */
[----:B------:R-:W-:-:S13]  /*2160*/  ISETP.GE.U32.AND.EX P0, PT, R0, UR18, PT, P0 ;  /* 0x0000001200007c0c */ /* 0x000fda000bf06100 */
[----:B--2---:R-:W-:Y:S05]  /*2170*/  @P0 BRA `(.L_x_286) ;  /* 0x0000000000340947 */ /* 0x004fea0003800000 */
[----:B------:R-:W-:Y:S01]  /*2180*/  IADD3 R0, P0, PT, R22, UR4, RZ ;  /* 0x0000000416007c10 */ /* 0x000fe2000ff1e0ff */
[----:B------:R-:W-:Y:S02]  /*2190*/  IMAD.U32 R5, RZ, RZ, UR13 ;  /* 0x0000000dff057e24 */ /* 0x000fe4000f8e00ff */
[----:B01----:R-:W-:Y:S01]  /*21a0*/  IMAD.U32 R7, RZ, RZ, UR13 ;  /* 0x0000000dff077e24 */ /* 0x003fe2000f8e00ff */
[----:B------:R-:W-:Y:S01]  /*21b0*/  LEA R2, P2, R0, UR6, 0x2 ;  /* 0x0000000600027c11 */ /* 0x000fe2000f8410ff */
[----:B------:R-:W-:Y:S01]  /*21c0*/  IMAD.X R3, RZ, RZ, UR5, P0 ;  /* 0x00000005ff037e24 */ /* 0x000fe200080e06ff */
[----:B------:R-:W-:Y:S02]  /*21d0*/  SHF.L.U32 R5, R5, 0x2, RZ ;  /* 0x0000000205057819 */ /* 0x000fe400000006ff */
[----:B------:R-:W-:Y:S02]  /*21e0*/  SHF.R.U32.HI R7, RZ, 0x1e, R7 ;  /* 0x0000001eff077819 */ /* 0x000fe40000011607 */
[----:B------:R-:W-:-:S02]  /*21f0*/  IADD3 R2, P0, P1, R5, R2, R5 ;  /* 0x0000000205027210 */ /* 0x000fc4000791e005 */
[----:B------:R-:W-:Y:S02]  /*2200*/  LEA.HI.X R0, R0, UR7, R3, 0x2, P2 ;  /* 0x0000000700007c11 */ /* 0x000fe400090f1403 */
[----:B------:R-:W-:Y:S02]  /*2210*/  IADD3 R2, P2, PT, R5, R2, RZ ;  /* 0x0000000205027210 */ /* 0x000fe40007f5e0ff */
[----:B------:R-:W-:-:S05]  /*2220*/  IADD3.X R0, PT, PT, R7, R0, R7, P0, P1 ;  /* 0x0000000007007210 */ /* 0x000fca00007e2407 */
[----:B------:R-:W-:-:S05]  /*2230*/  IMAD.X R3, R7, 0x1, R0, P2 ;  /* 0x0000000107037824 */ /* 0x000fca00010e0600 */
[----:B------:R2:W-:Y:S02]  /*2240*/  STG.E desc[UR16][R2.64], R26 ;  /* 0x0000001a02007986 */ /* 0x0005e4000c101910 */
.L_x_286:
[----:B------:R-:W-:Y:S05]  /*2250*/  BSYNC.RECONVERGENT B0 ;  /* 0x0000000000007941 */ /* 0x000fea0003800200 */
.L_x_285:
[----:B------:R-:W-:-:S04]  /*2260*/  UIADD3 UR4, UP0, UPT, UR14, UR4, URZ ;  /* 0x000000040e047290 */ /* 0x000fc8000ff1e0ff */
[----:B------:R-:W-:Y:S02]  /*2270*/  UIADD3.X UR5, UPT, UPT, URZ, UR5, URZ, UP0, !UPT ;  /* 0x00000005ff057290 */ /* 0x000fe400087fe4ff */
[----:B------:R-:W-:-:S04]  /*2280*/  UISETP.GE.U32.AND UP0, UPT, UR4, UR15, UPT ;  /* 0x0000000f0400728c */ /* 0x000fc8000bf06070 */
[----:B------:R-:W-:-:S09]  /*2290*/  UISETP.GE.U32.AND.EX UP0, UPT, UR5, UR18, UPT, UP0 ;  /* 0x000000120500728c */ /* 0x000fd2000bf06100 */
[----:B------:R-:W-:Y:S05]  /*22a0*/  BRA.U !UP0, `(.L_x_287) ;  /* 0xffffffe108b47547 */ /* 0x000fea000b83ffff */
[----:B------:R-:W-:Y:S05]  /*22b0*/  EXIT ;  /* 0x000000000000794d */ /* 0x000fea0003800000 */
.L_x_265:
        /* <DEDUP_REMOVED lines=8> */
.L_x_311:
[----:B---3--:R-:W4:Y:S02]  /*2340*/  LDC.64 R2, c[0x0][0x1180] ;  /* 0x00046000ff027b82 */ /* 0x008f240000000a00 */
[----:B-12-4-:R4:W2:Y:S01]  /*2350*/  LDG.E R5, desc[UR16][R2.64] ;  /* 0x0000001002057981 */ /* 0x0168a2000c1e1900 */
[----:B-1----:R-:W-:Y:S02]  /*2360*/  IADD3 R21, P0, PT, R22, UR4, RZ ;  /* 0x0000000416157c10 */ /* 0x002fe4000ff1e0ff */
[----:B------:R-:W-:Y:S02]  /*2370*/  MOV R9, UR13 ;  /* 0x0000000d00097c02 */ /* 0x000fe40008000f00 */
[C---:B------:R-:W-:Y:S01]  /*2380*/  ISETP.GE.U32.AND P4, PT, R21.reuse, UR15, PT ;  /* 0x0000000f15007c0c */ /* 0x040fe2000bf86070 */
[----:B------:R-:W-:Y:S01]  /*2390*/  IMAD.X R20, RZ, RZ, UR5, P0 ;  /* 0x00000005ff147e24 */ /* 0x000fe200080e06ff */
[C---:B------:R-:W-:Y:S01]  /*23a0*/  IADD3 R8, P2, PT, R21.reuse, UR13, RZ ;  /* 0x0000000d15087c10 */ /* 0x040fe2000ff5e0ff */
[----:B0-----:R-:W-:-:S03]  /*23b0*/  IMAD.SHL.U32 R12, R21, 0x4, RZ ;  /* 0x00000004150c7824 */ /* 0x001fc600078e00ff */
[--C-:B------:R-:W-:Y:S02]  /*23c0*/  SHF.L.U64.HI R0, R21, 0x2, R20.reuse ;  /* 0x0000000215007819 */ /* 0x100fe40000010214 */
[----:B------:R-:W-:Y:S02]  /*23d0*/  IADD3 R6, P0, PT, R12, UR10, RZ ;  /* 0x0000000a0c067c10 */ /* 0x000fe4000ff1e0ff */
[----:B------:R-:W-:Y:S02]  /*23e0*/  ISETP.GE.U32.AND.EX P4, PT, R20, UR18, PT, P4 ;  /* 0x0000001214007c0c */ /* 0x000fe4000bf86140 */
[----:B------:R-:W-:Y:S02]  /*23f0*/  IADD3.X R7, PT, PT, R0, UR11, RZ, P0, !PT ;  /* 0x0000000b00077c10 */ /* 0x000fe400087fe4ff */
[C---:B------:R-:W-:Y:S01]  /*2400*/  ISETP.GE.U32.AND P0, PT, R8.reuse, UR15, PT ;  /* 0x0000000f08007c0c */ /* 0x040fe2000bf06070 */
[----:B----4-:R-:W-:Y:S01]  /*2410*/  IMAD.X R3, RZ, RZ, R20, P2 ;  /* 0x000000ffff037224 */ /* 0x010fe200010e0614 */
[----:B------:R-:W-:-:S02]  /*2420*/  IADD3 R8, P5, PT, R8, UR13, RZ ;  /* 0x0000000d08087c10 */ /* 0x000fc4000ffbe0ff */
[----:B------:R-:W-:Y:S01]  /*2430*/  IADD3 R12, P3, PT, R12, UR8, RZ ;  /* 0x000000080c0c7c10 */ /* 0x000fe2000ff7e0ff */
[----:B------:R-:W-:Y:S01]  /*2440*/  IMAD.U32 R11, RZ, RZ, UR13 ;  /* 0x0000000dff0b7e24 */ /* 0x000fe2000f8e00ff */
[----:B------:R-:W-:Y:S01]  /*2450*/  IADD3 R19, P6, PT, R8, UR13, RZ ;  /* 0x0000000d08137c10 */ /* 0x000fe2000ffde0ff */
[----:B------:R-:W-:Y:S01]  /*2460*/  IMAD.X R10, RZ, RZ, R3, P5 ;  /* 0x000000ffff0a7224 */ /* 0x000fe200028e0603 */
[----:B------:R-:W-:Y:S01]  /*2470*/  IADD3.X R13, PT, PT, R0, UR9, RZ, P3, !PT ;  /* 0x00000009000d7c10 */ /* 0x000fe20009ffe4ff */
[----:B------:R1:W4:Y:S01]  /*2480*/  @!P4 LDG.E R4, desc[UR16][R6.64] ;  /* 0x000000100604c981 */ /* 0x000322000c1e1900 */
[----:B------:R-:W-:Y:S02]  /*2490*/  LEA R2, P1, R9, R6, 0x2 ;  /* 0x0000000609027211 */ /* 0x000fe400078210ff */
[----:B------:R-:W-:Y:S02]  /*24a0*/  ISETP.GE.U32.AND P3, PT, R19, UR15, PT ;  /* 0x0000000f13007c0c */ /* 0x000fe4000bf66070 */
[----:B------:R-:W-:-:S02]  /*24b0*/  IADD3.X R18, PT, PT, RZ, R10, RZ, P6, !PT ;  /* 0x0000000aff127210 */ /* 0x000fc400037fe4ff */
[----:B------:R-:W-:Y:S02]  /*24c0*/  ISETP.GE.U32.AND P2, PT, R8, UR15, PT ;  /* 0x0000000f08007c0c */ /* 0x000fe4000bf46070 */
[----:B------:R-:W-:Y:S02]  /*24d0*/  ISETP.GE.U32.AND.EX P0, PT, R3, UR18, PT, P0 ;  /* 0x0000001203007c0c */ /* 0x000fe4000bf06100 */
[----:B------:R-:W-:Y:S02]  /*24e0*/  LEA R8, P5, R11, R12, 0x2 ;  /* 0x0000000c0b087211 */ /* 0x000fe400078a10ff */
[----:B------:R-:W-:Y:S01]  /*24f0*/  LEA.HI.X R3, R9, R7, RZ, 0x2, P1 ;  /* 0x0000000709037211 */ /* 0x000fe200008f14ff */
[----:B------:R0:W4:Y:S01]  /*2500*/  @!P4 LDG.E R11, desc[UR16][R12.64] ;  /* 0x000000100c0bc981 */ /* 0x000122000c1e1900 */
[----:B------:R-:W-:Y:S01]  /*2510*/  ISETP.GE.U32.AND.EX P1, PT, R18, UR18, PT, P3 ;  /* 0x0000001212007c0c */ /* 0x000fe2000bf26130 */
[----:B------:R-:W-:Y:S02]  /*2520*/  IMAD.U32 R17, RZ, RZ, UR13 ;  /* 0x0000000dff117e24 */ /* 0x000fe4000f8e00ff */
[----:B-1----:R-:W-:-:S02]  /*2530*/  IMAD.U32 R7, RZ, RZ, UR13 ;  /* 0x0000000dff077e24 */ /* 0x002fc4000f8e00ff */
[----:B------:R-:W-:Y:S01]  /*2540*/  IMAD.U32 R29, RZ, RZ, UR13 ;  /* 0x0000000dff1d7e24 */ /* 0x000fe2000f8e00ff */
[----:B------:R-:W-:Y:S01]  /*2550*/  LEA.HI.X R9, R17, R13, RZ, 0x2, P5 ;  /* 0x0000000d11097211 */ /* 0x000fe200028f14ff */
[----:B------:R-:W-:Y:S01]  /*2560*/  IMAD.U32 R0, RZ, RZ, UR13 ;  /* 0x0000000dff007e24 */ /* 0x000fe2000f8e00ff */
[----:B------:R-:W-:Y:S02]  /*2570*/  LEA R16, P3, R7, R8, 0x2 ;  /* 0x0000000807107211 */ /* 0x000fe400078610ff */
[----:B------:R-:W-:Y:S02]  /*2580*/  ISETP.GE.U32.AND.EX P2, PT, R10, UR18, PT, P2 ;  /* 0x000000120a007c0c */ /* 0x000fe4000bf46120 */
[----:B------:R1:W4:Y:S01]  /*2590*/  @!P0 LDG.E R10, desc[UR16][R2.64] ;  /* 0x00000010020a8981 */ /* 0x000322000c1e1900 */
[----:B------:R-:W-:Y:S01]  /*25a0*/  @!P1 IMAD.SHL.U32 R29, R29, 0x4, RZ ;  /* 0x000000041d1d9824 */ /* 0x000fe200078e00ff */
[----:B------:R-:W-:Y:S02]  /*25b0*/  @!P1 LEA R28, P6, R21, UR8, 0x2 ;  /* 0x00000008151c9c11 */ /* 0x000fe4000f8c10ff */
[----:B------:R-:W-:-:S02]  /*25c0*/  LEA.HI.X R17, R17, R9, RZ, 0x2, P3 ;  /* 0x0000000911117211 */ /* 0x000fc400018f14ff */
[----:B0-----:R-:W-:Y:S01]  /*25d0*/  @!P1 SHF.R.U32.HI R13, RZ, 0x1e, R0 ;  /* 0x0000001eff0d9819 */ /* 0x001fe20000011600 */
[----:B------:R-:W4:Y:S01]  /*25e0*/  @!P0 LDG.E R9, desc[UR16][R8.64] ;  /* 0x0000001008098981 */ /* 0x000f22000c1e1900 */
[----:B------:R-:W-:Y:S02]  /*25f0*/  @!P1 IADD3 R28, P3, P5, R29, R28, R29 ;  /* 0x0000001c1d1c9210 */ /* 0x000fe40007d7e01d */
[----:B------:R-:W-:Y:S02]  /*2600*/  @!P1 LEA.HI.X R0, R21, UR9, R20, 0x2, P6 ;  /* 0x0000000915009c11 */ /* 0x000fe4000b0f1414 */
[----:B------:R-:W-:Y:S01]  /*2610*/  MOV R41, UR13 ;  /* 0x0000000d00297c02 */ /* 0x000fe20008000f00 */
[----:B------:R-:W-:Y:S01]  /*2620*/  IMAD.U32 R25, RZ, RZ, UR13 ;  /* 0x0000000dff197e24 */ /* 0x000fe2000f8e00ff */
[----:B------:R-:W-:Y:S01]  /*2630*/  @!P1 IADD3.X R0, PT, PT, R13, R0, R13, P3, P5 ;  /* 0x000000000d009210 */ /* 0x000fe20001fea40d */
[----:B------:R0:W4:Y:S01]  /*2640*/  @!P2 LDG.E R7, desc[UR16][R16.64] ;  /* 0x000000101007a981 */ /* 0x000122000c1e1900 */
[----:B------:R-:W-:-:S02]  /*2650*/  @!P1 IADD3 R28, P3, PT, R29, R28, RZ ;  /* 0x0000001c1d1c9210 */ /* 0x000fc40007f7e0ff */
[----:B------:R-:W-:-:S03]  /*2660*/  LEA R40, P6, R41, R2, 0x2 ;  /* 0x0000000229287211 */ /* 0x000fc600078c10ff */
[----:B------:R-:W-:Y:S02]  /*2670*/  @!P1 IMAD.X R29, R13, 0x1, R0, P3 ;  /* 0x000000010d1d9824 */ /* 0x000fe400018e0600 */
[----:B-1----:R-:W-:-:S03]  /*2680*/  IMAD.U32 R2, RZ, RZ, UR13 ;  /* 0x0000000dff027e24 */ /* 0x002fc6000f8e00ff */
[----:B------:R1:W4:Y:S02]  /*2690*/  @!P1 LDG.E R8, desc[UR16][R28.64] ;  /* 0x000000101c089981 */ /* 0x000324000c1e1900 */
[----:B------:R-:W-:Y:S01]  /*26a0*/  LEA.HI.X R41, R2, R3, RZ, 0x2, P6 ;  /* 0x0000000302297211 */ /* 0x000fe200030f14ff */
[----:B------:R-:W-:Y:S01]  /*26b0*/  IMAD.U32 R3, RZ, RZ, UR13 ;  /* 0x0000000dff037e24 */ /* 0x000fe2000f8e00ff */
[----:B------:R-:W-:-:S03]  /*26c0*/  @!P1 LEA R24, P3, R25, R40, 0x2 ;  /* 0x0000002819189211 */ /* 0x000fc600078610ff */
[----:B------:R-:W4:Y:S01]  /*26d0*/  @!P2 LDG.E R2, desc[UR16][R40.64] ;  /* 0x000000102802a981 */ /* 0x000f22000c1e1900 */
[----:B------:R-:W-:Y:S02]  /*26e0*/  @!P1 LEA.HI.X R25, R3, R41, RZ, 0x2, P3 ;  /* 0x0000002903199211 */ /* 0x000fe400018f14ff */
[----:B------:R-:W-:-:S03]  /*26f0*/  MOV R27, UR13 ;  /* 0x0000000d001b7c02 */ /* 0x000fc60008000f00 */
[----:B------:R3:W4:Y:S01]  /*2700*/  @!P1 LDG.E R6, desc[UR16][R24.64] ;  /* 0x0000001018069981 */ /* 0x000722000c1e1900 */
[----:B------:R-:W-:Y:S01]  /*2710*/  LEA R12, P3, R21, UR6, 0x2 ;  /* 0x00000006150c7c11 */ /* 0x000fe2000f8610ff */
[----:B------:R-:W-:-:S03]  /*2720*/  IMAD.U32 R37, RZ, RZ, UR13 ;  /* 0x0000000dff257e24 */ /* 0x000fc6000f8e00ff */
[----:B------:R-:W-:Y:S02]  /*2730*/  LEA R26, P5, R27, R12, 0x2 ;  /* 0x0000000c1b1a7211 */ /* 0x000fe400078a10ff */
[----:B------:R-:W-:Y:S01]  /*2740*/  LEA.HI.X R13, R21, UR7, R20, 0x2, P3 ;  /* 0x00000007150d7c11 */ /* 0x000fe200098f1414 */
[----:B------:R-:W-:Y:S01]  /*2750*/  IMAD.U32 R23, RZ, RZ, UR13 ;  /* 0x0000000dff177e24 */ /* 0x000fe2000f8e00ff */
[----:B------:R-:W-:Y:S02]  /*2760*/  LEA R36, P3, R37, R26, 0x2 ;  /* 0x0000001a25247211 */ /* 0x000fe400078610ff */
[----:B------:R-:W-:Y:S01]  /*2770*/  LEA.HI.X R27, R3, R13, RZ, 0x2, P5 ;  /* 0x0000000d031b7211 */ /* 0x000fe200028f14ff */
[----:B------:R-:W-:-:S03]  /*2780*/  IMAD.MOV.U32 R3, RZ, RZ, RZ ;  /* 0x000000ffff037224 */ /* 0x000fc600078e00ff */
[----:B------:R-:W-:-:S05]  /*2790*/  LEA.HI.X R37, R23, R27, RZ, 0x2, P3 ;  /* 0x0000001b17257211 */ /* 0x000fca00018f14ff */
[----:B------:R-:W5:Y:S01]  /*27a0*/  @!P2 LDG.E R3, desc[UR16][R36.64] ;  /* 0x000000102403a981 */ /* 0x000f62000c1e1900 */
[----:B0-----:R-:W-:-:S06]  /*27b0*/  CS2R R16, SRZ ;  /* 0x0000000000107805 */ /* 0x001fcc000001ff00 */
[----:B------:R0:W5:Y:S01]  /*27c0*/  @!P4 LDG.E R17, desc[UR16][R12.64] ;  /* 0x000000100c11c981 */ /* 0x000162000c1e1900 */
[----:B-1----:R-:W-:Y:S02]  /*27d0*/  IMAD.U32 R29, RZ, RZ, UR13 ;  /* 0x0000000dff1d7e24 */ /* 0x002fe4000f8e00ff */
[----:B---3--:R-:W-:-:S03]  /*27e0*/  IMAD.U32 R25, RZ, RZ, UR13 ;  /* 0x0000000dff197e24 */ /* 0x008fc6000f8e00ff */
[----:B------:R-:W-:Y:S01]  /*27f0*/  @!P1 LEA R28, P3, R29, R36, 0x2 ;  /* 0x000000241d1c9211 */ /* 0x000fe200078610ff */
[----:B0-----:R-:W-:-:S03]  /*2800*/  IMAD.MOV.U32 R12, RZ, RZ, 0x1 ;  /* 0x00000001ff0c7424 */ /* 0x001fc600078e00ff */
[----:B------:R-:W-:-:S05]  /*2810*/  @!P1 LEA.HI.X R29, R25, R37, RZ, 0x2, P3 ;  /* 0x00000025191d9211 */ /* 0x000fca00018f14ff */
[----:B------:R-:W5:Y:S01]  /*2820*/  @!P1 LDG.E R16, desc[UR16][R28.64] ;  /* 0x000000101c109981 */ /* 0x000f62000c1e1900 */
[----:B------:R-:W-:Y:S02]  /*2830*/  CS2R R44, SRZ ;  /* 0x00000000002c7805 */ /* 0x000fe4000001ff00 */
[----:B------:R-:W-:Y:S01]  /*2840*/  CS2R R52, SRZ ;  /* 0x0000000000347805 */ /* 0x000fe2000001ff00 */
[----:B------:R-:W-:Y:S01]  /*2850*/  HFMA2 R0, -RZ, RZ, 0, 0 ;  /* 0x00000000ff007431 */ /* 0x000fe200000001ff */
[----:B------:R-:W-:Y:S01]  /*2860*/  UPRMT UR12, UR19, 0x8880, URZ ;  /* 0x00008880130c7896 */ /* 0x000fe200080000ff */
[----:B------:R-:W-:Y:S02]  /*2870*/  CS2R R48, SRZ ;  /* 0x0000000000307805 */ /* 0x000fe4000001ff00 */
[----:B------:R-:W-:Y:S02]  /*2880*/  CS2R R42, SRZ ;  /* 0x00000000002a7805 */ /* 0x000fe4000001ff00 */
[----:B------:R-:W-:Y:S01]  /*2890*/  CS2R R50, SRZ ;  /* 0x0000000000327805 */ /* 0x000fe2000001ff00 */
[----:B------:R0:W5:Y:S01]  /*28a0*/  @!P0 LDG.E R0, desc[UR16][R26.64] ;  /* 0x000000101a008981 */ /* 0x000162000c1e1900 */
[----:B------:R-:W-:-:S02]  /*28b0*/  ISETP.NE.AND P6, PT, RZ, UR12, PT ;  /* 0x0000000cff007c0c */ /* 0x000fc4000bfc5270 */
[----:B0-----:R-:W-:Y:S02]  /*28c0*/  CS2R R26, SRZ ;  /* 0x00000000001a7805 */ /* 0x001fe4000001ff00 */
[----:B------:R-:W-:Y:S01]  /*28d0*/  ISETP.GE.U32.AND P5, PT, R21, UR15, PT ;  /* 0x0000000f15007c0c */ /* 0x000fe2000bfa6070 */
[----:B------:R-:W-:Y:S03]  /*28e0*/  BSSY.RECONVERGENT B1, `(.L_x_289) ;  /* 0x0000028000017945 */ /* 0x000fe60003800200 */
[----:B------:R-:W-:Y:S01]  /*28f0*/  ISETP.GE.U32.AND.EX P5, PT, R20, UR18, PT, P5 ;  /* 0x0000001214007c0c */ /* 0x000fe2000bfa6150 */
[----:B--2---:R-:W-:-:S06]  /*2900*/  FMUL.FTZ R46, R5, 1 ;  /* 0x3f800000052e7820 */ /* 0x004fcc0000410000 */
[----:B------:R-:W0:Y:S08]  /*2910*/  F2F.F64.F32 R46, R46 ;  /* 0x0000002e002e7310 */ /* 0x000e300000201800 */
[----:B0-----:R-:W0:Y:S02]  /*2920*/  MUFU.RCP64H R13, R47 ;  /* 0x0000002f000d7308 */ /* 0x001e240000001800 */
[----:B0-----:R-:W-:-:S08]  /*2930*/  DFMA R24, -R46, R12, 1 ;  /* 0x3ff000002e18742b */ /* 0x001fd0000000010c */
[----:B------:R-:W-:Y:S01]  /*2940*/  DFMA R24, R24, R24, R24 ;  /* 0x000000181818722b */ /* 0x000fe20000000018 */
[----:B----4-:R-:W-:Y:S01]  /*2950*/  @!P4 FMUL.FTZ R23, R4, 1 ;  /* 0x3f8000000417c820 */ /* 0x010fe20000410000 */
[----:B------:R-:W-:Y:S01]  /*2960*/  CS2R R4, SRZ ;  /* 0x0000000000047805 */ /* 0x000fe2000001ff00 */
[----:B------:R-:W-:-:S05]  /*2970*/  @!P4 FMUL.FTZ R28, R11, 1 ;  /* 0x3f8000000b1cc820 */ /* 0x000fca0000410000 */
[----:B------:R-:W-:Y:S01]  /*2980*/  DFMA R24, R12, R24, R12 ;  /* 0x000000180c18722b */ /* 0x000fe2000000000c */
[----:B------:R-:W0:Y:S07]  /*2990*/  @!P4 F2F.F64.F32 R4, R28 ;  /* 0x0000001c0004c310 */ /* 0x000e2e0000201800 */
[----:B------:R-:W-:Y:S01]  /*29a0*/  DFMA R12, -R46, R24, 1 ;  /* 0x3ff000002e0c742b */ /* 0x000fe20000000118 */
[----:B------:R-:W-:-:S07]  /*29b0*/  @!P0 FMUL.FTZ R30, R10, 1 ;  /* 0x3f8000000a1e8820 */ /* 0x000fce0000410000 */
[----:B------:R-:W-:-:S08]  /*29c0*/  DFMA R12, R24, R12, R24 ;  /* 0x0000000c180c722b */ /* 0x000fd00000000018 */
[----:B0-----:R-:W-:Y:S01]  /*29d0*/  DMUL R10, R12, R4 ;  /* 0x000000040c0a7228 */ /* 0x001fe20000000000 */
[----:B------:R0:W1:Y:S07]  /*29e0*/  @!P4 F2F.F64.F32 R44, R23 ;  /* 0x00000017002cc310 */ /* 0x00006e0000201800 */
[----:B------:R-:W-:Y:S01]  /*29f0*/  DFMA R28, -R46, R10, R4 ;  /* 0x0000000a2e1c722b */ /* 0x000fe20000000104 */
[----:B------:R2:W3:Y:S01]  /*2a00*/  @!P0 F2F.F64.F32 R52, R30 ;  /* 0x0000001e00348310 */ /* 0x0004e20000201800 */
[----:B0-----:R-:W-:Y:S01]  /*2a10*/  @!P0 FMUL.FTZ R23, R9, 1 ;  /* 0x3f80000009178820 */ /* 0x001fe20000410000 */
[----:B--2---:R-:W-:-:S05]  /*2a20*/  @!P1 FMUL.FTZ R30, R8, 1 ;  /* 0x3f800000081e9820 */ /* 0x004fca0000410000 */
[----:B------:R-:W-:Y:S01]  /*2a30*/  DFMA R8, R12, R28, R10 ;  /* 0x0000001c0c08722b */ /* 0x000fe2000000000a */
[----:B------:R-:W-:Y:S01]  /*2a40*/  CS2R R24, SRZ ;  /* 0x0000000000187805 */ /* 0x000fe2000001ff00 */
[----:B------:R0:W2:Y:S01]  /*2a50*/  @!P0 F2F.F64.F32 R26, R23 ;  /* 0x00000017001a8310 */ /* 0x0000a20000201800 */
[----:B------:R-:W-:Y:S01]  /*2a60*/  @!P2 FMUL.FTZ R7, R7, 1 ;  /* 0x3f8000000707a820 */ /* 0x000fe20000410000 */
[----:B------:R-:W-:Y:S01]  /*2a70*/  @!P1 FMUL.FTZ R6, R6, 1 ;  /* 0x3f80000006069820 */ /* 0x000fe20000410000 */
[----:B------:R-:W-:-:S05]  /*2a80*/  @!P2 FMUL.FTZ R2, R2, 1 ;  /* 0x3f8000000202a820 */ /* 0x000fca0000410000 */
[----:B------:R-:W-:Y:S01]  /*2a90*/  FFMA R10, RZ, R47, R9 ;  /* 0x0000002fff0a7223 */ /* 0x000fe20000000009 */
[----:B0-----:R-:W-:Y:S02]  /*2aa0*/  P2R R23, PR, RZ, 0x40 ;  /* 0x00000040ff177803 */ /* 0x001fe40000000000 */
[----:B------:R-:W-:Y:S02]  /*2ab0*/  FSETP.GEU.AND P6, PT, |R5|, 6.5827683646048100446e-37, PT ;  /* 0x036000000500780b */ /* 0x000fe40003fce200 */
[----:B------:R-:W-:Y:S01]  /*2ac0*/  FSETP.GT.AND P3, PT, |R10|, 1.469367938527859385e-39, PT ;  /* 0x001000000a00780b */ /* 0x000fe20003f64200 */
[----:B------:R0:W4:Y:S08]  /*2ad0*/  @!P2 F2F.F64.F32 R24, R7 ;  /* 0x000000070018a310 */ /* 0x0001300000201800 */
[----:B------:R0:W0:Y:S08]  /*2ae0*/  @!P1 F2F.F64.F32 R48, R30 ;  /* 0x0000001e00309310 */ /* 0x0000300000201800 */
[----:B------:R0:W0:Y:S08]  /*2af0*/  @!P1 F2F.F64.F32 R42, R6 ;  /* 0x00000006002a9310 */ /* 0x0000300000201800 */
[----:B------:R0:W0:Y:S01]  /*2b00*/  @!P2 F2F.F64.F32 R50, R2 ;  /* 0x000000020032a310 */ /* 0x0000220000201800 */
[----:B-1234-:R-:W-:Y:S05]  /*2b10*/  @P3 BRA P6, `(.L_x_290) ;  /* 0x0000000000103947 */ /* 0x01efea0003000000 */
[----:B------:R-:W-:Y:S01]  /*2b20*/  IMAD.MOV.U32 R10, RZ, RZ, R46 ;  /* 0x000000ffff0a7224 */ /* 0x000fe200078e002e */
[----:B0-----:R-:W-:Y:S01]  /*2b30*/  MOV R2, 0x2b60 ;  /* 0x00002b6000027802 */ /* 0x001fe20000000f00 */
[----:B------:R-:W-:-:S07]  /*2b40*/  IMAD.MOV.U32 R13, RZ, RZ, R47 ;  /* 0x000000ffff0d7224 */ /* 0x000fce00078e002f */
[----:B-----5:R-:W-:Y:S05]  /*2b50*/  CALL.REL.NOINC `($__internal_2_$__cuda_sm20_div_rn_f64_full) ;  /* 0x0000007000007944 */ /* 0x020fea0003c00000 */
.L_x_290:
[----:B------:R-:W-:Y:S05]  /*2b60*/  BSYNC.RECONVERGENT B1 ;  /* 0x0000000000017941 */ /* 0x000fea0003800200 */
.L_x_289:
[----:B------:R-:W-:Y:S01]  /*2b70*/  UMOV UR20, 0xf0000000 ;  /* 0xf000000000147882 */ /* 0x000fe20000000000 */
[----:B------:R-:W-:Y:S01]  /*2b80*/  UMOV UR21, 0x380fffff ;  /* 0x380fffff00157882 */ /* 0x000fe20000000000 */
[----:B------:R-:W1:Y:S01]  /*2b90*/  F2F.F32.F64 R34, R8 ;  /* 0x0000000800227310 */ /* 0x000e620000301000 */
[----:B------:R-:W-:Y:S01]  /*2ba0*/  DSETP.GEU.AND P3, PT, |R8|, UR20, PT ;  /* 0x0000001408007e2a */ /* 0x000fe2000bf6e200 */
[----:B------:R-:W-:Y:S01]  /*2bb0*/  ISETP.NE.AND P6, PT, R23, RZ, PT ;  /* 0x000000ff1700720c */ /* 0x000fe20003fc5270 */
[----:B------:R-:W-:-:S12]  /*2bc0*/  BSSY.RECONVERGENT B1, `(.L_x_291) ;  /* 0x0000023000017945 */ /* 0x000fd80003800200 */
[----:B-1----:R-:W-:-:S04]  /*2bd0*/  @!P3 FMUL R34, R34, 1.175494350822287508e-38 ;  /* 0x008000002222b820 */ /* 0x002fc80000400000 */
[----:B------:R-:W-:-:S05]  /*2be0*/  FADD.FTZ R5, -R34, -RZ ;  /* 0x800000ff22057221 */ /* 0x000fca0000010100 */
[----:B------:R-:W-:-:S05]  /*2bf0*/  FSEL R5, R34, R5, !P6 ;  /* 0x0000000522057208 */ /* 0x000fca0007000000 */
[----:B0-----:R-:W-:-:S04]  /*2c00*/  FMUL.FTZ R2, R5, 1 ;  /* 0x3f80000005027820 */ /* 0x001fc80000410000 */
[----:B------:R-:W0:Y:S02]  /*2c10*/  F2F.F64.F32 R4, R2 ;  /* 0x0000000200047310 */ /* 0x000e240000201800 */
[----:B0-----:R-:W-:-:S06]  /*2c20*/  DFMA R4, R44, UR22, R4 ;  /* 0x000000162c047c2b */ /* 0x001fcc0008000004 */
[----:B------:R-:W0:Y:S02]  /*2c30*/  F2F.F32.F64 R12, R4 ;  /* 0x00000004000c7310 */ /* 0x000e240000301000 */
[----:B------:R-:W-:-:S14]  /*2c40*/  DSETP.GEU.AND P3, PT, |R4|, UR20, PT ;  /* 0x0000001404007e2a */ /* 0x000fdc000bf6e200 */
[----:B0-----:R-:W-:-:S04]  /*2c50*/  @!P3 FMUL R12, R12, 1.175494350822287508e-38 ;  /* 0x008000000c0cb820 */ /* 0x001fc80000400000 */
[C---:B-----5:R-:W-:Y:S01]  /*2c60*/  FFMA.FTZ R17, R12.reuse, R12, R17 ;  /* 0x0000000c0c117223 */ /* 0x060fe20000010011 */
        /* <DEDUP_REMOVED lines=23> */
[----:B------:R-:W-:Y:S05]  /*2de0*/  CALL.REL.NOINC `($__internal_2_$__cuda_sm20_div_rn_f64_full) ;  /* 0x0000006c005c7944 */ /* 0x000fea0003c00000 */
.L_x_292:
[----:B------:R-:W-:Y:S05]  /*2df0*/  BSYNC.RECONVERGENT B1 ;  /* 0x0000000000017941 */ /* 0x000fea0003800200 */
.L_x_291:
[----:B------:R-:W0:Y:S01]  /*2e00*/  MUFU.RCP64H R5, R47 ;  /* 0x0000002f00057308 */ /* 0x000e220000001800 */
[----:B------:R-:W-:Y:S01]  /*2e10*/  IMAD.MOV.U32 R4, RZ, RZ, 0x1 ;  /* 0x00000001ff047424 */ /* 0x000fe200078e00ff */
[----:B------:R-:W-:Y:S01]  /*2e20*/  FSETP.GEU.AND P3, PT, |R27|, 6.5827683646048100446e-37, PT ;  /* 0x036000001b00780b */ /* 0x000fe20003f6e200 */
[----:B------:R-:W-:Y:S01]  /*2e30*/  BSSY.RECONVERGENT B1, `(.L_x_293) ;  /* 0x0000015000017945 */ /* 0x000fe20003800200 */
[----:B------:R-:W-:-:S03]  /*2e40*/  DADD R44, -R8, R44 ;  /* 0x00000000082c7229 */ /* 0x000fc6000000012c */
        /* <DEDUP_REMOVED lines=14> */
[----:B------:R-:W-:Y:S01]  /*2f30*/  MOV R2, 0x2f60 ;  /* 0x00002f6000027802 */ /* 0x000fe20000000f00 */
[----:B------:R-:W-:-:S07]  /*2f40*/  IMAD.MOV.U32 R13, RZ, RZ, R47 ;  /* 0x000000ffff0d7224 */ /* 0x000fce00078e002f */
[----:B------:R-:W-:Y:S05]  /*2f50*/  CALL.REL.NOINC `($__internal_2_$__cuda_sm20_div_rn_f64_full) ;  /* 0x0000006c00007944 */ /* 0x000fea0003c00000 */
[----:B------:R-:W-:Y:S02]  /*2f60*/  IMAD.MOV.U32 R4, RZ, RZ, R8 ;  /* 0x000000ffff047224 */ /* 0x000fe400078e0008 */
[----:B------:R-:W-:-:S07]  /*2f70*/  IMAD.MOV.U32 R5, RZ, RZ, R9 ;  /* 0x000000ffff057224 */ /* 0x000fce00078e0009 */
.L_x_294:
[----:B------:R-:W-:Y:S05]  /*2f80*/  BSYNC.RECONVERGENT B1 ;  /* 0x0000000000017941 */ /* 0x000fea0003800200 */
.L_x_293:
[----:B------:R-:W-:Y:S01]  /*2f90*/  UMOV UR20, 0xf0000000 ;  /* 0xf000000000147882 */ /* 0x000fe20000000000 */
[----:B------:R-:W-:Y:S01]  /*2fa0*/  UMOV UR21, 0x380fffff ;  /* 0x380fffff00157882 */ /* 0x000fe20000000000 */
[----:B------:R-:W0:Y:S01]  /*2fb0*/  F2F.F32.F64 R27, R4 ;  /* 0x00000004001b7310 */ /* 0x000e220000301000 */
[----:B------:R-:W-:Y:S01]  /*2fc0*/  DSETP.GEU.AND P3, PT, |R4|, UR20, PT ;  /* 0x0000001404007e2a */ /* 0x000fe2000bf6e200 */
[----:B------:R-:W-:Y:S01]  /*2fd0*/  ISETP.NE.AND P6, PT, R23, RZ, PT ;  /* 0x000000ff1700720c */ /* 0x000fe20003fc5270 */
[----:B------:R-:W-:Y:S01]  /*2fe0*/  IMAD.MOV.U32 R8, RZ, RZ, 0x1 ;  /* 0x00000001ff087424 */ /* 0x000fe200078e00ff */
[----:B------:R-:W-:Y:S11]  /*2ff0*/  BSSY.RECONVERGENT B1, `(.L_x_295) ;  /* 0x0000022000017945 */ /* 0x000ff60003800200 */
        /* <DEDUP_REMOVED lines=32> */
[----:B------:R-:W-:Y:S05]  /*3200*/  CALL.REL.NOINC `($__internal_2_$__cuda_sm20_div_rn_f64_full) ;  /* 0x0000006800547944 */ /* 0x000fea0003c00000 */
.L_x_296:
[----:B------:R-:W-:Y:S05]  /*3210*/  BSYNC.RECONVERGENT B1 ;  /* 0x0000000000017941 */ /* 0x000fea0003800200 */
.L_x_295:
[----:B------:R-:W0:Y:S01]  /*3220*/  MUFU.RCP64H R5, R47 ;  /* 0x0000002f00057308 */ /* 0x000e220000001800 */
[----:B------:R-:W-:Y:S01]  /*3230*/  IMAD.MOV.U32 R4, RZ, RZ, 0x1 ;  /* 0x00000001ff047424 */ /* 0x000fe200078e00ff */
[----:B------:R-:W-:Y:S01]  /*3240*/  DADD R52, -R8, R52 ;  /* 0x0000000008347229 */ /* 0x000fe20000000134 */
[----:B------:R-:W-:Y:S01]  /*3250*/  UMOV UR20, 0xf0000000 ;  /* 0xf000000000147882 */ /* 0x000fe20000000000 */
[----:B------:R-:W-:Y:S01]  /*3260*/  UMOV UR21, 0x380fffff ;  /* 0x380fffff00157882 */ /* 0x000fe20000000000 */
[----:B------:R-:W-:Y:S03]  /*3270*/  BSSY.RECONVERGENT B1, `(.L_x_297) ;  /* 0x0000016000017945 */ /* 0x000fe60003800200 */
[----:B------:R-:W1:Y:S02]  /*3280*/  F2F.F32.F64 R26, R52 ;  /* 0x00000034001a7310 */ /* 0x000e640000301000 */
[----:B------:R-:W-:-:S02]  /*3290*/  DSETP.GEU.AND P3, PT, |R52|, UR20, PT ;  /* 0x0000001434007e2a */ /* 0x000fc4000bf6e200 */
[----:B0-----:R-:W-:-:S12]  /*32a0*/  DFMA R6, -R46, R4, 1 ;  /* 0x3ff000002e06742b */ /* 0x001fd80000000104 */
[----:B-1----:R-:W-:Y:S01]  /*32b0*/  @!P3 FMUL R26, R26, 1.175494350822287508e-38 ;  /* 0x008000001a1ab820 */ /* 0x002fe20000400000 */
[----:B------:R-:W-:Y:S01]  /*32c0*/  DFMA R6, R6, R6, R6 ;  /* 0x000000060606722b */ /* 0x000fe20000000006 */
[----:B------:R-:W-:-:S07]  /*32d0*/  FSETP.GEU.AND P3, PT, |R25|, 6.5827683646048100446e-37, PT ;  /* 0x036000001900780b */ /* 0x000fce0003f6e200 */
        /* <DEDUP_REMOVED lines=15> */
.L_x_298:
[----:B------:R-:W-:Y:S05]  /*33d0*/  BSYNC.RECONVERGENT B1 ;  /* 0x0000000000017941 */ /* 0x000fea0003800200 */
.L_x_297:
[----:B------:R-:W-:Y:S01]  /*33e0*/  UMOV UR20, 0xf0000000 ;  /* 0xf000000000147882 */ /* 0x000fe20000000000 */
[----:B------:R-:W-:Y:S01]  /*33f0*/  UMOV UR21, 0x380fffff ;  /* 0x380fffff00157882 */ /* 0x000fe20000000000 */
[----:B------:R-:W0:Y:S01]  /*3400*/  F2F.F32.F64 R25, R8 ;  /* 0x0000000800197310 */ /* 0x000e220000301000 */
[----:B------:R-:W-:Y:S01]  /*3410*/  DSETP.GEU.AND P3, PT, |R8|, UR20, PT ;  /* 0x0000001408007e2a */ /* 0x000fe2000bf6e200 */
[----:B------:R-:W-:Y:S01]  /*3420*/  ISETP.NE.AND P6, PT, R23, RZ, PT ;  /* 0x000000ff1700720c */ /* 0x000fe20003fc5270 */
[----:B------:R-:W-:-:S12]  /*3430*/  BSSY.RECONVERGENT B1, `(.L_x_299) ;  /* 0x0000023000017945 */ /* 0x000fd80003800200 */
        /* <DEDUP_REMOVED lines=34> */
.L_x_300:
[----:B------:R-:W-:Y:S05]  /*3660*/  BSYNC.RECONVERGENT B1 ;  /* 0x0000000000017941 */ /* 0x000fea0003800200 */
.L_x_299:
        /* <DEDUP_REMOVED lines=27> */
.L_x_302:
[----:B------:R-:W-:Y:S05]  /*3820*/  BSYNC.RECONVERGENT B1 ;  /* 0x0000000000017941 */ /* 0x000fea0003800200 */
.L_x_301:
[----:B------:R-:W-:Y:S01]  /*3830*/  ISETP.NE.AND P6, PT, R23, RZ, PT ;  /* 0x000000ff1700720c */ /* 0x000fe20003fc5270 */
[----:B------:R-:W-:Y:S01]  /*3840*/  UMOV UR20, 0xf0000000 ;  /* 0xf000000000147882 */ /* 0x000fe20000000000 */
[----:B------:R-:W-:Y:S01]  /*3850*/  UMOV UR21, 0x380fffff ;  /* 0x380fffff00157882 */ /* 0x000fe20000000000 */
[----:B------:R-:W0:Y:S01]  /*3860*/  F2F.F32.F64 R23, R8 ;  /* 0x0000000800177310 */ /* 0x000e220000301000 */
[----:B------:R-:W-:Y:S01]  /*3870*/  DSETP.GEU.AND P3, PT, |R8|, UR20, PT ;  /* 0x0000001408007e2a */ /* 0x000fe2000bf6e200 */
[----:B------:R-:W-:-:S13]  /*3880*/  BSSY.RECONVERGENT B1, `(.L_x_303) ;  /* 0x0000025000017945 */ /* 0x000fda0003800200 */
        /* <DEDUP_REMOVED lines=36> */
.L_x_304:
[----:B------:R-:W-:Y:S05]  /*3ad0*/  BSYNC.RECONVERGENT B1 ;  /* 0x0000000000017941 */ /* 0x000fea0003800200 */
.L_x_303:
[----:B------:R-:W-:Y:S01]  /*3ae0*/  IMAD.U32 R5, RZ, RZ, UR13 ;  /* 0x0000000dff057e24 */ /* 0x000fe2000f8e00ff */
[----:B------:R-:W-:Y:S01]  /*3af0*/  @!P2 LEA R4, P3, R21, UR8, 0x2 ;  /* 0x000000081504ac11 */ /* 0x000fe2000f8610ff */
[----:B------:R-:W-:Y:S01]  /*3b00*/  IMAD.U32 R7, RZ, RZ, UR13 ;  /* 0x0000000dff077e24 */ /* 0x000fe2000f8e00ff */
[----:B------:R-:W-:Y:S01]  /*3b10*/  UMOV UR20, 0xf0000000 ;  /* 0xf000000000147882 */ /* 0x000fe20000000000 */
[----:B------:R-:W-:Y:S01]  /*3b20*/  @!P2 IMAD.SHL.U32 R5, R5, 0x4, RZ ;  /* 0x000000040505a824 */ /* 0x000fe200078e00ff */
[----:B------:R-:W-:Y:S01]  /*3b30*/  @!P2 LEA.HI.X R2, R21, UR9, R20, 0x2, P3 ;  /* 0x000000091502ac11 */ /* 0x000fe200098f1414 */
[----:B------:R-:W-:Y:S01]  /*3b40*/  UMOV UR21, 0x380fffff ;  /* 0x380fffff00157882 */ /* 0x000fe20000000000 */
[----:B------:R-:W-:Y:S01]  /*3b50*/  @!P2 SHF.R.U32.HI R7, RZ, 0x1e, R7 ;  /* 0x0000001eff07a819 */ /* 0x000fe20000011607 */
[----:B------:R-:W0:Y:S01]  /*3b60*/  @!P5 F2F.F32.F64 R33, R44 ;  /* 0x0000002c0021d310 */ /* 0x000e220000301000 */
[----:B------:R-:W-:Y:S01]  /*3b70*/  @!P2 IADD3 R4, P3, P6, R5, R4, R5 ;  /* 0x000000040504a210 */ /* 0x000fe20007e7e005 */
[----:B------:R-:W-:Y:S01]  /*3b80*/  DADD R42, -R8, R42 ;  /* 0x00000000082a7229 */ /* 0x000fe2000000012a */
[----:B------:R-:W-:Y:S01]  /*3b90*/  MOV R13, UR13 ;  /* 0x0000000d000d7c02 */ /* 0x000fe20008000f00 */
[----:B------:R-:W-:Y:S01]  /*3ba0*/  IMAD.U32 R31, RZ, RZ, UR13 ;  /* 0x0000000dff1f7e24 */ /* 0x000fe2000f8e00ff */
[----:B------:R-:W-:Y:S01]  /*3bb0*/  @!P2 IADD3.X R5, PT, PT, R7, R2, R7, P3, P6 ;  /* 0x000000020705a210 */ /* 0x000fe20001fec407 */
[----:B------:R-:W-:Y:S01]  /*3bc0*/  IMAD.U32 R7, RZ, RZ, UR13 ;  /* 0x0000000dff077e24 */ /* 0x000fe2000f8e00ff */
[----:B------:R-:W-:Y:S01]  /*3bd0*/  PLOP3.LUT P3, PT, PT, PT, PT, 0x80, 0x8 ;  /* 0x000000000008781c */ /* 0x000fe20003f6f070 */
[----:B------:R-:W-:Y:S01]  /*3be0*/  @!P5 DSETP.GEU.AND P6, PT, |R44|, UR20, PT ;  /* 0x000000142c00de2a */ /* 0x000fe2000bfce200 */
[----:B------:R-:W-:Y:S05]  /*3bf0*/  BSSY.RECONVERGENT B0, `(.L_x_305) ;  /* 0x000002c000007945 */ /* 0x000fea0003800200 */
[----:B------:R-:W-:-:S02]  /*3c00*/  @!P5 PLOP3.LUT P3, PT, P6, PT, PT, 0x80, 0x8 ;  /* 0x000000000008d81c */ /* 0x000fc4000376f070 */
[----:B------:R-:W-:-:S04]  /*3c10*/  @!P5 LEA R28, P6, R21, UR10, 0x2 ;  /* 0x0000000a151cdc11 */ /* 0x000fc8000f8c10ff */
[C---:B------:R-:W-:Y:S02]  /*3c20*/  @!P5 LEA.HI.X R29, R21.reuse, UR11, R20, 0x2, P6 ;  /* 0x0000000b151ddc11 */ /* 0x040fe4000b0f1414 */
[----:B------:R-:W-:-:S04]  /*3c30*/  @!P0 LEA R12, P6, R21, UR10, 0x2 ;  /* 0x0000000a150c8c11 */ /* 0x000fc8000f8c10ff */
[--C-:B------:R-:W-:Y:S01]  /*3c40*/  @!P0 LEA.HI.X R2, R21, UR11, R20.reuse, 0x2, P6 ;  /* 0x0000000b15028c11 */ /* 0x100fe2000b0f1414 */
[----:B0-----:R-:W-:Y:S01]  /*3c50*/  @!P3 FMUL R33, R33, 1.175494350822287508e-38 ;  /* 0x008000002121b820 */ /* 0x001fe20000400000 */
[----:B------:R-:W-:Y:S01]  /*3c60*/  @!P0 LEA R12, P6, R13, R12, 0x2 ;  /* 0x0000000c0d0c8211 */ /* 0x000fe200078c10ff */
[----:B------:R-:W-:Y:S01]  /*3c70*/  DSETP.GEU.AND P3, PT, |R42|, UR20, PT ;  /* 0x000000142a007e2a */ /* 0x000fe2000bf6e200 */
[----:B------:R-:W0:Y:S02]  /*3c80*/  F2F.F32.F64 R43, R42 ;  /* 0x0000002a002b7310 */ /* 0x000e240000301000 */
[----:B------:R-:W-:Y:S01]  /*3c90*/  @!P0 LEA.HI.X R13, R7, R2, RZ, 0x2, P6 ;  /* 0x00000002070d8211 */ /* 0x000fe200030f14ff */
[----:B------:R1:W-:Y:S01]  /*3ca0*/  @!P5 STG.E desc[UR16][R28.64], R33 ;  /* 0x000000211c00d986 */ /* 0x0003e2000c101910 */
[C---:B------:R-:W-:Y:S02]  /*3cb0*/  @!P0 LEA R6, P6, R21.reuse, UR8, 0x2 ;  /* 0x0000000815068c11 */ /* 0x040fe4000f8c10ff */
[C---:B------:R-:W-:Y:S01]  /*3cc0*/  @!P4 LEA R30, P5, R21.reuse, UR8, 0x2 ;  /* 0x00000008151ecc11 */ /* 0x040fe2000f8a10ff */
[----:B------:R1:W-:Y:S01]  /*3cd0*/  @!P0 STG.E desc[UR16][R12.64], R26 ;  /* 0x0000001a0c008986 */ /* 0x0003e2000c101910 */
[----:B------:R-:W-:-:S02]  /*3ce0*/  @!P0 LEA.HI.X R2, R21, UR9, R20, 0x2, P6 ;  /* 0x0000000915028c11 */ /* 0x000fc4000b0f1414 */
[C---:B------:R-:W-:Y:S01]  /*3cf0*/  @!P0 LEA R6, P6, R7.reuse, R6, 0x2 ;  /* 0x0000000607068211 */ /* 0x040fe200078c10ff */
[----:B------:R1:W-:Y:S03]  /*3d00*/  @!P2 STG.E desc[UR16][R40.64], R24 ;  /* 0x000000182800a986 */ /* 0x0003e6000c101910 */
[----:B------:R-:W-:Y:S02]  /*3d10*/  @!P0 LEA.HI.X R7, R7, R2, RZ, 0x2, P6 ;  /* 0x0000000207078211 */ /* 0x000fe400030f14ff */
[----:B------:R-:W-:Y:S01]  /*3d20*/  @!P4 IADD3 R2, P6, PT, R22, UR4, RZ ;  /* 0x000000041602cc10 */ /* 0x000fe2000ffde0ff */
[----:B0-----:R-:W-:-:S04]  /*3d30*/  @!P3 FMUL R43, R43, 1.175494350822287508e-38 ;  /* 0x008000002b2bb820 */ /* 0x001fc80000400000 */
[----:B------:R-:W-:Y:S01]  /*3d40*/  @!P4 IMAD.X R11, RZ, RZ, UR5, P6 ;  /* 0x00000005ff0bce24 */ /* 0x000fe2000b0e06ff */
[----:B------:R-:W-:-:S04]  /*3d50*/  @!P4 LEA R10, P6, R2, UR6, 0x2 ;  /* 0x00000006020acc11 */ /* 0x000fc8000f8c10ff */
[----:B------:R-:W-:Y:S02]  /*3d60*/  @!P4 LEA.HI.X R11, R2, UR7, R11, 0x2, P6 ;  /* 0x00000007020bcc11 */ /* 0x000fe4000b0f140b */
[----:B------:R-:W-:-:S05]  /*3d70*/  @!P0 IADD3 R2, P6, PT, R22, UR4, RZ ;  /* 0x0000000416028c10 */ /* 0x000fca000ffde0ff */
[----:B------:R-:W-:Y:S01]  /*3d80*/  @!P0 IMAD.X R9, RZ, RZ, UR5, P6 ;  /* 0x00000005ff098e24 */ /* 0x000fe2000b0e06ff */
[----:B------:R-:W-:-:S04]  /*3d90*/  @!P0 LEA R8, P6, R2, UR6, 0x2 ;  /* 0x0000000602088c11 */ /* 0x000fc8000f8c10ff */
[----:B------:R-:W-:Y:S02]  /*3da0*/  @!P0 LEA.HI.X R9, R2, UR7, R9, 0x2, P6 ;  /* 0x0000000702098c11 */ /* 0x000fe4000b0f1409 */
[----:B------:R-:W-:Y:S02]  /*3db0*/  @!P0 LEA R8, P6, R31, R8, 0x2 ;  /* 0x000000081f088211 */ /* 0x000fe400078c10ff */
[----:B------:R-:W-:Y:S02]  /*3dc0*/  MOV R2, UR13 ;  /* 0x0000000d00027c02 */ /* 0x000fe40008000f00 */
[----:B------:R-:W-:Y:S02]  /*3dd0*/  @!P4 LEA.HI.X R31, R21, UR9, R20, 0x2, P5 ;  /* 0x00000009151fcc11 */ /* 0x000fe4000a8f1414 */
[----:B------:R-:W-:Y:S01]  /*3de0*/  @!P0 LEA.HI.X R9, R2, R9, RZ, 0x2, P6 ;  /* 0x0000000902098211 */ /* 0x000fe200030f14ff */
[----:B-1----:R-:W-:Y:S06]  /*3df0*/  @P1 BRA `(.L_x_306) ;  /* 0x00000000002c1947 */ /* 0x002fec0003800000 */
[----:B------:R-:W-:Y:S01]  /*3e00*/  IMAD.U32 R13, RZ, RZ, UR13 ;  /* 0x0000000dff0d7e24 */ /* 0x000fe2000f8e00ff */
        /* <DEDUP_REMOVED lines=9> */
[----:B------:R0:W-:Y:S02]  /*3ea0*/  STG.E desc[UR16][R12.64], R43 ;  /* 0x0000002b0c007986 */ /* 0x0001e4000c101910 */
.L_x_306:
[----:B------:R-:W-:Y:S05]  /*3eb0*/  BSYNC.RECONVERGENT B0 ;  /* 0x0000000000007941 */ /* 0x000fea0003800200 */
.L_x_305:
[----:B------:R1:W-:Y:S01]  /*3ec0*/  @!P4 STG.E desc[UR16][R30.64], R34 ;  /* 0x000000221e00c986 */ /* 0x0003e2000c101910 */
[----:B------:R-:W-:Y:S03]  /*3ed0*/  BSSY.RECONVERGENT B0, `(.L_x_307) ;  /* 0x000000f000007945 */ /* 0x000fe60003800200 */
[----:B------:R1:W-:Y:S04]  /*3ee0*/  @!P0 STG.E desc[UR16][R6.64], R27 ;  /* 0x0000001b06008986 */ /* 0x0003e8000c101910 */
[----:B------:R1:W-:Y:S01]  /*3ef0*/  @!P2 STG.E desc[UR16][R4.64], R25 ;  /* 0x000000190400a986 */ /* 0x0003e2000c101910 */
[----:B------:R-:W-:Y:S05]  /*3f00*/  @P1 BRA `(.L_x_308) ;  /* 0x00000000002c1947 */ /* 0x000fea0003800000 */
[----:B-1----:R-:W-:Y:S01]  /*3f10*/  MOV R5, UR13 ;  /* 0x0000000d00057c02 */ /* 0x002fe20008000f00 */
[----:B------:R-:W-:Y:S01]  /*3f20*/  IMAD.U32 R7, RZ, RZ, UR13 ;  /* 0x0000000dff077e24 */ /* 0x000fe2000f8e00ff */
[----:B------:R-:W-:-:S03]  /*3f30*/  LEA R2, P1, R21, UR8, 0x2 ;  /* 0x0000000815027c11 */ /* 0x000fc6000f8210ff */
        /* <DEDUP_REMOVED lines=8> */
.L_x_308:
[----:B------:R-:W-:Y:S05]  /*3fc0*/  BSYNC.RECONVERGENT B0 ;  /* 0x0000000000007941 */ /* 0x000fea0003800200 */
.L_x_307:
[----:B------:R3:W-:Y:S01]  /*3fd0*/  @!P4 STG.E desc[UR16][R10.64], R17 ;  /* 0x000000110a00c986 */ /* 0x0007e2000c101910 */
[----:B------:R-:W-:Y:S03]  /*3fe0*/  BSSY.RECONVERGENT B0, `(.L_x_309) ;  /* 0x0000013000007945 */ /* 0x000fe60003800200 */
[----:B------:R3:W-:Y:S01]  /*3ff0*/  @!P0 STG.E desc[UR16][R8.64], R0 ;  /* 0x0000000008008986 */ /* 0x0007e2000c101910 */
[----:B------:R-:W-:-:S03]  /*4000*/  ISETP.GE.U32.AND P0, PT, R19, UR15, PT ;  /* 0x0000000f13007c0c */ /* 0x000fc6000bf06070 */
[----:B------:R3:W-:Y:S01]  /*4010*/  @!P2 STG.E desc[UR16][R36.64], R3 ;  /* 0x000000032400a986 */ /* 0x0007e2000c101910 */
[----:B------:R-:W-:-:S13]  /*4020*/  ISETP.GE.U32.AND.EX P0, PT, R18, UR18, PT, P0 ;  /* 0x0000001212007c0c */ /* 0x000fda000bf06100 */
[----:B---3--:R-:W-:Y:S05]  /*4030*/  @P0 BRA `(.L_x_310) ;  /* 0x0000000000340947 */ /* 0x008fea0003800000 */
[----:B------:R-:W-:Y:S01]  /*4040*/  IADD3 R0, P0, PT, R22, UR4, RZ ;  /* 0x0000000416007c10 */ /* 0x000fe2000ff1e0ff */
[----:B-12---:R-:W-:Y:S01]  /*4050*/  IMAD.U32 R5, RZ, RZ, UR13 ;  /* 0x0000000dff057e24 */ /* 0x006fe2000f8e00ff */
[----:B------:R-:W-:Y:S02]  /*4060*/  MOV R7, UR13 ;  /* 0x0000000d00077c02 */ /* 0x000fe40008000f00 */
[----:B------:R-:W-:Y:S01]  /*4070*/  LEA R2, P2, R0, UR6, 0x2 ;  /* 0x0000000600027c11 */ /* 0x000fe2000f8410ff */
[----:B------:R-:W-:Y:S01]  /*4080*/  IMAD.SHL.U32 R5, R5, 0x4, RZ ;  /* 0x0000000405057824 */ /* 0x000fe200078e00ff */
[----:B------:R-:W-:Y:S01]  /*4090*/  SHF.R.U32.HI R7, RZ, 0x1e, R7 ;  /* 0x0000001eff077819 */ /* 0x000fe20000011607 */
[----:B------:R-:W-:-:S03]  /*40a0*/  IMAD.X R3, RZ, RZ, UR5, P0 ;  /* 0x00000005ff037e24 */ /* 0x000fc600080e06ff */
[C---:B------:R-:W-:Y:S02]  /*40b0*/  IADD3 R2, P0, P1, R5.reuse, R2, R5 ;  /* 0x0000000205027210 */ /* 0x040fe4000791e005 */
[----:B------:R-:W-:Y:S02]  /*40c0*/  LEA.HI.X R0, R0, UR7, R3, 0x2, P2 ;  /* 0x0000000700007c11 */ /* 0x000fe400090f1403 */
[----:B------:R-:W-:Y:S02]  /*40d0*/  IADD3 R2, P2, PT, R5, R2, RZ ;  /* 0x0000000205027210 */ /* 0x000fe40007f5e0ff */
[----:B------:R-:W-:-:S05]  /*40e0*/  IADD3.X R0, PT, PT, R7, R0, R7, P0, P1 ;  /* 0x0000000007007210 */ /* 0x000fca00007e2407 */
[----:B------:R-:W-:-:S05]  /*40f0*/  IMAD.X R3, R7, 0x1, R0, P2 ;  /* 0x0000000107037824 */ /* 0x000fca00010e0600 */
[----:B------:R3:W-:Y:S02]  /*4100*/  STG.E desc[UR16][R2.64], R16 ;  /* 0x0000001002007986 */ /* 0x0007e4000c101910 */
.L_x_310:
[----:B------:R-:W-:Y:S05]  /*4110*/  BSYNC.RECONVERGENT B0 ;  /* 0x0000000000007941 */ /* 0x000fea0003800200 */
.L_x_309:
[----:B------:R-:W-:-:S04]  /*4120*/  UIADD3 UR4, UP0, UPT, UR14, UR4, URZ ;  /* 0x000000040e047290 */ /* 0x000fc8000ff1e0ff */
[----:B------:R-:W-:Y:S02]  /*4130*/  UIADD3.X UR5, UPT, UPT, URZ, UR5, URZ, UP0, !UPT ;  /* 0x00000005ff057290 */ /* 0x000fe400087fe4ff */
[----:B------:R-:W-:-:S04]  /*4140*/  UISETP.GE.U32.AND UP0, UPT, UR4, UR15, UPT ;  /* 0x0000000f0400728c */ /* 0x000fc8000bf06070 */
[----:B------:R-:W-:-:S09]  /*4150*/  UISETP.GE.U32.AND.EX UP0, UPT, UR5, UR18, UPT, UP0 ;  /* 0x000000120500728c */ /* 0x000fd2000bf06100 */
[----:B------:R-:W-:Y:S05]  /*4160*/  BRA.U !UP0, `(.L_x_311) ;  /* 0xffffffe108747547 */ /* 0x000fea000b83ffff */
[----:B------:R-:W-:Y:S05]  /*4170*/  EXIT ;  /* 0x000000000000794d */ /* 0x000fea0003800000 */
.L_x_288:
[----:B------:R-:W0:Y:S01]  /*4180*/  LDCU.64 UR22, c[0x0][0x1170] ;  /* 0x00022e00ff1677ac */ /* 0x000e220008000a00 */
[----:B------:R-:W2:Y:S01]  /*4190*/  LDCU.U8 UR19, c[0x0][0x1178] ;  /* 0x00022f00ff1377ac */ /* 0x000ea20008000000 */
[----:B------:R-:W-:Y:S01]  /*41a0*/  UMOV UR4, URZ ;  /* 0x000000ff00047c82 */ /* 0x000fe20008000000 */
[----:B------:R-:W-:-:S05]  /*41b0*/  UMOV UR5, URZ ;  /* 0x000000ff00057c82 */ /* 0x000fca0008000000 */
.L_x_334:
[----:B01-3--:R-:W3:Y:S02]  /*41c0*/  LDC.64 R4, c[0x0][0x1180] ;  /* 0x00046000ff047b82 */ /* 0x00bee40000000a00 */
[----:B---3--:R3:W4:Y:S01]  /*41d0*/  LDG.E R4, desc[UR16][R4.64] ;  /* 0x0000001004047981 */ /* 0x008722000c1e1900 */
[----:B-1----:R-:W-:Y:S01]  /*41e0*/  IADD3 R21, P1, PT, R22, UR4, RZ ;  /* 0x0000000416157c10 */ /* 0x002fe2000ff3e0ff */
[----:B--2---:R-:W-:Y:S02]  /*41f0*/  IMAD.U32 R3, RZ, RZ, UR13 ;  /* 0x0000000dff037e24 */ /* 0x004fe4000f8e00ff */
[----:B------:R-:W-:Y:S01]  /*4200*/  IMAD.U32 R7, RZ, RZ, UR13 ;  /* 0x0000000dff077e24 */ /* 0x000fe2000f8e00ff */
[C---:B------:R-:W-:Y:S01]  /*4210*/  SHF.L.U32 R30, R21.reuse, 0x2, RZ ;  /* 0x00000002151e7819 */ /* 0x040fe200000006ff */
[----:B------:R-:W-:Y:S01]  /*4220*/  IMAD.X R20, RZ, RZ, UR5, P1 ;  /* 0x00000005ff147e24 */ /* 0x000fe200088e06ff */
[----:B------:R-:W-:Y:S02]  /*4230*/  ISETP.GE.U32.AND P0, PT, R21, UR15, PT ;  /* 0x0000000f15007c0c */ /* 0x000fe4000bf06070 */
[----:B------:R-:W-:-:S02]  /*4240*/  IADD3 R8, P1, PT, R30, UR8, RZ ;  /* 0x000000081e087c10 */ /* 0x000fc4000ff3e0ff */
[C-C-:B------:R-:W-:Y:S02]  /*4250*/  SHF.L.U64.HI R0, R21.reuse, 0x2, R20.reuse ;  /* 0x0000000215007819 */ /* 0x140fe40000010214 */
[----:B------:R-:W-:Y:S02]  /*4260*/  IADD3 R19, P2, PT, R21, UR13, RZ ;  /* 0x0000000d15137c10 */ /* 0x000fe4000ff5e0ff */
[----:B------:R-:W-:Y:S02]  /*4270*/  LEA R2, P3, R3, R8, 0x2 ;  /* 0x0000000803027211 */ /* 0x000fe400078610ff */
[----:B------:R-:W-:Y:S02]  /*4280*/  IADD3.X R9, PT, PT, R0, UR9, RZ, P1, !PT ;  /* 0x0000000900097c10 */ /* 0x000fe40008ffe4ff */
[----:B------:R-:W-:Y:S01]  /*4290*/  ISETP.GE.U32.AND.EX P0, PT, R20, UR18, PT, P0 ;  /* 0x0000001214007c0c */ /* 0x000fe2000bf06100 */
[----:B------:R-:W-:Y:S01]  /*42a0*/  IMAD.X R17, RZ, RZ, R20, P2 ;  /* 0x000000ffff117224 */ /* 0x000fe200010e0614 */
[----:B------:R-:W-:-:S02]  /*42b0*/  LEA.HI.X R3, R7, R9, RZ, 0x2, P3 ;  /* 0x0000000907037211 */ /* 0x000fc400018f14ff */
[C---:B------:R-:W-:Y:S02]  /*42c0*/  ISETP.GE.U32.AND P1, PT, R19.reuse, UR15, PT ;  /* 0x0000000f13007c0c */ /* 0x040fe4000bf26070 */
[----:B------:R-:W-:Y:S02]  /*42d0*/  IADD3 R19, P3, PT, R19, UR13, RZ ;  /* 0x0000000d13137c10 */ /* 0x000fe4000ff7e0ff */
[----:B------:R-:W-:Y:S02]  /*42e0*/  ISETP.GE.U32.AND.EX P1, PT, R17, UR18, PT, P1 ;  /* 0x0000001211007c0c */ /* 0x000fe4000bf26110 */
[----:B------:R-:W-:Y:S01]  /*42f0*/  IADD3 R18, P4, PT, R19, UR13, RZ ;  /* 0x0000000d13127c10 */ /* 0x000fe2000ff9e0ff */
[----:B------:R-:W-:Y:S01]  /*4300*/  IMAD.X R17, RZ, RZ, R17, P3 ;  /* 0x000000ffff117224 */ /* 0x000fe200018e0611 */
[----:B------:R-:W-:Y:S01]  /*4310*/  IADD3 R6, P2, PT, R30, UR10, RZ ;  /* 0x0000000a1e067c10 */ /* 0x000fe2000ff5e0ff */
[----:B------:R-:W4:Y:S01]  /*4320*/  @!P0 LDG.E R9, desc[UR16][R8.64] ;  /* 0x0000001008098981 */ /* 0x000f22000c1e1900 */
[----:B------:R-:W-:Y:S01]  /*4330*/  IMAD.U32 R13, RZ, RZ, UR13 ;  /* 0x0000000dff0d7e24 */ /* 0x000fe2000f8e00ff */
[----:B---3--:R-:W-:Y:S01]  /*4340*/  MOV R5, UR13 ;  /* 0x0000000d00057c02 */ /* 0x008fe20008000f00 */
[----:B------:R-:W-:Y:S01]  /*4350*/  IMAD.X R16, RZ, RZ, R17, P4 ;  /* 0x000000ffff107224 */ /* 0x000fe200020e0611 */
[----:B------:R-:W-:Y:S01]  /*4360*/  IADD3.X R7, PT, PT, R0, UR11, RZ, P2, !PT ;  /* 0x0000000b00077c10 */ /* 0x000fe200097fe4ff */
[----:B------:R-:W-:Y:S01]  /*4370*/  IMAD.U32 R45, RZ, RZ, UR13 ;  /* 0x0000000dff2d7e24 */ /* 0x000fe2000f8e00ff */
[----:B------:R-:W-:Y:S01]  /*4380*/  ISETP.GE.U32.AND P2, PT, R18, UR15, PT ;  /* 0x0000000f12007c0c */ /* 0x000fe2000bf46070 */
[----:B------:R-:W-:Y:S01]  /*4390*/  IMAD.U32 R11, RZ, RZ, UR13 ;  /* 0x0000000dff0b7e24 */ /* 0x000fe2000f8e00ff */
[----:B------:R-:W-:Y:S01]  /*43a0*/  LEA R12, P3, R13, R6, 0x2 ;  /* 0x000000060d0c7211 */ /* 0x000fe200078610ff */
[----:B------:R-:W-:Y:S01]  /*43b0*/  IMAD.U32 R25, RZ, RZ, UR13 ;  /* 0x0000000dff197e24 */ /* 0x000fe2000f8e00ff */
[----:B------:R-:W-:Y:S01]  /*43c0*/  ISETP.GE.U32.AND.EX P2, PT, R16, UR18, PT, P2 ;  /* 0x0000001210007c0c */ /* 0x000fe2000bf46120 */
[----:B------:R-:W3:Y:S01]  /*43d0*/  @!P0 LDG.E R8, desc[UR16][R6.64] ;  /* 0x0000001006088981 */ /* 0x000ee2000c1e1900 */
[----:B------:R-:W-:-:S02]  /*43e0*/  LEA.HI.X R13, R5, R7, RZ, 0x2, P3 ;  /* 0x00000007050d7211 */ /* 0x000fc400018f14ff */
[----:B------:R-:W-:Y:S01]  /*43f0*/  LEA R44, P3, R45, R12, 0x2 ;  /* 0x0000000c2d2c7211 */ /* 0x000fe200078610ff */
[----:B------:R-:W3:Y:S03]  /*4400*/  @!P1 LDG.E R10, desc[UR16][R2.64] ;  /* 0x00000010020a9981 */ /* 0x000ee6000c1e1900 */
[----:B------:R-:W-:Y:S01]  /*4410*/  LEA.HI.X R45, R11, R13, RZ, 0x2, P3 ;  /* 0x0000000d0b2d7211 */ /* 0x000fe200018f14ff */
[----:B------:R1:W3:Y:S04]  /*4420*/  @!P1 LDG.E R12, desc[UR16][R12.64] ;  /* 0x000000100c0c9981 */ /* 0x0002e8000c1e1900 */
[----:B------:R-:W-:-:S04]  /*4430*/  @!P2 LEA R24, P5, R25, R44, 0x2 ;  /* 0x0000002c1918a211 */ /* 0x000fc800078a10ff */
[----:B------:R-:W-:-:S05]  /*4440*/  @!P2 LEA.HI.X R25, R11, R45, RZ, 0x2, P5 ;  /* 0x0000002d0b19a211 */ /* 0x000fca00028f14ff */
[----:B------:R0:W3:Y:S01]  /*4450*/  @!P2 LDG.E R11, desc[UR16][R24.64] ;  /* 0x00000010180ba981 */ /* 0x0000e2000c1e1900 */
[----:B------:R-:W-:Y:S02]  /*4460*/  MOV R43, UR13 ;  /* 0x0000000d002b7c02 */ /* 0x000fe40008000f00 */
[----:B------:R-:W-:Y:S01]  /*4470*/  ISETP.GE.U32.AND P4, PT, R19, UR15, PT ;  /* 0x0000000f13007c0c */ /* 0x000fe2000bf86070 */
[----:B------:R-:W-:Y:S01]  /*4480*/  IMAD.U32 R27, RZ, RZ, UR13 ;  /* 0x0000000dff1b7e24 */ /* 0x000fe2000f8e00ff */
[----:B------:R-:W-:Y:S02]  /*4490*/  LEA R42, P3, R43, R2, 0x2 ;  /* 0x000000022b2a7211 */ /* 0x000fe400078610ff */
[----:B------:R-:W-:Y:S02]  /*44a0*/  ISETP.GE.U32.AND.EX P4, PT, R17, UR18, PT, P4 ;  /* 0x0000001211007c0c */ /* 0x000fe4000bf86140 */
[----:B------:R-:W-:Y:S02]  /*44b0*/  LEA.HI.X R43, R5, R3, RZ, 0x2, P3 ;  /* 0x00000003052b7211 */ /* 0x000fe400018f14ff */
[----:B------:R-:W-:Y:S01]  /*44c0*/  @!P2 LEA R26, P3, R27, R42, 0x2 ;  /* 0x0000002a1b1aa211 */ /* 0x000fe200078610ff */
[----:B------:R-:W-:-:S03]  /*44d0*/  IMAD.U32 R29, RZ, RZ, UR13 ;  /* 0x0000000dff1d7e24 */ /* 0x000fc6000f8e00ff */
[----:B------:R-:W-:Y:S02]  /*44e0*/  @!P2 LEA.HI.X R27, R5, R43, RZ, 0x2, P3 ;  /* 0x0000002b051ba211 */ /* 0x000fe400018f14ff */
[----:B------:R-:W-:-:S03]  /*44f0*/  IADD3 R30, P3, PT, R30, UR6, RZ ;  /* 0x000000061e1e7c10 */ /* 0x000fc6000ff7e0ff */
[----:B------:R2:W3:Y:S01]  /*4500*/  @!P2 LDG.E R7, desc[UR16][R26.64] ;  /* 0x000000101a07a981 */ /* 0x0004e2000c1e1900 */
[----:B------:R-:W-:Y:S02]  /*4510*/  IADD3.X R31, PT, PT, R0, UR7, RZ, P3, !PT ;  /* 0x00000007001f7c10 */ /* 0x000fe40009ffe4ff */
[----:B------:R-:W-:Y:S01]  /*4520*/  LEA R28, P3, R29, R30, 0x2 ;  /* 0x0000001e1d1c7211 */ /* 0x000fe200078610ff */
[----:B------:R-:W3:Y:S01]  /*4530*/  @!P4 LDG.E R6, desc[UR16][R44.64] ;  /* 0x000000102c06c981 */ /* 0x000ee2000c1e1900 */
[----:B------:R-:W-:-:S03]  /*4540*/  MOV R41, UR13 ;  /* 0x0000000d00297c02 */ /* 0x000fc60008000f00 */
[----:B------:R-:W3:Y:S01]  /*4550*/  @!P4 LDG.E R2, desc[UR16][R42.64] ;  /* 0x000000102a02c981 */ /* 0x000ee2000c1e1900 */
[----:B-1----:R-:W-:Y:S01]  /*4560*/  IMAD.U32 R13, RZ, RZ, UR13 ;  /* 0x0000000dff0d7e24 */ /* 0x002fe2000f8e00ff */
[----:B------:R-:W-:Y:S01]  /*4570*/  LEA.HI.X R29, R5, R31, RZ, 0x2, P3 ;  /* 0x0000001f051d7211 */ /* 0x000fe200018f14ff */
[----:B------:R-:W-:Y:S01]  /*4580*/  IMAD.U32 R33, RZ, RZ, UR13 ;  /* 0x0000000dff217e24 */ /* 0x000fe2000f8e00ff */
[----:B------:R-:W-:Y:S01]  /*4590*/  LEA R40, P3, R41, R28, 0x2 ;  /* 0x0000001c29287211 */ /* 0x000fe200078610ff */
[----:B0-----:R-:W-:-:S03]  /*45a0*/  HFMA2 R24, -RZ, RZ, 0, 0 ;  /* 0x00000000ff187431 */ /* 0x001fc600000001ff */
[----:B------:R-:W-:Y:S02]  /*45b0*/  LEA.HI.X R41, R13, R29, RZ, 0x2, P3 ;  /* 0x0000001d0d297211 */ /* 0x000fe400018f14ff */
[----:B------:R-:W-:Y:S01]  /*45c0*/  @!P2 LEA R32, P3, R33, R40, 0x2 ;  /* 0x000000282120a211 */ /* 0x000fe200078610ff */
[----:B--2---:R-:W-:-:S03]  /*45d0*/  IMAD.MOV.U32 R27, RZ, RZ, RZ ;  /* 0x000000ffff1b7224 */ /* 0x004fc600078e00ff */
[----:B------:R-:W-:Y:S01]  /*45e0*/  @!P2 LEA.HI.X R33, R5, R41, RZ, 0x2, P3 ;  /* 0x000000290521a211 */ /* 0x000fe200018f14ff */
[----:B------:R-:W5:Y:S04]  /*45f0*/  @!P4 LDG.E R24, desc[UR16][R40.64] ;  /* 0x000000102818c981 */ /* 0x000f68000c1e1900 */
[----:B------:R-:W5:Y:S01]  /*4600*/  @!P2 LDG.E R27, desc[UR16][R32.64] ;  /* 0x00000010201ba981 */ /* 0x000f62000c1e1900 */
[----:B------:R-:W-:-:S06]  /*4610*/  IMAD.MOV.U32 R3, RZ, RZ, RZ ;  /* 0x000000ffff037224 */ /* 0x000fcc00078e00ff */
[----:B------:R0:W5:Y:S01]  /*4620*/  @!P0 LDG.E R3, desc[UR16][R30.64] ;  /* 0x000000101e038981 */ /* 0x000162000c1e1900 */
[----:B------:R-:W-:-:S06]  /*4630*/  IMAD.MOV.U32 R0, RZ, RZ, RZ ;  /* 0x000000ffff007224 */ /* 0x000fcc00078e00ff */
[----:B------:R1:W5:Y:S01]  /*4640*/  @!P1 LDG.E R0, desc[UR16][R28.64] ;  /* 0x000000101c009981 */ /* 0x000362000c1e1900 */
[----:B------:R-:W-:Y:S02]  /*4650*/  CS2R R48, SRZ ;  /* 0x0000000000307805 */ /* 0x000fe4000001ff00 */
[----:B------:R-:W-:Y:S02]  /*4660*/  CS2R R58, SRZ ;  /* 0x00000000003a7805 */ /* 0x000fe4000001ff00 */
[----:B------:R-:W-:Y:S02]  /*4670*/  CS2R R34, SRZ ;  /* 0x0000000000227805 */ /* 0x000fe4000001ff00 */
[----:B------:R-:W-:Y:S02]  /*4680*/  CS2R R46, SRZ ;  /* 0x00000000002e7805 */ /* 0x000fe4000001ff00 */
[----:B------:R-:W-:Y:S02]  /*4690*/  CS2R R52, SRZ ;  /* 0x0000000000347805 */ /* 0x000fe4000001ff00 */
[----:B------:R-:W-:-:S02]  /*46a0*/  CS2R R54, SRZ ;  /* 0x0000000000367805 */ /* 0x000fc4000001ff00 */
[----:B------:R-:W-:Y:S01]  /*46b0*/  CS2R R56, SRZ ;  /* 0x0000000000387805 */ /* 0x000fe2000001ff00 */
[----:B------:R-:W-:Y:S01]  /*46c0*/  UPRMT UR12, UR19, 0x8880, URZ ;  /* 0x00008880130c7896 */ /* 0x000fe200080000ff */
[----:B------:R-:W-:Y:S05]  /*46d0*/  BSSY.RECONVERGENT B1, `(.L_x_312) ;  /* 0x0000027000017945 */ /* 0x000fea0003800200 */
[----:B------:R-:W-:Y:S01]  /*46e0*/  ISETP.NE.AND P5, PT, RZ, UR12, PT ;  /* 0x0000000cff007c0c */ /* 0x000fe2000bfa5270 */
[----:B----4-:R-:W-:-:S06]  /*46f0*/  FMUL.FTZ R50, R4, 1 ;  /* 0x3f80000004327820 */ /* 0x010fcc0000410000 */
[----:B------:R-:W2:Y:S01]  /*4700*/  F2F.F64.F32 R50, R50 ;  /* 0x0000003200327310 */ /* 0x000ea20000201800 */
[----:B------:R-:W-:-:S07]  /*4710*/  IMAD.MOV.U32 R4, RZ, RZ, 0x1 ;  /* 0x00000001ff047424 */ /* 0x000fce00078e00ff */
[----:B--2---:R-:W0:Y:S02]  /*4720*/  MUFU.RCP64H R5, R51 ;  /* 0x0000003300057308 */ /* 0x004e240000001800 */
[----:B0-----:R-:W-:-:S08]  /*4730*/  DFMA R30, -R50, R4, 1 ;  /* 0x3ff00000321e742b */ /* 0x001fd00000000104 */
[----:B------:R-:W-:Y:S01]  /*4740*/  DFMA R30, R30, R30, R30 ;  /* 0x0000001e1e1e722b */ /* 0x000fe2000000001e */
[----:B------:R-:W-:-:S07]  /*4750*/  @!P0 FMUL.FTZ R25, R9, 1 ;  /* 0x3f80000009198820 */ /* 0x000fce0000410000 */
[----:B------:R-:W-:Y:S01]  /*4760*/  DFMA R30, R4, R30, R4 ;  /* 0x0000001e041e722b */ /* 0x000fe20000000004 */
[----:B------:R-:W-:-:S07]  /*4770*/  CS2R R4, SRZ ;  /* 0x0000000000047805 */ /* 0x000fce000001ff00 */
[----:B-1----:R-:W-:Y:S01]  /*4780*/  DFMA R28, -R50, R30, 1 ;  /* 0x3ff00000321c742b */ /* 0x002fe2000000011e */
[----:B------:R-:W0:Y:S01]  /*4790*/  @!P0 F2F.F64.F32 R4, R25 ;  /* 0x0000001900048310 */ /* 0x000e220000201800 */
[----:B---3--:R-:W-:-:S06]  /*47a0*/  @!P0 FMUL.FTZ R23, R8, 1 ;  /* 0x3f80000008178820 */ /* 0x008fcc0000410000 */
[----:B------:R-:W-:Y:S01]  /*47b0*/  DFMA R8, R30, R28, R30 ;  /* 0x0000001c1e08722b */ /* 0x000fe2000000001e */
[----:B------:R-:W-:-:S07]  /*47c0*/  @!P1 FMUL.FTZ R26, R12, 1 ;  /* 0x3f8000000c1a9820 */ /* 0x000fce0000410000 */
[----:B0-----:R-:W-:Y:S01]  /*47d0*/  DMUL R12, R8, R4 ;  /* 0x00000004080c7228 */ /* 0x001fe20000000000 */
[----:B------:R-:W-:Y:S01]  /*47e0*/  @!P1 FMUL.FTZ R25, R10, 1 ;  /* 0x3f8000000a199820 */ /* 0x000fe20000410000 */
[----:B------:R-:W-:-:S06]  /*47f0*/  @!P2 FMUL.FTZ R28, R11, 1 ;  /* 0x3f8000000b1ca820 */ /* 0x000fcc0000410000 */
[----:B------:R-:W-:-:S08]  /*4800*/  DFMA R10, -R50, R12, R4 ;  /* 0x0000000c320a722b */ /* 0x000fd00000000104 */
[----:B------:R-:W-:Y:S01]  /*4810*/  DFMA R8, R8, R10, R12 ;  /* 0x0000000a0808722b */ /* 0x000fe2000000000c */
[----:B------:R-:W-:Y:S01]  /*4820*/  @!P2 FMUL.FTZ R7, R7, 1 ;  /* 0x3f8000000707a820 */ /* 0x000fe20000410000 */
[----:B------:R-:W-:Y:S01]  /*4830*/  @!P4 FMUL.FTZ R6, R6, 1 ;  /* 0x3f8000000606c820 */ /* 0x000fe20000410000 */
[----:B------:R-:W-:Y:S01]  /*4840*/  @!P4 FMUL.FTZ R2, R2, 1 ;  /* 0x3f8000000202c820 */ /* 0x000fe20000410000 */
[----:B------:R-:W-:-:S06]  /*4850*/  FSETP.GEU.AND P6, PT, |R5|, 6.5827683646048100446e-37, PT ;  /* 0x036000000500780b */ /* 0x000fcc0003fce200 */
[----:B------:R-:W-:Y:S01]  /*4860*/  FFMA R10, RZ, R51, R9 ;  /* 0x00000033ff0a7223 */ /* 0x000fe20000000009 */
[----:B------:R0:W1:Y:S04]  /*4870*/  @!P0 F2F.F64.F32 R48, R23 ;  /* 0x0000001700308310 */ /* 0x0000680000201800 */
[----:B------:R-:W-:-:S04]  /*4880*/  FSETP.GT.AND P3, PT, |R10|, 1.469367938527859385e-39, PT ;  /* 0x001000000a00780b */ /* 0x000fc80003f64200 */
[----:B------:R0:W2:Y:S08]  /*4890*/  @!P1 F2F.F64.F32 R58, R26 ;  /* 0x0000001a003a9310 */ /* 0x0000b00000201800 */
[----:B------:R0:W3:Y:S08]  /*48a0*/  @!P1 F2F.F64.F32 R34, R25 ;  /* 0x0000001900229310 */ /* 0x0000f00000201800 */
        /* <DEDUP_REMOVED lines=9> */
.L_x_313:
[----:B------:R-:W-:Y:S05]  /*4940*/  BSYNC.RECONVERGENT B1 ;  /* 0x0000000000017941 */ /* 0x000fea0003800200 */
.L_x_312:
[----:B------:R-:W-:Y:S01]  /*4950*/  UMOV UR20, 0xf0000000 ;  /* 0xf000000000147882 */ /* 0x000fe20000000000 */
[----:B------:R-:W-:Y:S01]  /*4960*/  UMOV UR21, 0x380fffff ;  /* 0x380fffff00157882 */ /* 0x000fe20000000000 */
[----:B------:R-:W1:Y:S01]  /*4970*/  F2F.F32.F64 R36, R8 ;  /* 0x0000000800247310 */ /* 0x000e620000301000 */
[----:B------:R-:W-:Y:S01]  /*4980*/  DSETP.GEU.AND P3, PT, |R8|, UR20, PT ;  /* 0x0000001408007e2a */ /* 0x000fe2000bf6e200 */
[----:B------:R-:W-:-:S13]  /*4990*/  BSSY.RECONVERGENT B1, `(.L_x_314) ;  /* 0x000001d000017945 */ /* 0x000fda0003800200 */
[----:B-1----:R-:W-:-:S04]  /*49a0*/  @!P3 FMUL R36, R36, 1.175494350822287508e-38 ;  /* 0x008000002424b820 */ /* 0x002fc80000400000 */
[----:B------:R-:W-:-:S05]  /*49b0*/  FADD.FTZ R5, -R36, -RZ ;  /* 0x800000ff24057221 */ /* 0x000fca0000010100 */
[----:B0-----:R-:W-:-:S05]  /*49c0*/  FSEL R2, R36, R5, !P5 ;  /* 0x0000000524027208 */ /* 0x001fca0006800000 */
[C---:B-----5:R-:W-:Y:S01]  /*49d0*/  FFMA.FTZ R3, R2.reuse, R2, R3 ;  /* 0x0000000202037223 */ /* 0x060fe20000010003 */
        /* <DEDUP_REMOVED lines=24> */
.L_x_315:
[----:B------:R-:W-:Y:S05]  /*4b60*/  BSYNC.RECONVERGENT B1 ;  /* 0x0000000000017941 */ /* 0x000fea0003800200 */
.L_x_314:
        /* <DEDUP_REMOVED lines=24> */
.L_x_317:
[----:B------:R-:W-:Y:S05]  /*4cf0*/  BSYNC.RECONVERGENT B1 ;  /* 0x0000000000017941 */ /* 0x000fea0003800200 */
.L_x_316:
[----:B------:R-:W-:Y:S01]  /*4d00*/  UMOV UR20, 0xf0000000 ;  /* 0xf000000000147882 */ /* 0x000fe20000000000 */
[----:B------:R-:W-:Y:S01]  /*4d10*/  UMOV UR21, 0x380fffff ;  /* 0x380fffff00157882 */ /* 0x000fe20000000000 */
[----:B------:R-:W0:Y:S01]  /*4d20*/  F2F.F32.F64 R35, R4 ;  /* 0x0000000400237310 */ /* 0x000e220000301000 */
[----:B------:R-:W-:Y:S01]  /*4d30*/  DSETP.GEU.AND P3, PT, |R4|, UR20, PT ;  /* 0x0000001404007e2a */ /* 0x000fe2000bf6e200 */
[----:B------:R-:W-:Y:S01]  /*4d40*/  IMAD.MOV.U32 R6, RZ, RZ, 0x1 ;  /* 0x00000001ff067424 */ /* 0x000fe200078e00ff */
[----:B------:R-:W-:-:S12]  /*4d50*/  BSSY.RECONVERGENT B1, `(.L_x_318) ;  /* 0x000001c000017945 */ /* 0x000fd80003800200 */
[----:B0-----:R-:W-:-:S04]  /*4d60*/  @!P3 FMUL R35, R35, 1.175494350822287508e-38 ;  /* 0x008000002323b820 */ /* 0x001fc80000400000 */
[----:B------:R-:W-:-:S05]  /*4d70*/  FADD.FTZ R2, -R35, -RZ ;  /* 0x800000ff23027221 */ /* 0x000fca0000010100 */
[----:B------:R-:W-:-:S05]  /*4d80*/  FSEL R13, R35, R2, !P5 ;  /* 0x00000002230d7208 */ /* 0x000fca0006800000 */
[----:B------:R-:W-:-:S04]  /*4d90*/  FFMA.FTZ R0, R13, R13, R0 ;  /* 0x0000000d0d007223 */ /* 0x000fc80000010000 */
        /* <DEDUP_REMOVED lines=23> */
.L_x_319:
[----:B------:R-:W-:Y:S05]  /*4f10*/  BSYNC.RECONVERGENT B1 ;  /* 0x0000000000017941 */ /* 0x000fea0003800200 */
.L_x_318:
[----:B------:R-:W0:Y:S01]  /*4f20*/  MUFU.RCP64H R5, R51 ;  /* 0x0000003300057308 */ /* 0x000e220000001800 */
[----:B------:R-:W-:Y:S01]  /*4f30*/  MOV R4, 0x1 ;  /* 0x0000000100047802 */ /* 0x000fe20000000f00 */
[----:B------:R-:W-:Y:S01]  /*4f40*/  DADD R58, -R8, R58 ;  /* 0x00000000083a7229 */ /* 0x000fe2000000013a */
[----:B------:R-:W-:Y:S01]  /*4f50*/  UMOV UR20, 0xf0000000 ;  /* 0xf000000000147882 */ /* 0x000fe20000000000 */
[----:B------:R-:W-:Y:S01]  /*4f60*/  UMOV UR21, 0x380fffff ;  /* 0x380fffff00157882 */ /* 0x000fe20000000000 */
[----:B------:R-:W-:Y:S01]  /*4f70*/  FSETP.GEU.AND P3, PT, |R57|, 6.5827683646048100446e-37, PT ;  /* 0x036000003900780b */ /* 0x000fe20003f6e200 */
[----:B------:R-:W-:Y:S02]  /*4f80*/  BSSY.RECONVERGENT B1, `(.L_x_320) ;  /* 0x0000015000017945 */ /* 0x000fe40003800200 */
[----:B------:R-:W1:Y:S02]  /*4f90*/  F2F.F32.F64 R34, R58 ;  /* 0x0000003a00227310 */ /* 0x000e640000301000 */
[----:B------:R-:W-:-:S02]  /*4fa0*/  DSETP.GEU.AND P6, PT, |R58|, UR20, PT ;  /* 0x000000143a007e2a */ /* 0x000fc4000bfce200 */
[----:B0-----:R-:W-:-:S12]  /*4fb0*/  DFMA R6, -R50, R4, 1 ;  /* 0x3ff000003206742b */ /* 0x001fd80000000104 */
[----:B-1----:R-:W-:Y:S01]  /*4fc0*/  @!P6 FMUL R34, R34, 1.175494350822287508e-38 ;  /* 0x008000002222e820 */ /* 0x002fe20000400000 */
        /* <DEDUP_REMOVED lines=13> */
[----:B------:R-:W-:Y:S02]  /*50a0*/  IMAD.MOV.U32 R10, RZ, RZ, R50 ;  /* 0x000000ffff0a7224 */ /* 0x000fe400078e0032 */
[----:B------:R-:W-:-:S07]  /*50b0*/  IMAD.MOV.U32 R13, RZ, RZ, R51 ;  /* 0x000000ffff0d7224 */ /* 0x000fce00078e0033 */
[----:B------:R-:W-:Y:S05]  /*50c0*/  CALL.REL.NOINC `($__internal_2_$__cuda_sm20_div_rn_f64_full) ;  /* 0x0000004800a47944 */ /* 0x000fea0003c00000 */
.L_x_321:
[----:B------:R-:W-:Y:S05]  /*50d0*/  BSYNC.RECONVERGENT B1 ;  /* 0x0000000000017941 */ /* 0x000fea0003800200 */
.L_x_320:
[----:B------:R-:W-:Y:S01]  /*50e0*/  UMOV UR20, 0xf0000000 ;  /* 0xf000000000147882 */ /* 0x000fe20000000000 */
[----:B------:R-:W-:Y:S01]  /*50f0*/  UMOV UR21, 0x380fffff ;  /* 0x380fffff00157882 */ /* 0x000fe20000000000 */
[----:B------:R-:W0:Y:S01]  /*5100*/  F2F.F32.F64 R23, R8 ;  /* 0x0000000800177310 */ /* 0x000e220000301000 */
[----:B------:R-:W-:Y:S01]  /*5110*/  DSETP.GEU.AND P3, PT, |R8|, UR20, PT ;  /* 0x0000001408007e2a */ /* 0x000fe2000bf6e200 */
[----:B------:R-:W-:Y:S01]  /*5120*/  MOV R4, 0x1 ;  /* 0x0000000100047802 */ /* 0x000fe20000000f00 */
        /* <DEDUP_REMOVED lines=28> */
.L_x_323:
[----:B------:R-:W-:Y:S05]  /*52f0*/  BSYNC.RECONVERGENT B1 ;  /* 0x0000000000017941 */ /* 0x000fea0003800200 */
.L_x_322:
[----:B------:R-:W0:Y:S01]  /*5300*/  MUFU.RCP64H R5, R51 ;  /* 0x0000003300057308 */ /* 0x000e220000001800 */
[----:B------:R-:W-:Y:S01]  /*5310*/  IMAD.MOV.U32 R4, RZ, RZ, 0x1 ;  /* 0x00000001ff047424 */ /* 0x000fe200078e00ff */
        /* <DEDUP_REMOVED lines=25> */
.L_x_325:
[----:B------:R-:W-:Y:S05]  /*54b0*/  BSYNC.RECONVERGENT B1 ;  /* 0x0000000000017941 */ /* 0x000fea0003800200 */
.L_x_324:
        /* <DEDUP_REMOVED lines=33> */
.L_x_327:
[----:B------:R-:W-:Y:S05]  /*56d0*/  BSYNC.RECONVERGENT B1 ;  /* 0x0000000000017941 */ /* 0x000fea0003800200 */
.L_x_326:
[----:B------:R-:W-:Y:S01]  /*56e0*/  UMOV UR20, 0xf0000000 ;  /* 0xf000000000147882 */ /* 0x000fe20000000000 */
[----:B------:R-:W-:Y:S01]  /*56f0*/  UMOV UR21, 0x380fffff ;  /* 0x380fffff00157882 */ /* 0x000fe20000000000 */
[----:B------:R-:W0:Y:S01]  /*5700*/  @!P0 F2F.F32.F64 R11, R48 ;  /* 0x00000030000b8310 */ /* 0x000e220000301000 */
[----:B------:R-:W-:Y:S01]  /*5710*/  @!P0 DSETP.GEU.AND P5, PT, |R48|, UR20, PT ;  /* 0x0000001430008e2a */ /* 0x000fe2000bfae200 */
[----:B------:R-:W-:Y:S01]  /*5720*/  PLOP3.LUT P3, PT, PT, PT, PT, 0x80, 0x8 ;  /* 0x000000000008781c */ /* 0x000fe20003f6f070 */
[----:B------:R-:W-:Y:S01]  /*5730*/  IMAD.U32 R5, RZ, RZ, UR13 ;  /* 0x0000000dff057e24 */ /* 0x000fe2000f8e00ff */
[----:B------:R-:W-:Y:S01]  /*5740*/  DADD R46, -R8, R46 ;  /* 0x00000000082e7229 */ /* 0x000fe2000000012e */
[C---:B------:R-:W-:Y:S01]  /*5750*/  @!P0 LEA R6, P6, R21.reuse, UR10, 0x2 ;  /* 0x0000000a15068c11 */ /* 0x040fe2000f8c10ff */
[----:B------:R-:W-:Y:S01]  /*5760*/  BSSY.RECONVERGENT B0, `(.L_x_328) ;  /* 0x0000021000007945 */ /* 0x000fe20003800200 */
[----:B------:R-:W-:Y:S02]  /*5770*/  @!P0 PLOP3.LUT P3, PT, P5, PT, PT, 0x80, 0x8 ;  /* 0x000000000008881c */ /* 0x000fe40002f6f070 */
[----:B------:R-:W-:-:S02]  /*5780*/  @!P1 LEA R2, P5, R21, UR10, 0x2 ;  /* 0x0000000a15029c11 */ /* 0x000fc4000f8a10ff */
[C---:B------:R-:W-:Y:S02]  /*5790*/  @!P0 LEA.HI.X R7, R21.reuse, UR11, R20, 0x2, P6 ;  /* 0x0000000b15078c11 */ /* 0x040fe4000b0f1414 */
[----:B------:R-:W-:Y:S02]  /*57a0*/  @!P1 LEA R4, P6, R21, UR8, 0x2 ;  /* 0x0000000815049c11 */ /* 0x000fe4000f8c10ff */
[----:B------:R-:W-:-:S05]  /*57b0*/  MOV R13, UR13 ;  /* 0x0000000d000d7c02 */ /* 0x000fca0008000f00 */
[----:B0-----:R-:W-:Y:S01]  /*57c0*/  @!P3 FMUL R11, R11, 1.175494350822287508e-38 ;  /* 0x008000000b0bb820 */ /* 0x001fe20000400000 */
[----:B------:R-:W-:Y:S02]  /*57d0*/  @!P1 LEA R8, P3, R5, R2, 0x2 ;  /* 0x0000000205089211 */ /* 0x000fe400078610ff */
[--C-:B------:R-:W-:Y:S01]  /*57e0*/  @!P1 LEA.HI.X R2, R21, UR11, R20.reuse, 0x2, P5 ;  /* 0x0000000b15029c11 */ /* 0x100fe2000a8f1414 */
[----:B------:R-:W-:Y:S01]  /*57f0*/  DSETP.GEU.AND P5, PT, |R46|, UR20, PT ;  /* 0x000000142e007e2a */ /* 0x000fe2000bfae200 */
[----:B------:R0:W-:Y:S01]  /*5800*/  @!P0 STG.E desc[UR16][R6.64], R11 ;  /* 0x0000000b06008986 */ /* 0x0001e2000c101910 */
[----:B------:R-:W1:Y:S01]  /*5810*/  F2F.F32.F64 R47, R46 ;  /* 0x0000002e002f7310 */ /* 0x000e620000301000 */
[----:B------:R-:W-:Y:S02]  /*5820*/  @!P1 LEA.HI.X R9, R5, R2, RZ, 0x2, P3 ;  /* 0x0000000205099211 */ /* 0x000fe400018f14ff */
[----:B------:R-:W-:Y:S02]  /*5830*/  @!P1 LEA R4, P3, R13, R4, 0x2 ;  /* 0x000000040d049211 */ /* 0x000fe400078610ff */
[----:B------:R-:W-:Y:S01]  /*5840*/  @!P1 LEA.HI.X R2, R21, UR9, R20, 0x2, P6 ;  /* 0x0000000915029c11 */ /* 0x000fe2000b0f1414 */
[----:B------:R0:W-:Y:S03]  /*5850*/  @!P1 STG.E desc[UR16][R8.64], R34 ;  /* 0x0000002208009986 */ /* 0x0001e6000c101910 */
[----:B------:R-:W-:Y:S01]  /*5860*/  @!P1 LEA.HI.X R5, R5, R2, RZ, 0x2, P3 ;  /* 0x0000000205059211 */ /* 0x000fe200018f14ff */
[----:B------:R0:W-:Y:S01]  /*5870*/  @!P4 STG.E desc[UR16][R44.64], R25 ;  /* 0x000000192c00c986 */ /* 0x0001e2000c101910 */
[----:B------:R-:W-:Y:S01]  /*5880*/  @!P0 IADD3 R10, P3, PT, R22, UR4, RZ ;  /* 0x00000004160a8c10 */ /* 0x000fe2000ff7e0ff */
[----:B-1----:R-:W-:-:S04]  /*5890*/  @!P5 FMUL R47, R47, 1.175494350822287508e-38 ;  /* 0x008000002f2fd820 */ /* 0x002fc80000400000 */
[----:B------:R-:W-:Y:S01]  /*58a0*/  @!P0 IMAD.X R13, RZ, RZ, UR5, P3 ;  /* 0x00000005ff0d8e24 */ /* 0x000fe200098e06ff */
[----:B------:R-:W-:Y:S07]  /*58b0*/  @P2 BRA `(.L_x_329) ;  /* 0x00000000002c2947 */ /* 0x000fee0003800000 */
        /* <DEDUP_REMOVED lines=10> */
[----:B------:R1:W-:Y:S02]  /*5960*/  STG.E desc[UR16][R6.64], R47 ;  /* 0x0000002f06007986 */ /* 0x0003e4000c101910 */
.L_x_329:
[----:B------:R-:W-:Y:S05]  /*5970*/  BSYNC.RECONVERGENT B0 ;  /* 0x0000000000007941 */ /* 0x000fea0003800200 */
.L_x_328:
[----:B------:R-:W-:Y:S01]  /*5980*/  @!P1 IADD3 R2, P5, PT, R22, UR4, RZ ;  /* 0x0000000416029c10 */ /* 0x000fe2000ffbe0ff */
[----:B------:R-:W-:Y:S01]  /*5990*/  BSSY.RECONVERGENT B0, `(.L_x_330) ;  /* 0x000001d000007945 */ /* 0x000fe20003800200 */
[----:B01----:R-:W-:Y:S02]  /*59a0*/  @!P0 LEA R6, P3, R10, UR6, 0x2 ;  /* 0x000000060a068c11 */ /* 0x003fe4000f8610ff */
[----:B------:R-:W-:Y:S01]  /*59b0*/  @!P1 LEA R8, P6, R2, UR6, 0x2 ;  /* 0x0000000602089c11 */ /* 0x000fe2000f8c10ff */
[----:B------:R-:W-:Y:S01]  /*59c0*/  @!P1 IMAD.X R9, RZ, RZ, UR5, P5 ;  /* 0x00000005ff099e24 */ /* 0x000fe2000a8e06ff */
[----:B------:R-:W-:Y:S01]  /*59d0*/  @!P0 LEA.HI.X R7, R10, UR7, R13, 0x2, P3 ;  /* 0x000000070a078c11 */ /* 0x000fe200098f140d */
[----:B------:R-:W-:Y:S01]  /*59e0*/  IMAD.U32 R13, RZ, RZ, UR13 ;  /* 0x0000000dff0d7e24 */ /* 0x000fe2000f8e00ff */
[C---:B------:R-:W-:Y:S02]  /*59f0*/  @!P0 LEA R10, P5, R21.reuse, UR8, 0x2 ;  /* 0x00000008150a8c11 */ /* 0x040fe4000f8a10ff */
[----:B------:R-:W-:Y:S01]  /*5a00*/  @!P1 LEA.HI.X R9, R2, UR7, R9, 0x2, P6 ;  /* 0x0000000702099c11 */ /* 0x000fe2000b0f1409 */
[----:B------:R-:W-:Y:S01]  /*5a10*/  IMAD.U32 R2, RZ, RZ, UR13 ;  /* 0x0000000dff027e24 */ /* 0x000fe2000f8e00ff */
[----:B------:R-:W-:-:S02]  /*5a20*/  @!P0 LEA.HI.X R11, R21, UR9, R20, 0x2, P5 ;  /* 0x00000009150b8c11 */ /* 0x000fc4000a8f1414 */
[----:B------:R-:W-:Y:S02]  /*5a30*/  ISETP.GE.U32.AND P3, PT, R19, UR15, PT ;  /* 0x0000000f13007c0c */ /* 0x000fe4000bf66070 */
[----:B------:R-:W-:Y:S01]  /*5a40*/  @!P1 LEA R8, P5, R13, R8, 0x2 ;  /* 0x000000080d089211 */ /* 0x000fe200078a10ff */
[----:B------:R0:W-:Y:S01]  /*5a50*/  @!P0 STG.E desc[UR16][R10.64], R36 ;  /* 0x000000240a008986 */ /* 0x0001e2000c101910 */
[----:B------:R-:W-:Y:S02]  /*5a60*/  ISETP.GE.U32.AND.EX P3, PT, R17, UR18, PT, P3 ;  /* 0x0000001211007c0c */ /* 0x000fe4000bf66130 */
[----:B------:R-:W-:Y:S01]  /*5a70*/  @!P1 LEA.HI.X R9, R2, R9, RZ, 0x2, P5 ;  /* 0x0000000902099211 */ /* 0x000fe200028f14ff */
[----:B------:R0:W-:Y:S04]  /*5a80*/  @!P1 STG.E desc[UR16][R4.64], R35 ;  /* 0x0000002304009986 */ /* 0x0001e8000c101910 */
[----:B------:R0:W-:Y:S01]  /*5a90*/  @!P4 STG.E desc[UR16][R42.64], R23 ;  /* 0x000000172a00c986 */ /* 0x0001e2000c101910 */
[----:B------:R-:W-:Y:S05]  /*5aa0*/  @P2 BRA `(.L_x_331) ;  /* 0x00000000002c2947 */ /* 0x000fea0003800000 */
[----:B0-----:R-:W-:Y:S01]  /*5ab0*/  IMAD.U32 R5, RZ, RZ, UR13 ;  /* 0x0000000dff057e24 */ /* 0x001fe2000f8e00ff */
        /* <DEDUP_REMOVED lines=10> */
.L_x_331:
[----:B------:R-:W-:Y:S05]  /*5b60*/  BSYNC.RECONVERGENT B0 ;  /* 0x0000000000007941 */ /* 0x000fea0003800200 */
.L_x_330:
[----:B------:R2:W-:Y:S01]  /*5b70*/  @!P0 STG.E desc[UR16][R6.64], R3 ;  /* 0x0000000306008986 */ /* 0x0005e2000c101910 */
[----:B------:R-:W-:Y:S01]  /*5b80*/  ISETP.GE.U32.AND P0, PT, R18, UR15, PT ;  /* 0x0000000f12007c0c */ /* 0x000fe2000bf06070 */
[----:B------:R-:W-:Y:S02]  /*5b90*/  BSSY.RECONVERGENT B0, `(.L_x_332) ;  /* 0x0000012000007945 */ /* 0x000fe40003800200 */
[----:B------:R2:W-:Y:S01]  /*5ba0*/  @!P1 STG.E desc[UR16][R8.64], R0 ;  /* 0x0000000008009986 */ /* 0x0005e2000c101910 */
[----:B------:R-:W-:-:S03]  /*5bb0*/  ISETP.GE.U32.AND.EX P0, PT, R16, UR18, PT, P0 ;  /* 0x0000001210007c0c */ /* 0x000fc6000bf06100 */
[----:B------:R2:W-:Y:S10]  /*5bc0*/  @!P3 STG.E desc[UR16][R40.64], R24 ;  /* 0x000000182800b986 */ /* 0x0005f4000c101910 */
[----:B------:R-:W-:Y:S05]  /*5bd0*/  @P0 BRA `(.L_x_333) ;  /* 0x0000000000340947 */ /* 0x000fea0003800000 */
[----:B--2---:R-:W-:Y:S01]  /*5be0*/  IADD3 R0, P0, PT, R22, UR4, RZ ;  /* 0x0000000416007c10 */ /* 0x004fe2000ff1e0ff */
[----:B01----:R-:W-:Y:S02]  /*5bf0*/  IMAD.U32 R5, RZ, RZ, UR13 ;  /* 0x0000000dff057e24 */ /* 0x003fe4000f8e00ff */
[----:B------:R-:W-:Y:S01]  /*5c00*/  IMAD.U32 R7, RZ, RZ, UR13 ;  /* 0x0000000dff077e24 */ /* 0x000fe2000f8e00ff */
        /* <DEDUP_REMOVED lines=10> */
.L_x_333:
[----:B------:R-:W-:Y:S05]  /*5cb0*/  BSYNC.RECONVERGENT B0 ;  /* 0x0000000000007941 */ /* 0x000fea0003800200 */
.L_x_332:
[----:B------:R-:W-:-:S04]  /*5cc0*/  UIADD3 UR4, UP0, UPT, UR14, UR4, URZ ;  /* 0x000000040e047290 */ /* 0x000fc8000ff1e0ff */
[----:B------:R-:W-:Y:S02]  /*5cd0*/  UIADD3.X UR5, UPT, UPT, URZ, UR5, URZ, UP0, !UPT ;  /* 0x00000005ff057290 */ /* 0x000fe400087fe4ff */
[----:B------:R-:W-:-:S04]  /*5ce0*/  UISETP.GE.U32.AND UP0, UPT, UR4, UR15, UPT ;  /* 0x0000000f0400728c */ /* 0x000fc8000bf06070 */
[----:B------:R-:W-:-:S09]  /*5cf0*/  UISETP.GE.U32.AND.EX UP0, UPT, UR5, UR18, UPT, UP0 ;  /* 0x000000120500728c */ /* 0x000fd2000bf06100 */
[----:B------:R-:W-:Y:S05]  /*5d00*/  BRA.U !UP0, `(.L_x_334) ;  /* 0xffffffe5082c7547 */ /* 0x000fea000b83ffff */
[----:B------:R-:W-:Y:S05]  /*5d10*/  EXIT ;  /* 0x000000000000794d */ /* 0x000fea0003800000 */
.L_x_264:
        /* <DEDUP_REMOVED lines=14> */
.L_x_354:
[C---:B0-----:R-:W-:Y:S01]  /*5e00*/  IMAD.SHL.U32 R34, R3.reuse, 0x10, RZ ;  /* 0x0000001003227824 */ /* 0x041fe200078e00ff */
[----:B------:R-:W-:-:S04]  /*5e10*/  SHF.L.U64.HI R2, R3, 0x4, R0 ;  /* 0x0000000403027819 */ /* 0x000fc80000010200 */
[C---:B------:R-:W-:Y:S02]  /*5e20*/  IADD3 R36, P0, PT, R34.reuse, UR10, RZ ;  /* 0x0000000a22247c10 */ /* 0x040fe4000ff1e0ff */
[C---:B------:R-:W-:Y:S02]  /*5e30*/  IADD3 R20, P1, PT, R34.reuse, UR8, RZ ;  /* 0x0000000822147c10 */ /* 0x040fe4000ff3e0ff */
[----:B------:R-:W-:Y:S02]  /*5e40*/  IADD3 R34, P2, PT, R34, UR6, RZ ;  /* 0x0000000622227c10 */ /* 0x000fe4000ff5e0ff */
[C---:B------:R-:W-:Y:S02]  /*5e50*/  IADD3.X R21, PT, PT, R2.reuse, UR9, RZ, P1, !PT ;  /* 0x0000000902157c10 */ /* 0x040fe40008ffe4ff */
[C---:B------:R-:W-:Y:S02]  /*5e60*/  IADD3.X R37, PT, PT, R2.reuse, UR11, RZ, P0, !PT ;  /* 0x0000000b02257c10 */ /* 0x040fe400087fe4ff */
[----:B------:R-:W-:-:S02]  /*5e70*/  IADD3.X R35, PT, PT, R2, UR7, RZ, P2, !PT ;  /* 0x0000000702237c10 */ /* 0x000fc400097fe4ff */
[----:B------:R-:W5:Y:S04]  /*5e80*/  LDG.E.128 R20, desc[UR16][R20.64] ;  /* 0x0000001014147981 */ /* 0x000f68000c1e1d00 */
[----:B------:R0:W5:Y:S04]  /*5e90*/  LDG.E.128 R16, desc[UR16][R36.64] ;  /* 0x0000001024107981 */ /* 0x000168000c1e1d00 */
[----:B------:R0:W5:Y:S01]  /*5ea0*/  LDG.E.128 R24, desc[UR16][R34.64] ;  /* 0x0000001022187981 */ /* 0x000162000c1e1d00 */
[----:B------:R-:W-:-:S14]  /*5eb0*/  DSETP.NEU.AND P0, PT, RZ, UR18, PT ;  /* 0x00000012ff007e2a */ /* 0x000fdc000bf0d000 */
[----:B0-----:R-:W-:Y:S05]  /*5ec0*/  @!P0 BRA `(.L_x_336) ;  /* 0x0000000800bc8947 */ /* 0x001fea0003800000 */
[----:B------:R-:W-:Y:S01]  /*5ed0*/  UPRMT UR12, UR20, 0x8880, URZ ;  /* 0x00008880140c7896 */ /* 0x000fe200080000ff */
[----:B-----5:R-:W-:Y:S01]  /*5ee0*/  FADD.FTZ R5, -R20, -RZ ;  /* 0x800000ff14057221 */ /* 0x020fe20000010100 */
[----:B------:R-:W-:Y:S01]  /*5ef0*/  FMUL.FTZ R40, R16, 1 ;  /* 0x3f80000010287820 */ /* 0x000fe20000410000 */
[----:B------:R-:W-:Y:S01]  /*5f00*/  UMOV UR14, 0xf0000000 ;  /* 0xf0000000000e7882 */ /* 0x000fe20000000000 */
[----:B------:R-:W-:Y:S01]  /*5f10*/  UMOV UR15, 0x380fffff ;  /* 0x380fffff000f7882 */ /* 0x000fe20000000000 */
[----:B------:R-:W-:Y:S01]  /*5f20*/  BSSY.RECONVERGENT B1, `(.L_x_337) ;  /* 0x0000027000017945 */ /* 0x000fe20003800200 */
[----:B------:R-:W-:Y:S02]  /*5f30*/  ISETP.NE.AND P0, PT, RZ, UR12, PT ;  /* 0x0000000cff007c0c */ /* 0x000fe4000bf05270 */
[----:B------:R-:W-:Y:S02]  /*5f40*/  F2F.F64.F32 R40, R40 ;  /* 0x0000002800287310 */ /* 0x000fe40000201800 */
        /* <DEDUP_REMOVED lines=33> */
[----:B------:R-:W-:Y:S05]  /*6160*/  CALL.REL.NOINC `($__internal_2_$__cuda_sm20_div_rn_f64_full) ;  /* 0x00000038007c7944 */ /* 0x000fea0003c00000 */
[----:B------:R-:W-:Y:S01]  /*6170*/  IMAD.MOV.U32 R4, RZ, RZ, R8 ;  /* 0x000000ffff047224 */ /* 0x000fe200078e0008 */
[----:B------:R-:W-:-:S07]  /*6180*/  MOV R5, R9 ;  /* 0x0000000900057202 */ /* 0x000fce0000000f00 */
.L_x_338:
[----:B------:R-:W-:Y:S05]  /*6190*/  BSYNC.RECONVERGENT B1 ;  /* 0x0000000000017941 */ /* 0x000fea0003800200 */
.L_x_337:
[----:B------:R-:W-:Y:S01]  /*61a0*/  FADD.FTZ R2, -R21, -RZ ;  /* 0x800000ff15027221 */ /* 0x000fe20000010100 */
[----:B------:R-:W-:Y:S01]  /*61b0*/  FMUL.FTZ R17, R17, 1 ;  /* 0x3f80000011117820 */ /* 0x000fe20000410000 */
[----:B------:R-:W-:Y:S01]  /*61c0*/  UMOV UR14, 0xf0000000 ;  /* 0xf0000000000e7882 */ /* 0x000fe20000000000 */
[----:B------:R-:W-:Y:S01]  /*61d0*/  UMOV UR15, 0x380fffff ;  /* 0x380fffff000f7882 */ /* 0x000fe20000000000 */
[----:B------:R-:W-:Y:S01]  /*61e0*/  BSSY.RECONVERGENT B1, `(.L_x_339) ;  /* 0x0000025000017945 */ /* 0x000fe20003800200 */
[----:B------:R-:W-:Y:S01]  /*61f0*/  FSEL R2, R21, R2, !P0 ;  /* 0x0000000215027208 */ /* 0x000fe20004000000 */
[----:B------:R-:W-:Y:S01]  /*6200*/  DADD R40, R40, -R4 ;  /* 0x0000000028287229 */ /* 0x000fe20000000804 */
[----:B------:R-:W-:Y:S03]  /*6210*/  F2F.F64.F32 R16, R17 ;  /* 0x0000001100107310 */ /* 0x000fe60000201800 */
[----:B------:R-:W-:-:S05]  /*6220*/  FMUL.FTZ R2, R2, 1 ;  /* 0x3f80000002027820 */ /* 0x000fca0000410000 */
        /* <DEDUP_REMOVED lines=32> */
.L_x_340:
[----:B------:R-:W-:Y:S05]  /*6430*/  BSYNC.RECONVERGENT B1 ;  /* 0x0000000000017941 */ /* 0x000fea0003800200 */
.L_x_339:
        /* <DEDUP_REMOVED lines=43> */
.L_x_342:
[----:B------:R-:W-:Y:S05]  /*66f0*/  BSYNC.RECONVERGENT B1 ;  /* 0x0000000000017941 */ /* 0x000fea0003800200 */
.L_x_341:
        /* <DEDUP_REMOVED lines=41> */
.L_x_344:
[----:B------:R-:W-:Y:S05]  /*6990*/  BSYNC.RECONVERGENT B1 ;  /* 0x0000000000017941 */ /* 0x000fea0003800200 */
.L_x_343:
[----:B------:R-:W-:Y:S01]  /*69a0*/  DADD R8, R18, -R8 ;  /* 0x0000000012087229 */ /* 0x000fe20000000808 */
[----:B------:R-:W-:Y:S10]  /*69b0*/  BRA `(.L_x_345) ;  /* 0x0000000800287947 */ /* 0x000ff40003800000 */
.L_x_336:
[----:B------:R-:W-:Y:S01]  /*69c0*/  UPRMT UR12, UR20, 0x8880, URZ ;  /* 0x00008880140c7896 */ /* 0x000fe200080000ff */
[----:B------:R-:W-:Y:S01]  /*69d0*/  MOV R4, 0x1 ;  /* 0x0000000100047802 */ /* 0x000fe20000000f00 */
[----:B-----5:R-:W-:Y:S01]  /*69e0*/  FMUL.FTZ R40, R16, 1 ;  /* 0x3f80000010287820 */ /* 0x020fe20000410000 */
[----:B------:R-:W-:Y:S03]  /*69f0*/  BSSY.RECONVERGENT B1, `(.L_x_346) ;  /* 0x0000020000017945 */ /* 0x000fe60003800200 */
[----:B------:R-:W-:Y:S02]  /*6a00*/  ISETP.NE.AND P0, PT, RZ, UR12, PT ;  /* 0x0000000cff007c0c */ /* 0x000fe4000bf05270 */
[----:B------:R-:W-:Y:S11]  /*6a10*/  F2F.F64.F32 R40, R40 ;  /* 0x0000002800287310 */ /* 0x000ff60000201800 */
        /* <DEDUP_REMOVED lines=29> */
.L_x_347:
[----:B------:R-:W-:Y:S05]  /*6bf0*/  BSYNC.RECONVERGENT B1 ;  /* 0x0000000000017941 */ /* 0x000fea0003800200 */
.L_x_346:
[----:B------:R-:W-:Y:S01]  /*6c00*/  @P0 FADD.FTZ R21, -R21, -RZ ;  /* 0x800000ff15150221 */ /* 0x000fe20000010100 */
[----:B------:R-:W-:Y:S02]  /*6c10*/  IMAD.MOV.U32 R6, RZ, RZ, 0x1 ;  /* 0x00000001ff067424 */ /* 0x000fe400078e00ff */
[----:B------:R-:W-:Y:S01]  /*6c20*/  FMUL.FTZ R17, R17, 1 ;  /* 0x3f80000011117820 */ /* 0x000fe20000410000 */
[----:B------:R-:W-:Y:S01]  /*6c30*/  BSSY.RECONVERGENT B1, `(.L_x_348) ;  /* 0x000001d000017945 */ /* 0x000fe20003800200 */
[C---:B------:R-:W-:Y:S01]  /*6c40*/  FFMA.FTZ R25, R21.reuse, R21, R25 ;  /* 0x0000001515197223 */ /* 0x040fe20000010019 */
[----:B------:R-:W-:Y:S01]  /*6c50*/  FMUL.FTZ R28, R21, 1 ;  /* 0x3f800000151c7820 */ /* 0x000fe20000410000 */
[----:B------:R-:W-:Y:S02]  /*6c60*/  DADD R40, R40, -R4 ;  /* 0x0000000028287229 */ /* 0x000fe40000000804 */
[----:B------:R-:W0:Y:S08]  /*6c70*/  MUFU.SQRT R2, R25 ;  /* 0x0000001900027308 */ /* 0x000e300000002000 */
[----:B------:R-:W1:Y:S08]  /*6c80*/  F2F.F64.F32 R20, R28 ;  /* 0x0000001c00147310 */ /* 0x000e700000201800 */
[----:B------:R-:W-:Y:S01]  /*6c90*/  F2F.F64.F32 R16, R17 ;  /* 0x0000001100107310 */ /* 0x000fe20000201800 */
[----:B0-----:R-:W-:Y:S01]  /*6ca0*/  FMUL.FTZ R2, R2, 1 ;  /* 0x3f80000002027820 */ /* 0x001fe20000410000 */
[----:B-1----:R-:W-:-:S06]  /*6cb0*/  DMUL R20, R20, R14 ;  /* 0x0000000e14147228 */ /* 0x002fcc0000000000 */
        /* <DEDUP_REMOVED lines=20> */
.L_x_349:
[----:B------:R-:W-:Y:S05]  /*6e00*/  BSYNC.RECONVERGENT B1 ;  /* 0x0000000000017941 */ /* 0x000fea0003800200 */
.L_x_348:
[----:B------:R-:W-:Y:S01]  /*6e10*/  @P0 FADD.FTZ R22, -R22, -RZ ;  /* 0x800000ff16160221 */ /* 0x000fe20000010100 */
[----:B------:R-:W-:Y:S01]  /*6e20*/  MOV R4, 0x1 ;  /* 0x0000000100047802 */ /* 0x000fe20000000f00 */
        /* <DEDUP_REMOVED lines=32> */
.L_x_351:
[----:B------:R-:W-:Y:S05]  /*7030*/  BSYNC.RECONVERGENT B1 ;  /* 0x0000000000017941 */ /* 0x000fea0003800200 */
.L_x_350:
        /* <DEDUP_REMOVED lines=32> */
.L_x_353:
[----:B------:R-:W-:Y:S05]  /*7240*/  BSYNC.RECONVERGENT B1 ;  /* 0x0000000000017941 */ /* 0x000fea0003800200 */
.L_x_352:
[----:B------:R-:W-:-:S11]  /*7250*/  DADD R8, R18, -R8 ;  /* 0x0000000012087229 */ /* 0x000fd60000000808 */
.L_x_345:
[----:B------:R-:W-:Y:S01]  /*7260*/  UMOV UR14, 0xf0000000 ;  /* 0xf0000000000e7882 */ /* 0x000fe20000000000 */
[----:B------:R-:W-:Y:S01]  /*7270*/  UMOV UR15, 0x380fffff ;  /* 0x380fffff000f7882 */ /* 0x000fe20000000000 */
[----:B------:R-:W0:Y:S01]  /*7280*/  F2F.F32.F64 R4, R40 ;  /* 0x0000002800047310 */ /* 0x000e220000301000 */
[----:B------:R-:W-:Y:S02]  /*7290*/  DSETP.GEU.AND P0, PT, |R40|, UR14, PT ;  /* 0x0000000e28007e2a */ /* 0x000fe4000bf0e200 */
[----:B------:R-:W-:Y:S02]  /*72a0*/  DSETP.GEU.AND P1, PT, |R16|, UR14, PT ;  /* 0x0000000e10007e2a */ /* 0x000fe4000bf2e200 */
[----:B------:R-:W-:Y:S02]  /*72b0*/  DSETP.GEU.AND P2, PT, |R20|, UR14, PT ;  /* 0x0000000e14007e2a */ /* 0x000fe4000bf4e200 */
[----:B------:R-:W-:Y:S01]  /*72c0*/  DSETP.GEU.AND P3, PT, |R8|, UR14, PT ;  /* 0x0000000e08007e2a */ /* 0x000fe2000bf6e200 */
[----:B------:R-:W1:Y:S07]  /*72d0*/  F2F.F32.F64 R5, R16 ;  /* 0x0000001000057310 */ /* 0x000e6e0000301000 */
[----:B0-----:R-:W-:Y:S01]  /*72e0*/  @!P0 FMUL R4, R4, 1.175494350822287508e-38 ;  /* 0x0080000004048820 */ /* 0x001fe20000400000 */
[----:B------:R-:W0:Y:S01]  /*72f0*/  F2F.F32.F64 R6, R20 ;  /* 0x0000001400067310 */ /* 0x000e220000301000 */
[----:B------:R-:W-:-:S04]  /*7300*/  IADD3 R3, P0, PT, R3, UR13, RZ ;  /* 0x0000000d03037c10 */ /* 0x000fc8000ff1e0ff */
[----:B------:R-:W-:Y:S01]  /*7310*/  SHF.L.U32 R2, R3, 0x2, RZ ;  /* 0x0000000203027819 */ /* 0x000fe200000006ff */
[----:B------:R-:W-:Y:S02]  /*7320*/  IMAD.X R0, RZ, RZ, R0, P0 ;  /* 0x000000ffff007224 */ /* 0x000fe400000e0600 */
[----:B-1----:R-:W-:Y:S01]  /*7330*/  @!P1 FMUL R5, R5, 1.175494350822287508e-38 ;  /* 0x0080000005059820 */ /* 0x002fe20000400000 */
[----:B------:R-:W1:Y:S01]  /*7340*/  F2F.F32.F64 R7, R8 ;  /* 0x0000000800077310 */ /* 0x000e620000301000 */
[----:B------:R-:W-:Y:S02]  /*7350*/  ISETP.LT.U32.AND P1, PT, R2, UR4, PT ;  /* 0x0000000402007c0c */ /* 0x000fe4000bf21070 */
[C---:B------:R-:W-:Y:S02]  /*7360*/  LOP3.LUT P0, RZ, R3.reuse, 0xffffc000, RZ, 0xc0, !PT ;  /* 0xffffc00003ff7812 */ /* 0x040fe4000780c0ff */
[----:B------:R-:W-:Y:S01]  /*7370*/  SHF.L.U64.HI R2, R3, 0x2, R0 ;  /* 0x0000000203027819 */ /* 0x000fe20000010200 */
[----:B0-----:R-:W-:Y:S01]  /*7380*/  @!P2 FMUL R6, R6, 1.175494350822287508e-38 ;  /* 0x008000000606a820 */ /* 0x001fe20000400000 */
[----:B------:R-:W-:-:S02]  /*7390*/  LOP3.LUT P0, RZ, R0, 0x3fffffff, RZ, 0xc0, P0 ;  /* 0x3fffffff00ff7812 */ /* 0x000fc4000000c0ff */
[----:B------:R-:W-:Y:S01]  /*73a0*/  ISETP.LT.AND.EX P1, PT, R2, UR5, PT, P1 ;  /* 0x0000000502007c0c */ /* 0x000fe2000bf21310 */
[----:B-1----:R-:W-:-:S05]  /*73b0*/  @!P3 FMUL R7, R7, 1.175494350822287508e-38 ;  /* 0x008000000707b820 */ /* 0x002fca0000400000 */
[----:B------:R0:W-:Y:S04]  /*73c0*/  STG.E.128 desc[UR16][R36.64], R4 ;  /* 0x0000000424007986 */ /* 0x0001e8000c101d10 */
[----:B------:R0:W-:Y:S03]  /*73d0*/  STG.E.128 desc[UR16][R34.64], R24 ;  /* 0x0000001822007986 */ /* 0x0001e6000c101d10 */
[----:B------:R-:W-:Y:S05]  /*73e0*/  @!P0 BRA P1, `(.L_x_354) ;  /* 0xffffffe800848947 */ /* 0x000fea000083ffff */
[----:B------:R-:W-:Y:S05]  /*73f0*/  EXIT ;  /* 0x000000000000794d */ /* 0x000fea0003800000 */
.L_x_335:
        /* <DEDUP_REMOVED lines=9> */
.L_x_373:
[----:B------:R-:W1:Y:S02]  /*7490*/  LDC.64 R4, c[0x0][0x1180] ;  /* 0x00046000ff047b82 */ /* 0x000e640000000a00 */
[----:B-1----:R-:W2:Y:S01]  /*74a0*/  LDG.E R4, desc[UR16][R4.64] ;  /* 0x0000001004047981 */ /* 0x002ea2000c1e1900 */
[C---:B------:R-:W-:Y:S01]  /*74b0*/  IMAD.SHL.U32 R34, R3.reuse, 0x10, RZ ;  /* 0x0000001003227824 */ /* 0x040fe200078e00ff */
[----:B------:R-:W-:-:S04]  /*74c0*/  SHF.L.U64.HI R2, R3, 0x4, R0 ;  /* 0x0000000403027819 */ /* 0x000fc80000010200 */
[----:B------:R-:W-:-:S04]  /*74d0*/  IADD3 R16, P0, PT, R34, UR8, RZ ;  /* 0x0000000822107c10 */ /* 0x000fc8000ff1e0ff */
[----:B------:R-:W-:-:S06]  /*74e0*/  IADD3.X R17, PT, PT, R2, UR9, RZ, P0, !PT ;  /* 0x0000000902117c10 */ /* 0x000fcc00087fe4ff */
[----:B------:R-:W3:Y:S01]  /*74f0*/  LDG.E.128 R16, desc[UR16][R16.64] ;  /* 0x0000001010107981 */ /* 0x000ee2000c1e1d00 */
[C---:B------:R-:W-:Y:S02]  /*7500*/  IADD3 R36, P0, PT, R34.reuse, UR10, RZ ;  /* 0x0000000a22247c10 */ /* 0x040fe4000ff1e0ff */
[----:B------:R-:W-:Y:S02]  /*7510*/  IADD3 R34, P1, PT, R34, UR6, RZ ;  /* 0x0000000622227c10 */ /* 0x000fe4000ff3e0ff */
[C---:B------:R-:W-:Y:S02]  /*7520*/  IADD3.X R37, PT, PT, R2.reuse, UR11, RZ, P0, !PT ;  /* 0x0000000b02257c10 */ /* 0x040fe400087fe4ff */
[----:B------:R-:W-:-:S03]  /*7530*/  IADD3.X R35, PT, PT, R2, UR7, RZ, P1, !PT ;  /* 0x0000000702237c10 */ /* 0x000fc60008ffe4ff */
[----:B------:R1:W5:Y:S04]  /*7540*/  LDG.E.128 R20, desc[UR16][R36.64] ;  /* 0x0000001024147981 */ /* 0x000368000c1e1d00 */
[----:B------:R1:W5:Y:S01]  /*7550*/  LDG.E.128 R24, desc[UR16][R34.64] ;  /* 0x0000001022187981 */ /* 0x000362000c1e1d00 */
[----:B0-----:R-:W-:Y:S01]  /*7560*/  UPRMT UR12, UR18, 0x8880, URZ ;  /* 0x00008880120c7896 */ /* 0x001fe200080000ff */
[----:B------:R-:W-:Y:S05]  /*7570*/  BSSY.RECONVERGENT B2, `(.L_x_357) ;  /* 0x000001a000027945 */ /* 0x000fea0003800200 */
[----:B------:R-:W-:Y:S01]  /*7580*/  ISETP.NE.AND P0, PT, RZ, UR12, PT ;  /* 0x0000000cff007c0c */ /* 0x000fe2000bf05270 */
[----:B--2---:R-:W-:Y:S01]  /*7590*/  FMUL.FTZ R40, R4, 1 ;  /* 0x3f80000004287820 */ /* 0x004fe20000410000 */
[----:B------:R-:W-:-:S05]  /*75a0*/  IMAD.MOV.U32 R4, RZ, RZ, 0x1 ;  /* 0x00000001ff047424 */ /* 0x000fca00078e00ff */
[----:B------:R-:W0:Y:S01]  /*75b0*/  F2F.F64.F32 R40, R40 ;  /* 0x0000002800287310 */ /* 0x000e220000201800 */
[----:B---3--:R-:W-:-:S07]  /*75c0*/  FMUL.FTZ R10, R16, 1 ;  /* 0x3f800000100a7820 */ /* 0x008fce0000410000 */
[----:B0-----:R-:W0:Y:S08]  /*75d0*/  MUFU.RCP64H R5, R41 ;  /* 0x0000002900057308 */ /* 0x001e300000001800 */
[----:B------:R-:W2:Y:S01]  /*75e0*/  F2F.F64.F32 R10, R10 ;  /* 0x0000000a000a7310 */ /* 0x000ea20000201800 */
        /* <DEDUP_REMOVED lines=11> */
[----:B-1----:R-:W-:Y:S05]  /*76a0*/  @P1 BRA P2, `(.L_x_358) ;  /* 0x0000000000181947 */ /* 0x002fea0001000000 */
[----:B------:R-:W-:Y:S01]  /*76b0*/  IMAD.MOV.U32 R4, RZ, RZ, R10 ;  /* 0x000000ffff047224 */ /* 0x000fe200078e000a */
[----:B------:R-:W-:Y:S01]  /*76c0*/  MOV R5, R11 ;  /* 0x0000000b00057202 */ /* 0x000fe20000000f00 */
[----:B------:R-:W-:Y:S01]  /*76d0*/  IMAD.MOV.U32 R10, RZ, RZ, R40 ;  /* 0x000000ffff0a7224 */ /* 0x000fe200078e0028 */
[----:B------:R-:W-:Y:S01]  /*76e0*/  MOV R2, 0x7710 ;  /* 0x0000771000027802 */ /* 0x000fe20000000f00 */
[----:B------:R-:W-:-:S07]  /*76f0*/  IMAD.MOV.U32 R13, RZ, RZ, R41 ;  /* 0x000000ffff0d7224 */ /* 0x000fce00078e0029 */
[----:B-----5:R-:W-:Y:S05]  /*7700*/  CALL.REL.NOINC `($__internal_2_$__cuda_sm20_div_rn_f64_full) ;  /* 0x0000002400147944 */ /* 0x020fea0003c00000 */
.L_x_358:
[----:B------:R-:W-:Y:S05]  /*7710*/  BSYNC.RECONVERGENT B2 ;  /* 0x0000000000027941 */ /* 0x000fea0003800200 */
.L_x_357:
[----:B------:R-:W-:Y:S01]  /*7720*/  UMOV UR14, 0xf0000000 ;  /* 0xf0000000000e7882 */ /* 0x000fe20000000000 */
[----:B------:R-:W-:Y:S01]  /*7730*/  UMOV UR15, 0x380fffff ;  /* 0x380fffff000f7882 */ /* 0x000fe20000000000 */
[----:B------:R-:W0:Y:S01]  /*7740*/  F2F.F32.F64 R13, R8 ;  /* 0x00000008000d7310 */ /* 0x000e220000301000 */
[----:B------:R-:W-:Y:S01]  /*7750*/  DSETP.GEU.AND P1, PT, |R8|, UR14, PT ;  /* 0x0000000e08007e2a */ /* 0x000fe2000bf2e200 */
[----:B------:R-:W-:Y:S02]  /*7760*/  IMAD.MOV.U32 R6, RZ, RZ, 0x1 ;  /* 0x00000001ff067424 */ /* 0x000fe400078e00ff */
[----:B-----5:R-:W-:Y:S01]  /*7770*/  FMUL.FTZ R20, R20, 1 ;  /* 0x3f80000014147820 */ /* 0x020fe20000410000 */
[----:B------:R-:W-:Y:S03]  /*7780*/  BSSY.RECONVERGENT B2, `(.L_x_359) ;  /* 0x000001e000027945 */ /* 0x000fe60003800200 */
[----:B------:R-:W-:Y:S07]  /*7790*/  F2F.F64.F32 R42, R20 ;  /* 0x00000014002a7310 */ /* 0x000fee0000201800 */
[----:B0-----:R-:W-:-:S04]  /*77a0*/  @!P1 FMUL R13, R13, 1.175494350822287508e-38 ;  /* 0x008000000d0d9820 */ /* 0x001fc80000400000 */
[----:B------:R-:W-:-:S04]  /*77b0*/  @P0 FADD.FTZ R13, -R13, -RZ ;  /* 0x800000ff0d0d0221 */ /* 0x000fc80000010100 */
        /* <DEDUP_REMOVED lines=26> */
.L_x_360:
[----:B------:R-:W-:Y:S05]  /*7960*/  BSYNC.RECONVERGENT B2 ;  /* 0x0000000000027941 */ /* 0x000fea0003800200 */
.L_x_359:
[----:B------:R-:W0:Y:S01]  /*7970*/  MUFU.RCP64H R5, R41 ;  /* 0x0000002900057308 */ /* 0x000e220000001800 */
[----:B------:R-:W-:Y:S02]  /*7980*/  IMAD.MOV.U32 R4, RZ, RZ, 0x1 ;  /* 0x00000001ff047424 */ /* 0x000fe400078e00ff */
[----:B------:R-:W-:Y:S01]  /*7990*/  FMUL.FTZ R10, R17, 1 ;  /* 0x3f800000110a7820 */ /* 0x000fe20000410000 */
[----:B------:R-:W-:Y:S01]  /*79a0*/  DADD R42, R42, -R8 ;  /* 0x000000002a2a7229 */ /* 0x000fe20000000808 */
[----:B------:R-:W-:Y:S01]  /*79b0*/  UMOV UR14, 0xf0000000 ;  /* 0xf0000000000e7882 */ /* 0x000fe20000000000 */
[----:B------:R-:W-:Y:S01]  /*79c0*/  UMOV UR15, 0x380fffff ;  /* 0x380fffff000f7882 */ /* 0x000fe20000000000 */
[----:B------:R-:W-:Y:S02]  /*79d0*/  BSSY.RECONVERGENT B2, `(.L_x_361) ;  /* 0x0000017000027945 */ /* 0x000fe40003800200 */
[----:B------:R-:W1:Y:S03]  /*79e0*/  F2F.F64.F32 R10, R10 ;  /* 0x0000000a000a7310 */ /* 0x000e660000201800 */
[----:B------:R-:W-:-:S05]  /*79f0*/  DSETP.GEU.AND P1, PT, |R42|, UR14, PT ;  /* 0x0000000e2a007e2a */ /* 0x000fca000bf2e200 */
[----:B------:R-:W2:Y:S01]  /*7a00*/  F2F.F32.F64 R16, R42 ;  /* 0x0000002a00107310 */ /* 0x000ea20000301000 */
[----:B0-----:R-:W-:Y:S01]  /*7a10*/  DFMA R6, -R40, R4, 1 ;  /* 0x3ff000002806742b */ /* 0x001fe20000000104 */
[----:B-1----:R-:W-:-:S07]  /*7a20*/  FSETP.GEU.AND P3, PT, |R11|, 6.5827683646048100446e-37, PT ;  /* 0x036000000b00780b */ /* 0x002fce0003f6e200 */
[----:B------:R-:W-:Y:S01]  /*7a30*/  DFMA R6, R6, R6, R6 ;  /* 0x000000060606722b */ /* 0x000fe20000000006 */
[----:B--2---:R-:W-:-:S07]  /*7a40*/  @!P1 FMUL R16, R16, 1.175494350822287508e-38 ;  /* 0x0080000010109820 */ /* 0x004fce0000400000 */
        /* <DEDUP_REMOVED lines=15> */
.L_x_362:
[----:B------:R-:W-:Y:S05]  /*7b40*/  BSYNC.RECONVERGENT B2 ;  /* 0x0000000000027941 */ /* 0x000fea0003800200 */
.L_x_361:
[----:B------:R-:W-:Y:S01]  /*7b50*/  UMOV UR14, 0xf0000000 ;  /* 0xf0000000000e7882 */ /* 0x000fe20000000000 */
[----:B------:R-:W-:Y:S01]  /*7b60*/  UMOV UR15, 0x380fffff ;  /* 0x380fffff000f7882 */ /* 0x000fe20000000000 */
[----:B------:R-:W0:Y:S01]  /*7b70*/  F2F.F32.F64 R2, R8 ;  /* 0x0000000800027310 */ /* 0x000e220000301000 */
[----:B------:R-:W-:Y:S01]  /*7b80*/  DSETP.GEU.AND P1, PT, |R8|, UR14, PT ;  /* 0x0000000e08007e2a */ /* 0x000fe2000bf2e200 */
[----:B------:R-:W-:Y:S02]  /*7b90*/  IMAD.MOV.U32 R6, RZ, RZ, 0x1 ;  /* 0x00000001ff067424 */ /* 0x000fe400078e00ff */
[----:B------:R-:W-:Y:S01]  /*7ba0*/  FMUL.FTZ R21, R21, 1 ;  /* 0x3f80000015157820 */ /* 0x000fe20000410000 */
[----:B------:R-:W-:Y:S05]  /*7bb0*/  BSSY.RECONVERGENT B2, `(.L_x_363) ;  /* 0x000001e000027945 */ /* 0x000fea0003800200 */
[----:B------:R-:W-:Y:S05]  /*7bc0*/  F2F.F64.F32 R20, R21 ;  /* 0x0000001500147310 */ /* 0x000fea0000201800 */
        /* <DEDUP_REMOVED lines=27> */
[----:B------:R-:W-:Y:S05]  /*7d80*/  CALL.REL.NOINC `($__internal_2_$__cuda_sm20_div_rn_f64_full) ;  /* 0x0000001c00747944 */ /* 0x000fea0003c00000 */
.L_x_364:
[----:B------:R-:W-:Y:S05]  /*7d90*/  BSYNC.RECONVERGENT B2 ;  /* 0x0000000000027941 */ /* 0x000fea0003800200 */
.L_x_363:
        /* <DEDUP_REMOVED lines=29> */
.L_x_366:
[----:B------:R-:W-:Y:S05]  /*7f70*/  BSYNC.RECONVERGENT B2 ;  /* 0x0000000000027941 */ /* 0x000fea0003800200 */
.L_x_365:
        /* <DEDUP_REMOVED lines=36> */
.L_x_368:
[----:B------:R-:W-:Y:S05]  /*81c0*/  BSYNC.RECONVERGENT B2 ;  /* 0x0000000000027941 */ /* 0x000fea0003800200 */
.L_x_367:
[----:B------:R-:W0:Y:S01]  /*81d0*/  MUFU.RCP64H R5, R41 ;  /* 0x0000002900057308 */ /* 0x000e220000001800 */
[----:B------:R-:W-:Y:S01]  /*81e0*/  MOV R4, 0x1 ;  /* 0x0000000100047802 */ /* 0x000fe20000000f00 */
        /* <DEDUP_REMOVED lines=27> */
.L_x_370:
[----:B------:R-:W-:Y:S05]  /*83a0*/  BSYNC.RECONVERGENT B2 ;  /* 0x0000000000027941 */ /* 0x000fea0003800200 */
.L_x_369:
[----:B------:R-:W-:Y:S01]  /*83b0*/  UMOV UR14, 0xf0000000 ;  /* 0xf0000000000e7882 */ /* 0x000fe20000000000 */
[----:B------:R-:W-:Y:S01]  /*83c0*/  UMOV UR15, 0x380fffff ;  /* 0x380fffff000f7882 */ /* 0x000fe20000000000 */
[----:B------:R-:W0:Y:S01]  /*83d0*/  F2F.F32.F64 R2, R8 ;  /* 0x0000000800027310 */ /* 0x000e220000301000 */
[----:B------:R-:W-:Y:S01]  /*83e0*/  DSETP.GEU.AND P1, PT, |R8|, UR14, PT ;  /* 0x0000000e08007e2a */ /* 0x000fe2000bf2e200 */
[----:B------:R-:W-:Y:S01]  /*83f0*/  MOV R6, 0x1 ;  /* 0x0000000100067802 */ /* 0x000fe20000000f00 */
[----:B------:R-:W-:Y:S01]  /*8400*/  FMUL.FTZ R20, R23, 1 ;  /* 0x3f80000017147820 */ /* 0x000fe20000410000 */
[----:B------:R-:W-:Y:S05]  /*8410*/  BSSY.RECONVERGENT B2, `(.L_x_371) ;  /* 0x000001e000027945 */ /* 0x000fea0003800200 */
[----:B------:R-:W-:Y:S06]  /*8420*/  F2F.F64.F32 R20, R20 ;  /* 0x0000001400147310 */ /* 0x000fec0000201800 */
        /* <DEDUP_REMOVED lines=28> */
.L_x_372:
[----:B------:R-:W-:Y:S05]  /*85f0*/  BSYNC.RECONVERGENT B2 ;  /* 0x0000000000027941 */ /* 0x000fea0003800200 */
.L_x_371:
[----:B------:R-:W-:Y:S01]  /*8600*/  DADD R20, R20, -R8 ;  /* 0x0000000014147229 */ /* 0x000fe20000000808 */
[----:B------:R-:W-:Y:S01]  /*8610*/  UMOV UR14, 0xf0000000 ;  /* 0xf0000000000e7882 */ /* 0x000fe20000000000 */
[----:B------:R-:W-:-:S04]  /*8620*/  UMOV UR15, 0x380fffff ;  /* 0x380fffff000f7882 */ /* 0x000fc80000000000 */
[----:B------:R-:W0:Y:S02]  /*8630*/  F2F.F32.F64 R19, R20 ;  /* 0x0000001400137310 */ /* 0x000e240000301000 */
[----:B------:R-:W-:-:S14]  /*8640*/  DSETP.GEU.AND P0, PT, |R20|, UR14, PT ;  /* 0x0000000e14007e2a */ /* 0x000fdc000bf0e200 */
[----:B0-----:R-:W-:Y:S01]  /*8650*/  @!P0 FMUL R19, R19, 1.175494350822287508e-38 ;  /* 0x0080000013138820 */ /* 0x001fe20000400000 */
[----:B------:R-:W-:-:S04]  /*8660*/  IADD3 R3, P0, PT, R3, UR13, RZ ;  /* 0x0000000d03037c10 */ /* 0x000fc8000ff1e0ff */
[----:B------:R-:W-:Y:S01]  /*8670*/  IADD3.X R0, PT, PT, RZ, R0, RZ, P0, !PT ;  /* 0x00000000ff007210 */ /* 0x000fe200007fe4ff */
[C---:B------:R-:W-:Y:S01]  /*8680*/  IMAD.SHL.U32 R2, R3.reuse, 0x4, RZ ;  /* 0x0000000403027824 */ /* 0x040fe200078e00ff */
[----:B------:R1:W-:Y:S01]  /*8690*/  STG.E.128 desc[UR16][R36.64], R16 ;  /* 0x0000001024007986 */ /* 0x0003e2000c101d10 */
[----:B------:R-:W-:-:S03]  /*86a0*/  LOP3.LUT P0, RZ, R3, 0xffffc000, RZ, 0xc0, !PT ;  /* 0xffffc00003ff7812 */ /* 0x000fc6000780c0ff */
[----:B------:R1:W-:Y:S01]  /*86b0*/  STG.E.128 desc[UR16][R34.64], R24 ;  /* 0x0000001822007986 */ /* 0x0003e2000c101d10 */
[----:B------:R-:W-:Y:S02]  /*86c0*/  ISETP.LT.U32.AND P1, PT, R2, UR4, PT ;  /* 0x0000000402007c0c */ /* 0x000fe4000bf21070 */
[----:B------:R-:W-:Y:S02]  /*86d0*/  SHF.L.U64.HI R2, R3, 0x2, R0 ;  /* 0x0000000203027819 */ /* 0x000fe40000010200 */
[----:B------:R-:W-:Y:S02]  /*86e0*/  LOP3.LUT P0, RZ, R0, 0x3fffffff, RZ, 0xc0, P0 ;  /* 0x3fffffff00ff7812 */ /* 0x000fe4000000c0ff */
[----:B------:R-:W-:-:S13]  /*86f0*/  ISETP.LT.AND.EX P1, PT, R2, UR5, PT, P1 ;  /* 0x0000000502007c0c */ /* 0x000fda000bf21310 */
[----:B-1----:R-:W-:Y:S05]  /*8700*/  @!P0 BRA P1, `(.L_x_373) ;  /* 0xffffffec00608947 */ /* 0x002fea000083ffff */
[----:B------:R-:W-:Y:S05]  /*8710*/  BSYNC.RECONVERGENT B1 ;  /* 0x0000000000017941 */ /* 0x000fea0003800200 */
.L_x_356:
[----:B------:R-:W-:Y:S05]  /*8720*/  EXIT ;  /* 0x000000000000794d */ /* 0x000fea0003800000 */
.L_x_355:
[----:B------:R-:W-:Y:S01]  /*8730*/  BSSY.RECONVERGENT B1, `(.L_x_374) ;  /* 0x0000141000017945 */ /* 0x000fe20003800200 */
.L_x_391:
        /* <DEDUP_REMOVED lines=13> */
[----:B------:R-:W-:Y:S01]  /*8810*/  UPRMT UR12, UR19, 0x8880, URZ ;  /* 0x00008880130c7896 */ /* 0x000fe200080000ff */
[----:B------:R-:W-:Y:S05]  /*8820*/  BSSY.RECONVERGENT B2, `(.L_x_375) ;  /* 0x000001a000027945 */ /* 0x000fea0003800200 */
[----:B------:R-:W-:Y:S01]  /*8830*/  ISETP.NE.AND P0, PT, RZ, UR12, PT ;  /* 0x0000000cff007c0c */ /* 0x000fe2000bf05270 */
[----:B--2---:R-:W-:Y:S01]  /*8840*/  FMUL.FTZ R40, R4, 1 ;  /* 0x3f80000004287820 */ /* 0x004fe20000410000 */
[----:B------:R-:W-:-:S05]  /*8850*/  IMAD.MOV.U32 R4, RZ, RZ, 0x1 ;  /* 0x00000001ff047424 */ /* 0x000fca00078e00ff */
[----:B------:R-:W2:Y:S01]  /*8860*/  F2F.F64.F32 R40, R40 ;  /* 0x0000002800287310 */ /* 0x000ea20000201800 */
[----:B---3--:R-:W-:-:S07]  /*8870*/  FMUL.FTZ R10, R16, 1 ;  /* 0x3f800000100a7820 */ /* 0x008fce0000410000 */
[----:B--2---:R-:W2:Y:S08]  /*8880*/  MUFU.RCP64H R5, R41 ;  /* 0x0000002900057308 */ /* 0x004eb00000001800 */
[----:B------:R-:W3:Y:S01]  /*8890*/  F2F.F64.F32 R10, R10 ;  /* 0x0000000a000a7310 */ /* 0x000ee20000201800 */
[----:B--2---:R-:W-:Y:S01]  /*88a0*/  DFMA R6, -R40, R4, 1 ;  /* 0x3ff000002806742b */ /* 0x004fe20000000104 */
        /* <DEDUP_REMOVED lines=16> */
[----:B0----5:R-:W-:Y:S05]  /*89b0*/  CALL.REL.NOINC `($__internal_2_$__cuda_sm20_div_rn_f64_full) ;  /* 0x0000001000687944 */ /* 0x021fea0003c00000 */
.L_x_376:
[----:B0-----:R-:W-:Y:S05]  /*89c0*/  BSYNC.RECONVERGENT B2 ;  /* 0x0000000000027941 */ /* 0x001fea0003800200 */
.L_x_375:
[----:B------:R-:W-:Y:S01]  /*89d0*/  UMOV UR14, 0xf0000000 ;  /* 0xf0000000000e7882 */ /* 0x000fe20000000000 */
[----:B------:R-:W-:Y:S01]  /*89e0*/  UMOV UR15, 0x380fffff ;  /* 0x380fffff000f7882 */ /* 0x000fe20000000000 */
[----:B------:R-:W0:Y:S01]  /*89f0*/  F2F.F32.F64 R2, R8 ;  /* 0x0000000800027310 */ /* 0x000e220000301000 */
[----:B------:R-:W-:Y:S01]  /*8a00*/  DSETP.GEU.AND P1, PT, |R8|, UR14, PT ;  /* 0x0000000e08007e2a */ /* 0x000fe2000bf2e200 */
[----:B-----5:R-:W-:Y:S01]  /*8a10*/  FMUL.FTZ R20, R20, 1 ;  /* 0x3f80000014147820 */ /* 0x020fe20000410000 */
        /* <DEDUP_REMOVED lines=37> */
.L_x_378:
[----:B------:R-:W-:Y:S05]  /*8c70*/  BSYNC.RECONVERGENT B2 ;  /* 0x0000000000027941 */ /* 0x000fea0003800200 */
.L_x_377:
        /* <DEDUP_REMOVED lines=29> */
.L_x_380:
[----:B------:R-:W-:Y:S05]  /*8e50*/  BSYNC.RECONVERGENT B2 ;  /* 0x0000000000027941 */ /* 0x000fea0003800200 */
.L_x_379:
        /* <DEDUP_REMOVED lines=23> */
[----:B0-----:R-:W-:Y:S01]  /*8fd0*/  DADD R12, R6, UR24 ;  /* 0x00000018060c7e29 */ /* 0x001fe20008000000 */
[----:B------:R-:W-:-:S05]  /*8fe0*/  IMAD.MOV.U32 R6, RZ, RZ, 0x1 ;  /* 0x00000001ff067424 */ /* 0x000fca00078e00ff */
        /* <DEDUP_REMOVED lines=17> */
.L_x_382:
[----:B------:R-:W-:Y:S05]  /*9100*/  BSYNC.RECONVERGENT B2 ;  /* 0x0000000000027941 */ /* 0x000fea0003800200 */
.L_x_381:
        /* <DEDUP_REMOVED lines=29> */
.L_x_384:
[----:B------:R-:W-:Y:S05]  /*92e0*/  BSYNC.RECONVERGENT B2 ;  /* 0x0000000000027941 */ /* 0x000fea0003800200 */
.L_x_383:
        /* <DEDUP_REMOVED lines=42> */
.L_x_386:
[----:B------:R-:W-:Y:S05]  /*9590*/  BSYNC.RECONVERGENT B2 ;  /* 0x0000000000027941 */ /* 0x000fea0003800200 */
.L_x_385:
        /* <DEDUP_REMOVED lines=29> */
.L_x_388:
[----:B------:R-:W-:Y:S05]  /*9770*/  BSYNC.RECONVERGENT B2 ;  /* 0x0000000000027941 */ /* 0x000fea0003800200 */
.L_x_387:
        /* <DEDUP_REMOVED lines=42> */
.L_x_390:
[----:B------:R-:W-:Y:S05]  /*9a20*/  BSYNC.RECONVERGENT B2 ;  /* 0x0000000000027941 */ /* 0x000fea0003800200 */
.L_x_389:
        /* <DEDUP_REMOVED lines=18> */
.L_x_374:
[----:B------:R-:W-:Y:S05]  /*9b50*/  EXIT ;  /* 0x000000000000794d */ /* 0x000fea0003800000 */
        .weak           $__internal_2_$__cuda_sm20_div_rn_f64_full
        .type           $__internal_2_$__cuda_sm20_div_rn_f64_full,@function
        .size           $__internal_2_$__cuda_sm20_div_rn_f64_full,(.L_x_515 - $__internal_2_$__cuda_sm20_div_rn_f64_full)
$__internal_2_$__cuda_sm20_div_rn_f64_full:
[C---:B------:R-:W-:Y:S01]  /*9b60*/  FSETP.GEU.AND P3, PT, |R13|.reuse, 1.469367938527859385e-39, PT ;  /* 0x001000000d00780b */ /* 0x040fe20003f6e200 */
[----:B------:R-:W-:Y:S01]  /*9b70*/  IMAD.MOV.U32 R12, RZ, RZ, R10 ;  /* 0x000000ffff0c7224 */ /* 0x000fe200078e000a */
[C---:B------:R-:W-:Y:S01]  /*9b80*/  LOP3.LUT R11, R13.reuse, 0x800fffff, RZ, 0xc0, !PT ;  /* 0x800fffff0d0b7812 */ /* 0x040fe200078ec0ff */
[----:B------:R-:W-:Y:S01]  /*9b90*/  IMAD.MOV.U32 R33, RZ, RZ, R5 ;  /* 0x000000ffff217224 */ /* 0x000fe200078e0005 */
[----:B------:R-:W-:Y:S01]  /*9ba0*/  LOP3.LUT R8, R13, 0x7ff00000, RZ, 0xc0, !PT ;  /* 0x7ff000000d087812 */ /* 0x000fe200078ec0ff */
[----:B------:R-:W-:Y:S01]  /*9bb0*/  IMAD.MOV.U32 R32, RZ, RZ, R4 ;  /* 0x000000ffff207224 */ /* 0x000fe200078e0004 */
[----:B------:R-:W-:Y:S01]  /*9bc0*/  LOP3.LUT R11, R11, 0x3ff00000, RZ, 0xfc, !PT ;  /* 0x3ff000000b0b7812 */ /* 0x000fe200078efcff */
[----:B------:R-:W-:Y:S01]  /*9bd0*/  IMAD.MOV.U32 R6, RZ, RZ, 0x1ca00000 ;  /* 0x1ca00000ff067424 */ /* 0x000fe200078e00ff */
[----:B------:R-:W-:Y:S01]  /*9be0*/  LOP3.LUT R5, R33, 0x7ff00000, RZ, 0xc0, !PT ;  /* 0x7ff0000021057812 */ /* 0x000fe200078ec0ff */
[----:B------:R-:W-:Y:S01]  /*9bf0*/  IMAD.MOV.U32 R28, RZ, RZ, R32 ;  /* 0x000000ffff1c7224 */ /* 0x000fe200078e0020 */
[----:B------:R-:W-:Y:S01]  /*9c00*/  MOV R4, R8 ;  /* 0x0000000800047202 */ /* 0x000fe20000000f00 */
[----:B------:R-:W-:Y:S02]  /*9c10*/  BSSY.RECONVERGENT B0, `(.L_x_392) ;  /* 0x000004f000007945 */ /* 0x000fe40003800200 */
[----:B------:R-:W-:-:S06]  /*9c20*/  @!P3 DMUL R10, R12, 8.98846567431157953865e+307 ;  /* 0x7fe000000c0ab828 */ /* 0x000fcc0000000000 */
[----:B------:R-:W0:Y:S04]  /*9c30*/  MUFU.RCP64H R9, R11 ;  /* 0x0000000b00097308 */ /* 0x000e280000001800 */
[----:B------:R-:W-:Y:S02]  /*9c40*/  @!P3 LOP3.LUT R4, R11, 0x7ff00000, RZ, 0xc0, !PT ;  /* 0x7ff000000b04b812 */ /* 0x000fe400078ec0ff */
[----:B------:R-:W-:-:S04]  /*9c50*/  ISETP.GE.U32.AND P3, PT, R5, R8, PT ;  /* 0x000000080500720c */ /* 0x000fc80003f66070 */
[----:B------:R-:W-:Y:S02]  /*9c60*/  SEL R7, R6, 0x63400000, !P3 ;  /* 0x6340000006077807 */ /* 0x000fe40005800000 */
[----:B------:R-:W-:Y:S02]  /*9c70*/  FSETP.GEU.AND P3, PT, |R33|, 1.469367938527859385e-39, PT ;  /* 0x001000002100780b */ /* 0x000fe40003f6e200 */
[----:B------:R-:W-:Y:S01]  /*9c80*/  LOP3.LUT R29, R7, 0x800fffff, R33, 0xf8, !PT ;  /* 0x800fffff071d7812 */ /* 0x000fe200078ef821 */
[----:B------:R-:W-:-:S10]  /*9c90*/  IMAD.MOV.U32 R7, RZ, RZ, R5 ;  /* 0x000000ffff077224 */ /* 0x000fd400078e0005 */
[----:B------:R-:W-:Y:S01]  /*9ca0*/  @!P3 LOP3.LUT R8, R13, 0x7ff00000, RZ, 0xc0, !PT ;  /* 0x7ff000000d08b812 */ /* 0x000fe200078ec0ff */
[----:B------:R-:W-:-:S03]  /*9cb0*/  @!P3 IMAD.MOV.U32 R30, RZ, RZ, RZ ;  /* 0x000000ffff1eb224 */ /* 0x000fc600078e00ff */
[----:B------:R-:W-:-:S04]  /*9cc0*/  @!P3 ISETP.GE.U32.AND P6, PT, R5, R8, PT ;  /* 0x000000080500b20c */ /* 0x000fc80003fc6070 */
[----:B------:R-:W-:-:S04]  /*9cd0*/  @!P3 SEL R8, R6, 0x63400000, !P6 ;  /* 0x634000000608b807 */ /* 0x000fc80007000000 */
[----:B------:R-:W-:-:S04]  /*9ce0*/  @!P3 LOP3.LUT R8, R8, 0x80000000, R33, 0xf8, !PT ;  /* 0x800000000808b812 */ /* 0x000fc800078ef821 */
[----:B------:R-:W-:Y:S02]  /*9cf0*/  @!P3 LOP3.LUT R31, R8, 0x100000, RZ, 0xfc, !PT ;  /* 0x00100000081fb812 */ /* 0x000fe400078efcff */
[----:B------:R-:W-:-:S04]  /*9d00*/  MOV R8, 0x1 ;  /* 0x0000000100087802 */ /* 0x000fc80000000f00 */
[----:B------:R-:W-:Y:S02]  /*9d10*/  @!P3 DFMA R28, R28, 2, -R30 ;  /* 0x400000001c1cb82b */ /* 0x000fe4000000081e */
[----:B0-----:R-:W-:-:S08]  /*9d20*/  DFMA R30, R8, -R10, 1 ;  /* 0x3ff00000081e742b */ /* 0x001fd0000000080a */
[----:B------:R-:W-:Y:S01]  /*9d30*/  DFMA R30, R30, R30, R30 ;  /* 0x0000001e1e1e722b */ /* 0x000fe2000000001e */
[----:B------:R-:W-:-:S07]  /*9d40*/  @!P3 LOP3.LUT R7, R29, 0x7ff00000, RZ, 0xc0, !PT ;  /* 0x7ff000001d07b812 */ /* 0x000fce00078ec0ff */
        /* <DEDUP_REMOVED lines=11> */
[----:B------:R-:W-:-:S04]  /*9e00*/  LOP3.LUT R4, R13, 0x7ff00000, RZ, 0xc0, !PT ;  /* 0x7ff000000d047812 */ /* 0x000fc800078ec0ff */
[CC--:B------:R-:W-:Y:S02]  /*9e10*/  ISETP.GE.U32.AND P3, PT, R5.reuse, R4.reuse, PT ;  /* 0x000000040500720c */ /* 0x0c0fe40003f66070 */
[----:B------:R-:W-:Y:S02]  /*9e20*/  VIADDMNMX R4, R5, -R4, 0xb9600000, !PT ;  /* 0xb960000005047446 */ /* 0x000fe40007800904 */
[----:B------:R-:W-:Y:S01]  /*9e30*/  SEL R5, R6, 0x63400000, !P3 ;  /* 0x6340000006057807 */ /* 0x000fe20005800000 */
[----:B------:R-:W-:Y:S01]  /*9e40*/  IMAD.MOV.U32 R6, RZ, RZ, RZ ;  /* 0x000000ffff067224 */ /* 0x000fe200078e00ff */
[----:B------:R-:W-:-:S04]  /*9e50*/  VIMNMX R4, PT, PT, R4, 0x46a00000, PT ;  /* 0x46a0000004047848 */ /* 0x000fc80003fe0100 */
[----:B------:R-:W-:-:S05]  /*9e60*/  IADD3 R4, PT, PT, -R5, R4, RZ ;  /* 0x0000000405047210 */ /* 0x000fca0007ffe1ff */
[----:B------:R-:W-:-:S06]  /*9e70*/  VIADD R7, R4, 0x7fe00000 ;  /* 0x7fe0000004077836 */ /* 0x000fcc0000000000 */
        /* <DEDUP_REMOVED lines=9> */
[C---:B------:R-:W-:Y:S01]  /*9f10*/  IADD3 R7, PT, PT, -R4.reuse, RZ, RZ ;  /* 0x000000ff04077210 */ /* 0x040fe20007ffe1ff */
[----:B------:R-:W-:Y:S01]  /*9f20*/  IMAD.MOV.U32 R6, RZ, RZ, RZ ;  /* 0x000000ffff067224 */ /* 0x000fe200078e00ff */
[----:B------:R-:W-:-:S05]  /*9f30*/  IADD3 R4, PT, PT, -R4, -0x43300000, RZ ;  /* 0xbcd0000004047810 */ /* 0x000fca0007ffe1ff */
[----:B------:R-:W-:Y:S02]  /*9f40*/  DFMA R6, R8, -R6, R30 ;  /* 0x800000060806722b */ /* 0x000fe4000000001e */
[----:B------:R-:W-:-:S08]  /*9f50*/  DMUL.RP R30, R30, R10 ;  /* 0x0000000a1e1e7228 */ /* 0x000fd00000008000 */
[----:B------:R-:W-:Y:S02]  /*9f60*/  FSETP.NEU.AND P3, PT, |R7|, R4, PT ;  /* 0x000000040700720b */ /* 0x000fe40003f6d200 */
[----:B------:R-:W-:Y:S02]  /*9f70*/  LOP3.LUT R5, R31, R12, RZ, 0x3c, !PT ;  /* 0x0000000c1f057212 */ /* 0x000fe400078e3cff */
[----:B------:R-:W-:Y:S02]  /*9f80*/  FSEL R8, R30, R8, !P3 ;  /* 0x000000081e087208 */ /* 0x000fe40005800000 */
[----:B------:R-:W-:Y:S01]  /*9f90*/  FSEL R9, R5, R9, !P3 ;  /* 0x0000000905097208 */ /* 0x000fe20005800000 */
[----:B------:R-:W-:Y:S06]  /*9fa0*/  BRA `(.L_x_394) ;  /* 0x0000000000547947 */ /* 0x000fec0003800000 */
.L_x_393:
        /* <DEDUP_REMOVED lines=16> */
.L_x_396:
[----:B------:R-:W-:Y:S01]  /*a0b0*/  LOP3.LUT R9, R13, 0x80000, RZ, 0xfc, !PT ;  /* 0x000800000d097812 */ /* 0x000fe200078efcff */
[----:B------:R-:W-:Y:S01]  /*a0c0*/  IMAD.MOV.U32 R8, RZ, RZ, R12 ;  /* 0x000000ffff087224 */ /* 0x000fe200078e000c */
[----:B------:R-:W-:Y:S06]  /*a0d0*/  BRA `(.L_x_394) ;  /* 0x0000000000087947 */ /* 0x000fec0003800000 */
.L_x_395:
[----:B------:R-:W-:Y:S02]  /*a0e0*/  LOP3.LUT R9, R33, 0x80000, RZ, 0xfc, !PT ;  /* 0x0008000021097812 */ /* 0x000fe400078efcff */
[----:B------:R-:W-:-:S07]  /*a0f0*/  MOV R8, R32 ;  /* 0x0000002000087202 */ /* 0x000fce0000000f00 */
.L_x_394:
[----:B------:R-:W-:Y:S05]  /*a100*/  BSYNC.RECONVERGENT B0 ;  /* 0x0000000000007941 */ /* 0x000fea0003800200 */
.L_x_392:
[----:B------:R-:W-:Y:S02]  /*a110*/  IMAD.MOV.U32 R4, RZ, RZ, R2 ;  /* 0x000000ffff047224 */ /* 0x000fe400078e0002 */
[----:B------:R-:W-:-:S04]  /*a120*/  IMAD.MOV.U32 R5, RZ, RZ, 0x0 ;  /* 0x00000000ff057424 */ /* 0x000fc800078e00ff */
[----:B------:R-:W-:Y:S05]  /*a130*/  RET.REL.NODEC R4 `(_ZN2at6native54_GLOBAL__N__3d75cb98_21_fused_adagrad_impl_cu_7510a93525multi_tensor_apply_kernelINS1_32FusedOptimizerTensorListMetadataILi3EEENS1_23FusedAdagradMathFunctorIfEEJPKfddddbS8_S8_EEEvT_T0_DpT1_) ;  /* 0xffffff5c04b07950 */ /* 0x000fea0003c3ffff */
.L_x_397:
        /* <DEDUP_REMOVED lines=12> */
.L_x_515:


//--------------------- .text._ZN2at6native54_GLOBAL__N__3d75cb98_21_fused_adagrad_impl_cu_7510a93525multi_tensor_apply_kernelINS1_32FusedOptimizerTensorListMetadataILi3EEENS1_23FusedAdagradMathFunctorIdEEJPKfddddbS8_S8_EEEvT_T0_DpT1_ --------------------------
	.section	.text._ZN2at6native54_GLOBAL__N__3d75cb98_21_fused_adagrad_impl_cu_7510a93525multi_tensor_apply_kernelINS1_32FusedOptimizerTensorListMetadataILi3EEENS1_23FusedAdagradMathFunctorIdEEJPKfddddbS8_S8_EEEvT_T0_DpT1_,"ax",@progbits
	.align	128
.text._ZN2at6native54_GLOBAL__N__3d75cb98_21_fused_adagrad_impl_cu_7510a93525multi_tensor_apply_kernelINS1_32FusedOptimizerTensorListMetadataILi3EEENS1_23FusedAdagradMathFunctorIdEEJPKfddddbS8_S8_EEEvT_T0_DpT1_:
        .type           _ZN2at6native54_GLOBAL__N__3d75cb98_21_fused_adagrad_impl_cu_7510a93525multi_tensor_apply_kernelINS1_32FusedOptimizerTensorListMetadataILi3EEENS1_23FusedAdagradMathFunctorIdEEJPKfddddbS8_S8_EEEvT_T0_DpT1_,@function
        .size           _ZN2at6native54_GLOBAL__N__3d75cb98_21_fused_adagrad_impl_cu_7510a93525multi_tensor_apply_kernelINS1_32FusedOptimizerTensorListMetadataILi3EEENS1_23FusedAdagradMathFunctorIdEEJPKfddddbS8_S8_EEEvT_T0_DpT1_,(.L_x_517 - _ZN2at6native54_GLOBAL__N__3d75cb98_21_fused_adagrad_impl_cu_7510a93525multi_tensor_apply_kernelINS1_32FusedOptimizerTensorListMetadataILi3EEENS1_23FusedAdagradMathFunctorIdEEJPKfddddbS8_S8_EEEvT_T0_DpT1_)
        .other          _ZN2at6native54_GLOBAL__N__3d75cb98_21_fused_adagrad_impl_cu_7510a93525multi_tensor_apply_kernelINS1_32FusedOptimizerTensorListMetadataILi3EEENS1_23FusedAdagradMathFunctorIdEEJPKfddddbS8_S8_EEEvT_T0_DpT1_,@"STO_CUDA_ENTRY STV_DEFAULT"
_ZN2at6native54_GLOBAL__N__3d75cb98_21_fused_adagrad_impl_cu_7510a93525multi_tensor_apply_kernelINS1_32FusedOptimizerTensorListMetadataILi3EEENS1_23FusedAdagradMathFunctorIdEEJPKfddddbS8_S8_EEEvT_T0_DpT1_:
        /* <DEDUP_REMOVED lines=14> */
.L_x_398:
        /* <DEDUP_REMOVED lines=11> */
[----:B---3--:R-:W-:-:S05]  /*0190*/  FADD.FTZ R0, R8, -1 ;  /* 0xbf80000008007421 */ /* 0x008fca0000010000 */
[----:B------:R-:W3:Y:S01]  /*01a0*/  LDC.64 R8, c[0x0][0x1158] ;  /* 0x00045600ff087b82 */ /* 0x000ee20000000a00 */
        /* <DEDUP_REMOVED lines=8> */
[----:B---3--:R-:W0:Y:S03]  /*0230*/  @P0 F2F.F64.F32 R8, R0 ;  /* 0x0000000000080310 */ /* 0x008e260000201800 */
        /* <DEDUP_REMOVED lines=10> */
[----:B------:R-:W-:-:S07]  /*02e0*/  MOV R2, 0x300 ;  /* 0x0000030000027802 */ /* 0x000fce0000000f00 */
[----:B-1----:R-:W-:Y:S05]  /*02f0*/  CALL.REL.NOINC `($__internal_3_$__cuda_sm20_div_rn_f64_full) ;  /* 0x0000006400487944 */ /* 0x002fea0003c00000 */
[----:B------:R-:W-:Y:S02]  /*0300*/  IMAD.MOV.U32 R36, RZ, RZ, R4 ;  /* 0x000000ffff247224 */ /* 0x000fe400078e0004 */
[----:B------:R-:W-:-:S07]  /*0310*/  IMAD.MOV.U32 R37, RZ, RZ, R5 ;  /* 0x000000ffff257224 */ /* 0x000fce00078e0005 */
.L_x_399:
[----:B------:R-:W0:Y:S01]  /*0320*/  LDCU.64 UR4, c[0x0][UR10+0x800] ;  /* 0x000100000a0477ac */ /* 0x000e220008000a00 */
[----:B------:R-:W2:Y:S01]  /*0330*/  LDCU.64 UR6, c[0x0][UR10+0x680] ;  /* 0x0000d0000a0677ac */ /* 0x000ea20008000a00 */
[----:B------:R-:W3:Y:S01]  /*0340*/  LDCU.64 UR8, c[0x0][UR10+0x500] ;  /* 0x0000a0000a0877ac */ /* 0x000ee20008000a00 */
[----:B------:R-:W4:Y:S01]  /*0350*/  LDCU.64 UR10, c[0x0][UR10+0x380] ;  /* 0x000070000a0a77ac */ /* 0x000f220008000a00 */
[----:B-1----:R-:W-:Y:S02]  /*0360*/  USHF.L.U32 UR13, UR12, 0x10, URZ ;  /* 0x000000100c0d7899 */ /* 0x002fe400080006ff */
[----:B0-----:R-:W-:Y:S02]  /*0370*/  ULOP3.LUT UR14, UR4, 0x3, URZ, 0xc0, !UPT ;  /* 0x00000003040e7892 */ /* 0x001fe4000f8ec0ff */
[----:B--2---:R-:W-:Y:S02]  /*0380*/  UIMAD.WIDE UR6, UR12, 0x80000, UR6 ;  /* 0x000800000c0678a5 */ /* 0x004fe4000f8e0206 */
[----:B---3--:R-:W-:-:S02]  /*0390*/  UIMAD.WIDE UR8, UR12, 0x80000, UR8 ;  /* 0x000800000c0878a5 */ /* 0x008fc4000f8e0208 */
[----:B------:R-:W-:Y:S02]  /*03a0*/  ULOP3.LUT UR14, UR14, 0x1f, UR6, 0xf8, !UPT ;  /* 0x0000001f0e0e7892 */ /* 0x000fe4000f8ef806 */
[----:B----4-:R-:W-:Y:S02]  /*03b0*/  UIMAD.WIDE UR10, UR12, 0x80000, UR10 ;  /* 0x000800000c0a78a5 */ /* 0x010fe4000f8e020a */
[----:B------:R-:W-:Y:S02]  /*03c0*/  ULOP3.LUT UR14, UR14, 0x1f, UR8, 0xf8, !UPT ;  /* 0x0000001f0e0e7892 */ /* 0x000fe4000f8ef808 */
[----:B------:R-:W-:Y:S02]  /*03d0*/  USHF.R.S32.HI UR12, URZ, 0x1f, UR13 ;  /* 0x0000001fff0c7899 */ /* 0x000fe4000801140d */
[----:B------:R-:W-:Y:S02]  /*03e0*/  ULOP3.LUT UP0, URZ, UR14, 0x1f, UR10, 0xf8, !UPT ;  /* 0x0000001f0eff7892 */ /* 0x000fe4000f80f80a */
[----:B------:R-:W-:-:S02]  /*03f0*/  UIADD3 UR13, UP1, UPT, UR4, -UR13, URZ ;  /* 0x8000000d040d7290 */ /* 0x000fc4000ff3e0ff */
[----:B------:R-:W-:Y:S02]  /*0400*/  ULOP3.LUT UP0, URZ, URZ, URZ, URZ, 0xfc, UP0 ;  /* 0x000000ffffff7292 */ /* 0x000fe4000800fcff */
[----:B------:R-:W-:-:S07]  /*0410*/  UIADD3.X UR12, UPT, UPT, UR5, ~UR12, URZ, UP1, !UPT ;  /* 0x8000000c050c7290 */ /* 0x000fce0008ffe4ff */
[----:B------:R-:W-:Y:S05]  /*0420*/  BRA.U !UP0, `(.L_x_400) ;  /* 0x0000003908f87547 */ /* 0x000fea000b800000 */
[----:B------:R-:W-:-:S04]  /*0430*/  UISETP.GE.U32.AND UP0, UPT, UR13, 0x1, UPT ;  /* 0x000000010d00788c */ /* 0x000fc8000bf06070 */
[----:B------:R-:W-:-:S06]  /*0440*/  UISETP.GE.AND.EX UP0, UPT, UR12, URZ, UPT, UP0 ;  /* 0x000000ff0c00728c */ /* 0x000fcc000bf06300 */
[----:B------:R-:W-:-:S13]  /*0450*/  PLOP3.LUT P0, PT, PT, PT, UP0, 0x80, 0x8 ;  /* 0x000000000008781c */ /* 0x000fda0003f0f008 */
[----:B------:R-:W-:Y:S05]  /*0460*/  @!P0 EXIT ;  /* 0x000000000000894d */ /* 0x000fea0003800000 */
[----:B------:R-:W0:Y:S01]  /*0470*/  LDCU.64 UR4, c[0x0][0x1180] ;  /* 0x00023000ff0477ac */ /* 0x000e220008000a00 */
[----:B------:R-:W-:Y:S01]  /*0480*/  UISETP.LT.U32.AND UP0, UPT, UR13, 0x10000, UPT ;  /* 0x000100000d00788c */ /* 0x000fe2000bf01070 */
[----:B------:R-:W1:Y:S03]  /*0490*/  LDCU UR15, c[0x0][0x360] ;  /* 0x00006c00ff0f77ac */ /* 0x000e660008000800 */
[----:B------:R-:W-:-:S04]  /*04a0*/  UISETP.LT.U32.AND.EX UP0, UPT, UR12, URZ, UPT, UP0 ;  /* 0x000000ff0c00728c */ /* 0x000fc8000bf01100 */
[----:B------:R-:W-:Y:S02]  /*04b0*/  USEL UR18, UR13, 0x10000, UP0 ;  /* 0x000100000d127887 */ /* 0x000fe40008000000 */
[----:B------:R-:W-:Y:S02]  /*04c0*/  USEL UR19, UR12, URZ, UP0 ;  /* 0x000000ff0c137287 */ /* 0x000fe40008000000 */
[----:B0-----:R-:W-:-:S04]  /*04d0*/  UISETP.NE.U32.AND UP1, UPT, UR4, URZ, UPT ;  /* 0x000000ff0400728c */ /* 0x001fc8000bf25070 */
[----:B------:R-:W-:Y:S02]  /*04e0*/  UISETP.NE.AND.EX UP0, UPT, UR5, URZ, UPT, UP1 ;  /* 0x000000ff0500728c */ /* 0x000fe4000bf05310 */
[----:B-1----:R-:W-:-:S07]  /*04f0*/  USHF.L.U32 UR14, UR15, 0x2, URZ ;  /* 0x000000020f0e7899 */ /* 0x002fce00080006ff */
[----:B------:R-:W-:Y:S05]  /*0500*/  BRA.U !UP0, `(.L_x_401) ;  /* 0x0000002108a47547 */ /* 0x000fea000b800000 */
[----:B------:R-:W0:Y:S01]  /*0510*/  S2R R16, SR_TID.X ;  /* 0x0000000000107919 */ /* 0x000e220000002100 */
[----:B------:R-:W1:Y:S01]  /*0520*/  LDCU.64 UR20, c[0x0][0x1168] ;  /* 0x00022d00ff1477ac */ /* 0x000e620008000a00 */
[----:B------:R-:W2:Y:S01]  /*0530*/  LDCU.64 UR22, c[0x0][0x1170] ;  /* 0x00022e00ff1677ac */ /* 0x000ea20008000a00 */
[----:B------:R-:W3:Y:S01]  /*0540*/  LDCU.U8 UR13, c[0x0][0x1178] ;  /* 0x00022f00ff0d77ac */ /* 0x000ee20008000000 */
[----:B------:R-:W-:Y:S01]  /*0550*/  UMOV UR4, URZ ;  /* 0x000000ff00047c82 */ /* 0x000fe20008000000 */
[----:B------:R-:W-:-:S05]  /*0560*/  UMOV UR5, URZ ;  /* 0x000000ff00057c82 */ /* 0x000fca0008000000 */
.L_x_434:
[----:B01-34-:R-:W4:Y:S02]  /*0570*/  LDC.64 R2, c[0x0][0x1180] ;  /* 0x00046000ff027b82 */ /* 0x01bf240000000a00 */
[----:B--2-4-:R4:W2:Y:S01]  /*0580*/  LDG.E R2, desc[UR16][R2.64] ;  /* 0x0000001002027981 */ /* 0x0148a2000c1e1900 */
[----:B0-----:R-:W-:Y:S01]  /*0590*/  IADD3 R15, P0, PT, R16, UR4, RZ ;  /* 0x00000004100f7c10 */ /* 0x001fe2000ff1e0ff */
[----:B------:R-:W-:Y:S01]  /*05a0*/  IMAD.U32 R25, RZ, RZ, UR15 ;  /* 0x0000000fff197e24 */ /* 0x000fe2000f8e00ff */
[----:B------:R-:W-:Y:S01]  /*05b0*/  CS2R R26, SRZ ;  /* 0x00000000001a7805 */ /* 0x000fe2000001ff00 */
[----:B------:R-:W-:Y:S01]  /*05c0*/  IMAD.U32 R11, RZ, RZ, UR15 ;  /* 0x0000000fff0b7e24 */ /* 0x000fe2000f8e00ff */
[C---:B------:R-:W-:Y:S01]  /*05d0*/  ISETP.GE.U32.AND P5, PT, R15.reuse, UR18, PT ;  /* 0x000000120f007c0c */ /* 0x040fe2000bfa6070 */
[----:B------:R-:W-:Y:S01]  /*05e0*/  IMAD.X R14, RZ, RZ, UR5, P0 ;  /* 0x00000005ff0e7e24 */ /* 0x000fe200080e06ff */
[----:B------:R-:W-:Y:S01]  /*05f0*/  CS2R R8, SRZ ;  /* 0x0000000000087805 */ /* 0x000fe2000001ff00 */
[----:B------:R-:W-:-:S02]  /*0600*/  IMAD.SHL.U32 R18, R15, 0x8, RZ ;  /* 0x000000080f127824 */ /* 0x000fc400078e00ff */
[----:B------:R-:W-:Y:S01]  /*0610*/  IMAD.U32 R21, RZ, RZ, UR15 ;  /* 0x0000000fff157e24 */ /* 0x000fe2000f8e00ff */
[C-C-:B------:R-:W-:Y:S01]  /*0620*/  SHF.L.U64.HI R0, R15.reuse, 0x3, R14.reuse ;  /* 0x000000030f007819 */ /* 0x140fe2000001020e */
[----:B------:R-:W-:Y:S01]  /*0630*/  IMAD.U32 R17, RZ, RZ, UR15 ;  /* 0x0000000fff117e24 */ /* 0x000fe2000f8e00ff */
[----:B------:R-:W-:Y:S02]  /*0640*/  IADD3 R4, P0, PT, R18, UR10, RZ ;  /* 0x0000000a12047c10 */ /* 0x000fe4000ff1e0ff */
[----:B------:R-:W-:Y:S02]  /*0650*/  ISETP.GE.U32.AND.EX P5, PT, R14, UR19, PT, P5 ;  /* 0x000000130e007c0c */ /* 0x000fe4000bfa6150 */
[----:B------:R-:W-:Y:S02]  /*0660*/  IADD3.X R5, PT, PT, R0, UR11, RZ, P0, !PT ;  /* 0x0000000b00057c10 */ /* 0x000fe400087fe4ff */
[----:B------:R-:W-:Y:S01]  /*0670*/  IADD3 R13, P0, PT, R15, UR15, RZ ;  /* 0x0000000f0f0d7c10 */ /* 0x000fe2000ff1e0ff */
[----:B------:R-:W-:Y:S01]  /*0680*/  IMAD.U32 R31, RZ, RZ, UR15 ;  /* 0x0000000fff1f7e24 */ /* 0x000fe2000f8e00ff */
[C---:B------:R-:W-:Y:S01]  /*0690*/  IADD3 R6, P1, PT, R18.reuse, UR8, RZ ;  /* 0x0000000812067c10 */ /* 0x040fe2000ff3e0ff */
[----:B----4-:R-:W-:Y:S01]  /*06a0*/  IMAD.U32 R3, RZ, RZ, UR15 ;  /* 0x0000000fff037e24 */ /* 0x010fe2000f8e00ff */
[----:B------:R-:W-:Y:S01]  /*06b0*/  LEA R24, P2, R25, R4, 0x3 ;  /* 0x0000000419187211 */ /* 0x000fe200078418ff */
[----:B------:R-:W-:Y:S01]  /*06c0*/  IMAD.X R12, RZ, RZ, R14, P0 ;  /* 0x000000ffff0c7224 */ /* 0x000fe200000e060e */
[----:B------:R-:W-:-:S02]  /*06d0*/  IADD3 R18, P0, PT, R18, UR6, RZ ;  /* 0x0000000612127c10 */ /* 0x000fc4000ff1e0ff */
[C---:B------:R-:W-:Y:S01]  /*06e0*/  IADD3.X R7, PT, PT, R0.reuse, UR9, RZ, P1, !PT ;  /* 0x0000000900077c10 */ /* 0x040fe20008ffe4ff */
[----:B------:R0:W5:Y:S01]  /*06f0*/  @!P5 LDG.E.64 R26, desc[UR16][R4.64] ;  /* 0x00000010041ad981 */ /* 0x000162000c1e1b00 */
[----:B------:R-:W-:Y:S02]  /*0700*/  IADD3.X R19, PT, PT, R0, UR7, RZ, P0, !PT ;  /* 0x0000000700137c10 */ /* 0x000fe400087fe4ff */
[----:B------:R-:W-:Y:S01]  /*0710*/  LEA R30, P0, R31, R18, 0x3 ;  /* 0x000000121f1e7211 */ /* 0x000fe200078018ff */
[----:B------:R4:W2:Y:S01]  /*0720*/  @!P5 LDG.E.64 R8, desc[UR16][R6.64] ;  /* 0x000000100608d981 */ /* 0x0008a2000c1e1b00 */
[----:B------:R-:W-:Y:S02]  /*0730*/  LEA.HI.X R25, R11, R5, RZ, 0x3, P2 ;  /* 0x000000050b197211 */ /* 0x000fe400010f1cff */
[----:B------:R-:W-:Y:S02]  /*0740*/  LEA R20, P3, R21, R6, 0x3 ;  /* 0x0000000615147211 */ /* 0x000fe400078618ff */
[----:B------:R-:W-:Y:S01]  /*0750*/  LEA.HI.X R31, R3, R19, RZ, 0x3, P0 ;  /* 0x00000013031f7211 */ /* 0x000fe200000f1cff */
[----:B0-----:R-:W-:Y:S01]  /*0760*/  IMAD.U32 R5, RZ, RZ, UR15 ;  /* 0x0000000fff057e24 */ /* 0x001fe2000f8e00ff */
[----:B------:R-:W-:-:S02]  /*0770*/  LEA.HI.X R21, R17, R7, RZ, 0x3, P3 ;  /* 0x0000000711157211 */ /* 0x000fc400018f1cff */
[----:B----4-:R-:W-:Y:S02]  /*0780*/  LEA R6, P1, R11, R24, 0x3 ;  /* 0x000000180b067211 */ /* 0x010fe400078218ff */
[----:B------:R-:W-:Y:S02]  /*0790*/  IADD3 R11, P0, PT, R13, UR15, RZ ;  /* 0x0000000f0d0b7c10 */ /* 0x000fe4000ff1e0ff */
[----:B------:R-:W-:Y:S02]  /*07a0*/  LEA.HI.X R7, R5, R25, RZ, 0x3, P1 ;  /* 0x0000001905077211 */ /* 0x000fe400008f1cff */
[----:B------:R-:W-:Y:S01]  /*07b0*/  IADD3 R3, P1, PT, R11, UR15, RZ ;  /* 0x0000000f0b037c10 */ /* 0x000fe2000ff3e0ff */
[----:B------:R-:W-:Y:S01]  /*07c0*/  IMAD.X R10, RZ, RZ, R12, P0 ;  /* 0x000000ffff0a7224 */ /* 0x000fe200000e060c */
[----:B------:R-:W-:Y:S02]  /*07d0*/  ISETP.GE.U32.AND P2, PT, R13, UR18, PT ;  /* 0x000000120d007c0c */ /* 0x000fe4000bf46070 */
[----:B------:R-:W-:Y:S01]  /*07e0*/  ISETP.GE.U32.AND P0, PT, R3, UR18, PT ;  /* 0x0000001203007c0c */ /* 0x000fe2000bf06070 */
[----:B------:R-:W-:Y:S01]  /*07f0*/  IMAD.X R0, RZ, RZ, R10, P1 ;  /* 0x000000ffff007224 */ /* 0x000fe200008e060a */
[----:B------:R-:W-:Y:S01]  /*0800*/  ISETP.GE.U32.AND.EX P2, PT, R12, UR19, PT, P2 ;  /* 0x000000130c007c0c */ /* 0x000fe2000bf46120 */
[----:B------:R-:W-:Y:S01]  /*0810*/  IMAD.U32 R35, RZ, RZ, UR15 ;  /* 0x0000000fff237e24 */ /* 0x000fe2000f8e00ff */
[----:B------:R-:W-:-:S02]  /*0820*/  ISETP.GE.U32.AND P1, PT, R11, UR18, PT ;  /* 0x000000120b007c0c */ /* 0x000fc4000bf26070 */
[----:B------:R-:W-:Y:S01]  /*0830*/  ISETP.GE.U32.AND.EX P0, PT, R0, UR19, PT, P0 ;  /* 0x0000001300007c0c */ /* 0x000fe2000bf06100 */
[----:B------:R-:W-:Y:S01]  /*0840*/  IMAD.U32 R33, RZ, RZ, UR15 ;  /* 0x0000000fff217e24 */ /* 0x000fe2000f8e00ff */
[----:B------:R-:W-:Y:S02]  /*0850*/  LEA R34, P3, R35, R20, 0x3 ;  /* 0x0000001423227211 */ /* 0x000fe400078618ff */
[----:B------:R-:W-:Y:S02]  /*0860*/  CS2R R28, SRZ ;  /* 0x00000000001c7805 */ /* 0x000fe4000001ff00 */
[----:B------:R-:W-:Y:S02]  /*0870*/  ISETP.GE.U32.AND.EX P1, PT, R10, UR19, PT, P1 ;  /* 0x000000130a007c0c */ /* 0x000fe4000bf26110 */
[----:B------:R-:W-:Y:S02]  /*0880*/  CS2R R38, SRZ ;  /* 0x0000000000267805 */ /* 0x000fe4000001ff00 */
[----:B------:R-:W-:-:S02]  /*0890*/  LEA.HI.X R35, R5, R21, RZ, 0x3, P3 ;  /* 0x0000001505237211 */ /* 0x000fc400018f1cff */
[----:B------:R-:W-:Y:S01]  /*08a0*/  LEA R32, P3, R33, R30, 0x3 ;  /* 0x0000001e21207211 */ /* 0x000fe200078618ff */
[----:B------:R0:W5:Y:S01]  /*08b0*/  @!P5 LDG.E.64 R28, desc[UR16][R18.64] ;  /* 0x00000010121cd981 */ /* 0x000162000c1e1b00 */
[----:B------:R-:W-:Y:S02]  /*08c0*/  IMAD.U32 R43, RZ, RZ, UR15 ;  /* 0x0000000fff2b7e24 */ /* 0x000fe4000f8e00ff */
[----:B------:R-:W-:Y:S01]  /*08d0*/  LEA.HI.X R33, R5, R31, RZ, 0x3, P3 ;  /* 0x0000001f05217211 */ /* 0x000fe200018f1cff */
[----:B------:R4:W5:Y:S01]  /*08e0*/  @!P2 LDG.E.64 R38, desc[UR16][R20.64] ;  /* 0x000000101426a981 */ /* 0x000962000c1e1b00 */
[----:B------:R-:W-:Y:S01]  /*08f0*/  @!P0 LEA R40, P6, R15, UR6, 0x3 ;  /* 0x000000060f288c11 */ /* 0x000fe2000f8c18ff */
[----:B------:R-:W-:Y:S01]  /*0900*/  @!P0 IMAD.SHL.U32 R5, R5, 0x8, RZ ;  /* 0x0000000805058824 */ /* 0x000fe200078e00ff */
[----:B0-----:R-:W-:Y:S02]  /*0910*/  CS2R R18, SRZ ;  /* 0x0000000000127805 */ /* 0x001fe4000001ff00 */
[----:B----4-:R-:W-:Y:S01]  /*0920*/  @!P0 LEA R20, P4, R15, UR8, 0x3 ;  /* 0x000000080f148c11 */ /* 0x010fe2000f8818ff */
[----:B------:R-:W-:Y:S01]  /*0930*/  IMAD.U32 R44, RZ, RZ, UR15 ;  /* 0x0000000fff2c7e24 */ /* 0x000fe2000f8e00ff */
[----:B------:R-:W-:-:S02]  /*0940*/  @!P0 LEA R4, P3, R17, R6, 0x3 ;  /* 0x0000000611048211 */ /* 0x000fc400078618ff */
[----:B------:R0:W5:Y:S01]  /*0950*/  @!P1 LDG.E.64 R18, desc[UR16][R6.64] ;  /* 0x0000001006129981 */ /* 0x000162000c1e1b00 */
[--C-:B------:R-:W-:Y:S01]  /*0960*/  @!P0 LEA.HI.X R42, R15, UR9, R14.reuse, 0x3, P4 ;  /* 0x000000090f2a8c11 */ /* 0x100fe2000a0f1c0e */
[----:B------:R-:W-:Y:S01]  /*0970*/  @!P0 IMAD.SHL.U32 R43, R43, 0x8, RZ ;  /* 0x000000082b2b8824 */ /* 0x000fe200078e00ff */
[----:B------:R-:W-:Y:S02]  /*0980*/  @!P0 LEA.HI.X R41, R15, UR7, R14, 0x3, P6 ;  /* 0x000000070f298c11 */ /* 0x000fe4000b0f1c0e */
[----:B------:R-:W-:Y:S02]  /*0990*/  @!P0 SHF.R.U32.HI R17, RZ, 0x1d, R17 ;  /* 0x0000001dff118819 */ /* 0x000fe40000011611 */
[----:B0-----:R-:W-:Y:S02]  /*09a0*/  @!P0 IADD3 R6, P4, P6, R5, R20, R5 ;  /* 0x0000001405068210 */ /* 0x001fe40007e9e005 */
[----:B------:R-:W-:Y:S02]  /*09b0*/  @!P0 SHF.R.U32.HI R44, RZ, 0x1d, R44 ;  /* 0x0000001dff2c8819 */ /* 0x000fe4000001162c */
[----:B------:R-:W-:-:S02]  /*09c0*/  @!P0 IADD3.X R42, PT, PT, R17, R42, R17, P4, P6 ;  /* 0x0000002a112a8210 */ /* 0x000fc400027ec411 */
[----:B------:R-:W-:-:S04]  /*09d0*/  @!P0 IADD3 R40, P4, P6, R43, R40, R43 ;  /* 0x000000282b288210 */ /* 0x000fc80007e9e02b */
[----:B------:R-:W-:Y:S02]  /*09e0*/  @!P0 IADD3.X R41, PT, PT, R44, R41, R44, P4, P6 ;  /* 0x000000292c298210 */ /* 0x000fe400027ec42c */
[----:B------:R-:W-:Y:S01]  /*09f0*/  @!P0 IADD3 R6, P4, PT, R5, R6, RZ ;  /* 0x0000000605068210 */ /* 0x000fe20007f9e0ff */
[----:B------:R-:W-:Y:S01]  /*0a00*/  IMAD.U32 R5, RZ, RZ, UR15 ;  /* 0x0000000fff057e24 */ /* 0x000fe2000f8e00ff */
[----:B------:R-:W-:Y:S02]  /*0a10*/  @!P0 IADD3 R40, P6, PT, R43, R40, RZ ;  /* 0x000000282b288210 */ /* 0x000fe40007fde0ff */
[----:B------:R-:W-:Y:S02]  /*0a20*/  CS2R R58, SRZ ;  /* 0x00000000003a7805 */ /* 0x000fe4000001ff00 */
[----:B------:R-:W-:Y:S02]  /*0a30*/  CS2R R56, SRZ ;  /* 0x0000000000387805 */ /* 0x000fe4000001ff00 */
[----:B------:R-:W-:Y:S01]  /*0a40*/  @!P0 LEA.HI.X R5, R5, R7, RZ, 0x3, P3 ;  /* 0x0000000705058211 */ /* 0x000fe200018f1cff */
[----:B------:R-:W-:-:S02]  /*0a50*/  @!P0 IMAD.X R7, R17, 0x1, R42, P4 ;  /* 0x0000000111078824 */ /* 0x000fc400020e062a */
[----:B------:R-:W-:-:S03]  /*0a60*/  @!P0 IMAD.X R41, R44, 0x1, R41, P6 ;  /* 0x000000012c298824 */ /* 0x000fc600030e0629 */
[----:B------:R-:W5:Y:S04]  /*0a70*/  @!P0 LDG.E.64 R58, desc[UR16][R6.64] ;  /* 0x00000010063a8981 */ /* 0x000f68000c1e1b00 */
[----:B------:R-:W5:Y:S01]  /*0a80*/  @!P0 LDG.E.64 R56, desc[UR16][R40.64] ;  /* 0x0000001028388981 */ /* 0x000f62000c1e1b00 */
[----:B------:R-:W-:Y:S02]  /*0a90*/  CS2R R20, SRZ ;  /* 0x0000000000147805 */ /* 0x000fe4000001ff00 */
[----:B------:R-:W-:-:S04]  /*0aa0*/  CS2R R22, SRZ ;  /* 0x0000000000167805 */ /* 0x000fc8000001ff00 */
[----:B------:R-:W5:Y:S04]  /*0ab0*/  @!P1 LDG.E.64 R20, desc[UR16][R32.64] ;  /* 0x0000001020149981 */ /* 0x000f68000c1e1b00 */
[----:B------:R0:W5:Y:S02]  /*0ac0*/  @!P2 LDG.E.64 R22, desc[UR16][R24.64] ;  /* 0x000000101816a981 */ /* 0x000164000c1e1b00 */
[----:B0-----:R-:W-:Y:S01]  /*0ad0*/  CS2R R24, SRZ ;  /* 0x0000000000187805 */ /* 0x001fe2000001ff00 */
[----:B------:R-:W-:-:S05]  /*0ae0*/  IMAD.MOV.U32 R32, RZ, RZ, 0x1 ;  /* 0x00000001ff207424 */ /* 0x000fca00078e00ff */
[----:B------:R0:W5:Y:S02]  /*0af0*/  @!P2 LDG.E.64 R24, desc[UR16][R30.64] ;  /* 0x000000101e18a981 */ /* 0x000164000c1e1b00 */
[----:B0-----:R-:W-:-:S06]  /*0b00*/  CS2R R30, SRZ ;  /* 0x00000000001e7805 */ /* 0x001fcc000001ff00 */
[----:B------:R0:W5:Y:S01]  /*0b10*/  @!P1 LDG.E.64 R30, desc[UR16][R34.64] ;  /* 0x00000010221e9981 */ /* 0x000162000c1e1b00 */
[----:B------:R-:W-:-:S06]  /*0b20*/  CS2R R60, SRZ ;  /* 0x00000000003c7805 */ /* 0x000fcc000001ff00 */
[----:B------:R4:W5:Y:S01]  /*0b30*/  @!P0 LDG.E.64 R60, desc[UR16][R4.64] ;  /* 0x00000010043c8981 */ /* 0x000962000c1e1b00 */
[----:B-1----:R-:W-:Y:S01]  /*0b40*/  DSETP.NEU.AND P6, PT, RZ, UR20, PT ;  /* 0x00000014ff007e2a */ /* 0x002fe2000bfcd000 */
[----:B---3--:R-:W-:Y:S01]  /*0b50*/  UPRMT UR12, UR13, 0x8880, URZ ;  /* 0x000088800d0c7896 */ /* 0x008fe200080000ff */
[----:B------:R-:W-:Y:S01]  /*0b60*/  BSSY.RECONVERGENT B1, `(.L_x_402) ;  /* 0x0000018000017945 */ /* 0x000fe20003800200 */
[----:B--2---:R-:W-:-:S04]  /*0b70*/  FMUL.FTZ R2, R2, 1 ;  /* 0x3f80000002027820 */ /* 0x004fc80000410000 */
[----:B------:R-:W1:Y:S08]  /*0b80*/  F2F.F64.F32 R54, R2 ;  /* 0x0000000200367310 */ /* 0x000e700000201800 */
[----:B-1----:R-:W0:Y:S02]  /*0b90*/  MUFU.RCP64H R33, R55 ;  /* 0x0000003700217308 */ /* 0x002e240000001800 */
[----:B0-----:R-:W-:-:S08]  /*0ba0*/  DFMA R34, -R54, R32, 1 ;  /* 0x3ff000003622742b */ /* 0x001fd00000000120 */
[----:B------:R-:W-:-:S08]  /*0bb0*/  DFMA R34, R34, R34, R34 ;  /* 0x000000222222722b */ /* 0x000fd00000000022 */
[----:B------:R-:W-:-:S08]  /*0bc0*/  DFMA R34, R32, R34, R32 ;  /* 0x000000222022722b */ /* 0x000fd00000000020 */
[----:B------:R-:W-:-:S08]  /*0bd0*/  DFMA R32, -R54, R34, 1 ;  /* 0x3ff000003620742b */ /* 0x000fd00000000122 */
[----:B------:R-:W-:-:S08]  /*0be0*/  DFMA R32, R34, R32, R34 ;  /* 0x000000202220722b */ /* 0x000fd00000000022 */
[----:B------:R-:W-:-:S08]  /*0bf0*/  DMUL R42, R32, R8 ;  /* 0x00000008202a7228 */ /* 0x000fd00000000000 */
[----:B----4-:R-:W-:-:S08]  /*0c00*/  DFMA R4, -R54, R42, R8 ;  /* 0x0000002a3604722b */ /* 0x010fd00000000108 */
[----:B------:R-:W-:-:S10]  /*0c10*/  DFMA R42, R32, R4, R42 ;  /* 0x00000004202a722b */ /* 0x000fd4000000002a */
[----:B------:R-:W-:-:S05]  /*0c20*/  FFMA R2, RZ, R55, R43 ;  /* 0x00000037ff027223 */ /* 0x000fca000000002b */
[----:B------:R-:W-:Y:S02]  /*0c30*/  FSETP.GT.AND P3, PT, |R2|, 1.469367938527859385e-39, PT ;  /* 0x001000000200780b */ /* 0x000fe40003f64200 */
[----:B------:R-:W-:Y:S02]  /*0c40*/  P2R R2, PR, RZ, 0x40 ;  /* 0x00000040ff027803 */ /* 0x000fe40000000000 */
[----:B------:R-:W-:Y:S02]  /*0c50*/  FSETP.GEU.AND P6, PT, |R9|, 6.5827683646048100446e-37, PT ;  /* 0x036000000900780b */ /* 0x000fe40003fce200 */
[----:B------:R-:W-:-:S11]  /*0c60*/  ISETP.NE.AND P4, PT, RZ, UR12, PT ;  /* 0x0000000cff007c0c */ /* 0x000fd6000bf85270 */
[----:B------:R-:W-:Y:S05]  /*0c70*/  @P3 BRA P6, `(.L_x_403) ;  /* 0x0000000000183947 */ /* 0x000fea0003000000 */
[----:B------:R-:W-:Y:S01]  /*0c80*/  IMAD.MOV.U32 R4, RZ, RZ, R54 ;  /* 0x000000ffff047224 */ /* 0x000fe200078e0036 */
[----:B------:R-:W-:Y:S01]  /*0c90*/  MOV R2, 0xcc0 ;  /* 0x00000cc000027802 */ /* 0x000fe20000000f00 */
[----:B------:R-:W-:-:S07]  /*0ca0*/  IMAD.MOV.U32 R5, RZ, RZ, R55 ;  /* 0x000000ffff057224 */ /* 0x000fce00078e0037 */
[----:B-----5:R-:W-:Y:S05]  /*0cb0*/  CALL.REL.NOINC `($__internal_3_$__cuda_sm20_div_rn_f64_full) ;  /* 0x0000005800d87944 */ /* 0x020fea0003c00000 */
[----:B------:R-:W-:Y:S02]  /*0cc0*/  IMAD.MOV.U32 R42, RZ, RZ, R4 ;  /* 0x000000ffff2a7224 */ /* 0x000fe400078e0004 */
[----:B------:R-:W-:-:S07]  /*0cd0*/  IMAD.MOV.U32 R43, RZ, RZ, R5 ;  /* 0x000000ffff2b7224 */ /* 0x000fce00078e0005 */
.L_x_403:
[----:B------:R-:W-:Y:S05]  /*0ce0*/  BSYNC.RECONVERGENT B1 ;  /* 0x0000000000017941 */ /* 0x000fea0003800200 */
.L_x_402:
[----:B------:R-:W-:Y:S01]  /*0cf0*/  DADD R4, -RZ, -R42 ;  /* 0x00000000ff047229 */ /* 0x000fe2000000092a */
[----:B------:R-:W-:Y:S01]  /*0d00*/  IMAD.MOV.U32 R34, RZ, RZ, 0x0 ;  /* 0x00000000ff227424 */ /* 0x000fe200078e00ff */
[----:B------:R-:W-:Y:S01]  /*0d10*/  DSETP.NEU.AND P3, PT, RZ, UR20, PT ;  /* 0x00000014ff007e2a */ /* 0x000fe2000bf6d000 */
[----:B------:R-:W-:Y:S01]  /*0d20*/  IMAD.MOV.U32 R35, RZ, RZ, 0x3fd80000 ;  /* 0x3fd80000ff237424 */ /* 0x000fe200078e00ff */
[----:B------:R-:W-:Y:S06]  /*0d30*/  BSSY.RECONVERGENT B1, `(.L_x_404) ;  /* 0x000001d000017945 */ /* 0x000fec0003800200 */
[----:B------:R-:W-:-:S02]  /*0d40*/  FSEL R6, R42, R4, !P4 ;  /* 0x000000042a067208 */ /* 0x000fc40006000000 */
[----:B------:R-:W-:-:S06]  /*0d50*/  FSEL R7, R43, R5, !P4 ;  /* 0x000000052b077208 */ /* 0x000fcc0006000000 */
[----:B-----5:R-:W-:-:S10]  /*0d60*/  DFMA R4, R26, UR20, R6 ;  /* 0x000000141a047c2b */ /* 0x020fd40008000006 */
[----:B------:R-:W-:Y:S02]  /*0d70*/  FSEL R40, R4, R6, P3 ;  /* 0x0000000604287208 */ /* 0x000fe40001800000 */
[----:B------:R-:W-:-:S06]  /*0d80*/  FSEL R41, R5, R7, P3 ;  /* 0x0000000705297208 */ /* 0x000fcc0001800000 */
[C---:B------:R-:W-:Y:S02]  /*0d90*/  DFMA R28, R40.reuse, R40, R28 ;  /* 0x00000028281c722b */ /* 0x040fe4000000001c */
[----:B------:R-:W-:-:S04]  /*0da0*/  DMUL R40, R40, R36 ;  /* 0x0000002428287228 */ /* 0x000fc80000000000 */
[----:B------:R-:W0:Y:S04]  /*0db0*/  MUFU.RSQ64H R33, R29 ;  /* 0x0000001d00217308 */ /* 0x000e280000001c00 */
[----:B------:R-:W-:-:S05]  /*0dc0*/  VIADD R32, R29, 0xfcb00000 ;  /* 0xfcb000001d207836 */ /* 0x000fca0000000000 */
[----:B------:R-:W-:Y:S01]  /*0dd0*/  ISETP.GE.U32.AND P3, PT, R32, 0x7ca00000, PT ;  /* 0x7ca000002000780c */ /* 0x000fe20003f66070 */
[----:B0-----:R-:W-:-:S08]  /*0de0*/  DMUL R4, R32, R32 ;  /* 0x0000002020047228 */ /* 0x001fd00000000000 */
[----:B------:R-:W-:-:S08]  /*0df0*/  DFMA R4, R28, -R4, 1 ;  /* 0x3ff000001c04742b */ /* 0x000fd00000000804 */
[----:B------:R-:W-:Y:S02]  /*0e00*/  DFMA R34, R4, R34, 0.5 ;  /* 0x3fe000000422742b */ /* 0x000fe40000000022 */
[----:B------:R-:W-:-:S08]  /*0e10*/  DMUL R4, R32, R4 ;  /* 0x0000000420047228 */ /* 0x000fd00000000000 */
[----:B------:R-:W-:-:S08]  /*0e20*/  DFMA R34, R34, R4, R32 ;  /* 0x000000042222722b */ /* 0x000fd00000000020 */
[----:B------:R-:W-:Y:S02]  /*0e30*/  DMUL R4, R28, R34 ;  /* 0x000000221c047228 */ /* 0x000fe40000000000 */
[----:B------:R-:W-:Y:S02]  /*0e40*/  VIADD R7, R35, 0xfff00000 ;  /* 0xfff0000023077836 */ /* 0x000fe40000000000 */
[----:B------:R-:W-:-:S04]  /*0e50*/  IMAD.MOV.U32 R6, RZ, RZ, R34 ;  /* 0x000000ffff067224 */ /* 0x000fc800078e0022 */
[----:B------:R-:W-:-:S08]  /*0e60*/  DFMA R8, R4, -R4, R28 ;  /* 0x800000040408722b */ /* 0x000fd0000000001c */
[----:B------:R-:W-:Y:S01]  /*0e70*/  DFMA R44, R8, R6, R4 ;  /* 0x00000006082c722b */ /* 0x000fe20000000004 */
[----:B------:R-:W-:Y:S10]  /*0e80*/  @!P3 BRA `(.L_x_405) ;  /* 0x00000000001cb947 */ /* 0x000ff40003800000 */
[----:B------:R-:W-:Y:S01]  /*0e90*/  IMAD.MOV.U32 R6, RZ, RZ, R34 ;  /* 0x000000ffff067224 */ /* 0x000fe200078e0022 */
[----:B------:R-:W-:Y:S01]  /*0ea0*/  MOV R2, 0xee0 ;  /* 0x00000ee000027802 */ /* 0x000fe20000000f00 */
[----:B------:R-:W-:Y:S02]  /*0eb0*/  IMAD.MOV.U32 R34, RZ, RZ, R28 ;  /* 0x000000ffff227224 */ /* 0x000fe400078e001c */
[----:B------:R-:W-:-:S07]  /*0ec0*/  IMAD.MOV.U32 R33, RZ, RZ, R29 ;  /* 0x000000ffff217224 */ /* 0x000fce00078e001d */
[----:B------:R-:W-:Y:S05]  /*0ed0*/  CALL.REL.NOINC `($__internal_4_$__cuda_sm20_dsqrt_rn_f64_mediumpath_v1) ;  /* 0x0000005c00e87944 */ /* 0x000fea0003c00000 */
[----:B------:R-:W-:Y:S02]  /*0ee0*/  IMAD.MOV.U32 R44, RZ, RZ, R4 ;  /* 0x000000ffff2c7224 */ /* 0x000fe400078e0004 */
[----:B------:R-:W-:-:S07]  /*0ef0*/  IMAD.MOV.U32 R45, RZ, RZ, R5 ;  /* 0x000000ffff2d7224 */ /* 0x000fce00078e0005 */
.L_x_405:
[----:B------:R-:W-:Y:S05]  /*0f00*/  BSYNC.RECONVERGENT B1 ;  /* 0x0000000000017941 */ /* 0x000fea0003800200 */
.L_x_404:
[----:B------:R-:W-:Y:S01]  /*0f10*/  DADD R6, R44, UR22 ;  /* 0x000000162c067e29 */ /* 0x000fe20008000000 */
[----:B------:R-:W-:Y:S01]  /*0f20*/  IMAD.MOV.U32 R4, RZ, RZ, 0x1 ;  /* 0x00000001ff047424 */ /* 0x000fe200078e00ff */
[----:B------:R-:W-:Y:S01]  /*0f30*/  FSETP.GEU.AND P3, PT, |R41|, 6.5827683646048100446e-37, PT ;  /* 0x036000002900780b */ /* 0x000fe20003f6e200 */
[----:B------:R-:W-:Y:S03]  /*0f40*/  BSSY.RECONVERGENT B1, `(.L_x_406) ;  /* 0x0000013000017945 */ /* 0x000fe60003800200 */
        /* <DEDUP_REMOVED lines=17> */
[----:B------:R-:W-:Y:S05]  /*1060*/  CALL.REL.NOINC `($__internal_3_$__cuda_sm20_div_rn_f64_full) ;  /* 0x0000005400ec7944 */ /* 0x000fea0003c00000 */
.L_x_407:
[----:B------:R-:W-:Y:S05]  /*1070*/  BSYNC.RECONVERGENT B1 ;  /* 0x0000000000017941 */ /* 0x000fea0003800200 */
.L_x_406:
        /* <DEDUP_REMOVED lines=21> */
[----:B------:R-:W-:Y:S05]  /*11d0*/  CALL.REL.NOINC `($__internal_3_$__cuda_sm20_div_rn_f64_full) ;  /* 0x0000005400907944 */ /* 0x000fea0003c00000 */
[----:B------:R-:W-:Y:S02]  /*11e0*/  IMAD.MOV.U32 R40, RZ, RZ, R4 ;  /* 0x000000ffff287224 */ /* 0x000fe400078e0004 */
[----:B------:R-:W-:-:S07]  /*11f0*/  IMAD.MOV.U32 R41, RZ, RZ, R5 ;  /* 0x000000ffff297224 */ /* 0x000fce00078e0005 */
.L_x_409:
[----:B------:R-:W-:Y:S05]  /*1200*/  BSYNC.RECONVERGENT B1 ;  /* 0x0000000000017941 */ /* 0x000fea0003800200 */
.L_x_408:
[----:B------:R-:W-:Y:S01]  /*1210*/  DADD R4, -RZ, -R40 ;  /* 0x00000000ff047229 */ /* 0x000fe20000000928 */
[----:B------:R-:W-:Y:S01]  /*1220*/  IMAD.MOV.U32 R34, RZ, RZ, 0x0 ;  /* 0x00000000ff227424 */ /* 0x000fe200078e00ff */
[----:B------:R-:W-:Y:S01]  /*1230*/  DSETP.NEU.AND P3, PT, RZ, UR20, PT ;  /* 0x00000014ff007e2a */ /* 0x000fe2000bf6d000 */
[----:B------:R-:W-:Y:S01]  /*1240*/  IMAD.MOV.U32 R35, RZ, RZ, 0x3fd80000 ;  /* 0x3fd80000ff237424 */ /* 0x000fe200078e00ff */
[----:B------:R-:W-:Y:S06]  /*1250*/  BSSY.RECONVERGENT B1, `(.L_x_410) ;  /* 0x000001d000017945 */ /* 0x000fec0003800200 */
[----:B------:R-:W-:-:S02]  /*1260*/  FSEL R6, R40, R4, !P4 ;  /* 0x0000000428067208 */ /* 0x000fc40006000000 */
[----:B------:R-:W-:-:S06]  /*1270*/  FSEL R7, R41, R5, !P4 ;  /* 0x0000000529077208 */ /* 0x000fcc0006000000 */
[----:B------:R-:W-:-:S10]  /*1280*/  DFMA R4, R22, UR20, R6 ;  /* 0x0000001416047c2b */ /* 0x000fd40008000006 */
        /* <DEDUP_REMOVED lines=25> */
.L_x_411:
[----:B------:R-:W-:Y:S05]  /*1420*/  BSYNC.RECONVERGENT B1 ;  /* 0x0000000000017941 */ /* 0x000fea0003800200 */
.L_x_410:
        /* <DEDUP_REMOVED lines=22> */
.L_x_413:
[----:B------:R-:W-:Y:S05]  /*1590*/  BSYNC.RECONVERGENT B1 ;  /* 0x0000000000017941 */ /* 0x000fea0003800200 */
.L_x_412:
        /* <DEDUP_REMOVED lines=24> */
.L_x_415:
[----:B------:R-:W-:Y:S05]  /*1720*/  BSYNC.RECONVERGENT B1 ;  /* 0x0000000000017941 */ /* 0x000fea0003800200 */
.L_x_414:
        /* <DEDUP_REMOVED lines=33> */
.L_x_417:
[----:B------:R-:W-:Y:S05]  /*1940*/  BSYNC.RECONVERGENT B1 ;  /* 0x0000000000017941 */ /* 0x000fea0003800200 */
.L_x_416:
[----:B------:R-:W-:Y:S01]  /*1950*/  DADD R6, R44, UR22 ;  /* 0x000000162c067e29 */ /* 0x000fe20008000000 */
[----:B------:R-:W-:Y:S01]  /*1960*/  MOV R4, 0x1 ;  /* 0x0000000100047802 */ /* 0x000fe20000000f00 */
[----:B------:R-:W-:Y:S01]  /*1970*/  BSSY.RECONVERGENT B1, `(.L_x_418) ;  /* 0x0000014000017945 */ /* 0x000fe20003800200 */
[----:B------:R-:W-:-:S03]  /*1980*/  FSETP.GEU.AND P3, PT, |R31|, 6.5827683646048100446e-37, PT ;  /* 0x036000001f00780b */ /* 0x000fc60003f6e200 */
        /* <DEDUP_REMOVED lines=18> */
.L_x_419:
[----:B------:R-:W-:Y:S05]  /*1ab0*/  BSYNC.RECONVERGENT B1 ;  /* 0x0000000000017941 */ /* 0x000fea0003800200 */
.L_x_418:
        /* <DEDUP_REMOVED lines=24> */
.L_x_421:
[----:B------:R-:W-:Y:S05]  /*1c40*/  BSYNC.RECONVERGENT B1 ;  /* 0x0000000000017941 */ /* 0x000fea0003800200 */
.L_x_420:
[----:B------:R-:W-:Y:S01]  /*1c50*/  DADD R4, -RZ, -R30 ;  /* 0x00000000ff047229 */ /* 0x000fe2000000091e */
[----:B------:R-:W-:Y:S01]  /*1c60*/  BSSY.RECONVERGENT B1, `(.L_x_422) ;  /* 0x0000020000017945 */ /* 0x000fe20003800200 */
[----:B------:R-:W-:-:S08]  /*1c70*/  DSETP.NEU.AND P3, PT, RZ, UR20, PT ;  /* 0x00000014ff007e2a */ /* 0x000fd0000bf6d000 */
[----:B------:R-:W-:Y:S02]  /*1c80*/  FSEL R6, R30, R4, !P4 ;  /* 0x000000041e067208 */ /* 0x000fe40006000000 */
[----:B------:R-:W-:-:S06]  /*1c90*/  FSEL R7, R31, R5, !P4 ;  /* 0x000000051f077208 */ /* 0x000fcc0006000000 */
[----:B------:R-:W-:-:S10]  /*1ca0*/  DFMA R4, R60, UR20, R6 ;  /* 0x000000143c047c2b */ /* 0x000fd40008000006 */
[----:B------:R-:W-:Y:S01]  /*1cb0*/  FSEL R44, R4, R6, P3 ;  /* 0x00000006042c7208 */ /* 0x000fe20001800000 */
[----:B------:R-:W-:Y:S01]  /*1cc0*/  IMAD.MOV.U32 R6, RZ, RZ, 0x0 ;  /* 0x00000000ff067424 */ /* 0x000fe200078e00ff */
[----:B------:R-:W-:Y:S01]  /*1cd0*/  FSEL R45, R5, R7, P3 ;  /* 0x00000007052d7208 */ /* 0x000fe20001800000 */
[----:B------:R-:W-:-:S05]  /*1ce0*/  IMAD.MOV.U32 R7, RZ, RZ, 0x3fd80000 ;  /* 0x3fd80000ff077424 */ /* 0x000fca00078e00ff */
        /* <DEDUP_REMOVED lines=23> */
.L_x_423:
[----:B------:R-:W-:Y:S05]  /*1e60*/  BSYNC.RECONVERGENT B1 ;  /* 0x0000000000017941 */ /* 0x000fea0003800200 */
.L_x_422:
        /* <DEDUP_REMOVED lines=22> */
.L_x_425:
[----:B------:R-:W-:Y:S05]  /*1fd0*/  BSYNC.RECONVERGENT B1 ;  /* 0x0000000000017941 */ /* 0x000fea0003800200 */
.L_x_424:
[----:B------:R-:W-:Y:S01]  /*1fe0*/  @!P5 LEA R8, P3, R15, UR10, 0x3 ;  /* 0x0000000a0f08dc11 */ /* 0x000fe2000f8618ff */
[----:B------:R-:W-:Y:S01]  /*1ff0*/  IMAD.U32 R7, RZ, RZ, UR15 ;  /* 0x0000000fff077e24 */ /* 0x000fe2000f8e00ff */
[----:B------:R-:W-:Y:S01]  /*2000*/  ISETP.GE.U32.AND P4, PT, R13, UR18, PT ;  /* 0x000000120d007c0c */ /* 0x000fe2000bf86070 */
[----:B------:R-:W-:Y:S01]  /*2010*/  IMAD.U32 R13, RZ, RZ, UR15 ;  /* 0x0000000fff0d7e24 */ /* 0x000fe2000f8e00ff */
[C---:B------:R-:W-:Y:S01]  /*2020*/  @!P5 LEA.HI.X R9, R15.reuse, UR11, R14, 0x3, P3 ;  /* 0x0000000b0f09dc11 */ /* 0x040fe200098f1c0e */
[----:B------:R-:W-:Y:S01]  /*2030*/  BSSY.RECONVERGENT B0, `(.L_x_426) ;  /* 0x0000021000007945 */ /* 0x000fe20003800200 */
[----:B------:R-:W-:Y:S01]  /*2040*/  @!P2 LEA R6, P6, R15, UR10, 0x3 ;  /* 0x0000000a0f06ac11 */ /* 0x000fe2000f8c18ff */
[----:B------:R-:W-:Y:S01]  /*2050*/  DADD R60, -R4, R60 ;  /* 0x00000000043c7229 */ /* 0x000fe2000000013c */
[----:B------:R-:W-:Y:S01]  /*2060*/  ISETP.GE.U32.AND.EX P4, PT, R12, UR19, PT, P4 ;  /* 0x000000130c007c0c */ /* 0x000fe2000bf86140 */
[----:B------:R-:W-:Y:S01]  /*2070*/  IMAD.U32 R12, RZ, RZ, UR15 ;  /* 0x0000000fff0c7e24 */ /* 0x000fe2000f8e00ff */
[----:B------:R0:W-:Y:S01]  /*2080*/  @!P5 STG.E.64 desc[UR16][R8.64], R26 ;  /* 0x0000001a0800d986 */ /* 0x0001e2000c101b10 */
[----:B------:R-:W-:-:S02]  /*2090*/  ISETP.GE.U32.AND P3, PT, R11, UR18, PT ;  /* 0x000000120b007c0c */ /* 0x000fc4000bf66070 */
[----:B------:R-:W-:Y:S01]  /*20a0*/  @!P2 LEA R6, P5, R7, R6, 0x3 ;  /* 0x000000060706a211 */ /* 0x000fe200078a18ff */
[----:B------:R-:W-:Y:S01]  /*20b0*/  @!P1 IMAD.SHL.U32 R12, R12, 0x8, RZ ;  /* 0x000000080c0c9824 */ /* 0x000fe200078e00ff */
[C-C-:B------:R-:W-:Y:S02]  /*20c0*/  @!P2 LEA.HI.X R2, R15.reuse, UR11, R14.reuse, 0x3, P6 ;  /* 0x0000000b0f02ac11 */ /* 0x140fe4000b0f1c0e */
[----:B------:R-:W-:Y:S02]  /*20d0*/  @!P1 LEA R11, P6, R15, UR10, 0x3 ;  /* 0x0000000a0f0b9c11 */ /* 0x000fe4000f8c18ff */
[----:B------:R-:W-:Y:S02]  /*20e0*/  @!P2 LEA.HI.X R7, R7, R2, RZ, 0x3, P5 ;  /* 0x000000020707a211 */ /* 0x000fe400028f1cff */
[----:B------:R-:W-:Y:S02]  /*20f0*/  @!P1 LEA.HI.X R2, R15, UR11, R14, 0x3, P6 ;  /* 0x0000000b0f029c11 */ /* 0x000fe4000b0f1c0e */
[----:B------:R-:W-:Y:S01]  /*2100*/  ISETP.GE.U32.AND.EX P3, PT, R10, UR19, PT, P3 ;  /* 0x000000130a007c0c */ /* 0x000fe2000bf66130 */
[----:B------:R1:W-:Y:S01]  /*2110*/  @!P2 STG.E.64 desc[UR16][R6.64], R22 ;  /* 0x000000160600a986 */ /* 0x0003e2000c101b10 */
[----:B0-----:R-:W-:Y:S01]  /*2120*/  @!P1 IADD3 R8, P5, P6, R12, R11, R12 ;  /* 0x0000000b0c089210 */ /* 0x001fe20007ebe00c */
[----:B------:R-:W-:Y:S01]  /*2130*/  IMAD.U32 R11, RZ, RZ, UR15 ;  /* 0x0000000fff0b7e24 */ /* 0x000fe2000f8e00ff */
[----:B------:R-:W-:-:S04]  /*2140*/  @!P1 SHF.R.U32.HI R9, RZ, 0x1d, R13 ;  /* 0x0000001dff099819 */ /* 0x000fc8000001160d */
[----:B------:R-:W-:Y:S02]  /*2150*/  @!P1 IADD3.X R9, PT, PT, R9, R2, R9, P5, P6 ;  /* 0x0000000209099210 */ /* 0x000fe40002fec409 */
[----:B------:R-:W-:-:S03]  /*2160*/  @!P4 LEA R10, P5, R15, UR8, 0x3 ;  /* 0x000000080f0acc11 */ /* 0x000fc6000f8a18ff */
[----:B------:R1:W-:Y:S01]  /*2170*/  @!P1 STG.E.64 desc[UR16][R8.64], R18 ;  /* 0x0000001208009986 */ /* 0x0003e2000c101b10 */
[----:B------:R-:W-:Y:S09]  /*2180*/  @P0 BRA `(.L_x_427) ;  /* 0x00000000002c0947 */ /* 0x000ff20003800000 */
[----:B------:R-:W-:Y:S01]  /*2190*/  IMAD.U32 R5, RZ, RZ, UR15 ;  /* 0x0000000fff057e24 */ /* 0x000fe2000f8e00ff */
[----:B------:R-:W-:Y:S01]  /*21a0*/  LEA R2, P0, R15, UR10, 0x3 ;  /* 0x0000000a0f027c11 */ /* 0x000fe2000f8018ff */
[----:B-1----:R-:W-:Y:S02]  /*21b0*/  IMAD.U32 R7, RZ, RZ, UR15 ;  /* 0x0000000fff077e24 */ /* 0x002fe4000f8e00ff */
[----:B------:R-:W-:-:S03]  /*21c0*/  IMAD.SHL.U32 R5, R5, 0x8, RZ ;  /* 0x0000000805057824 */ /* 0x000fc600078e00ff */
[----:B------:R-:W-:Y:S02]  /*21d0*/  SHF.R.U32.HI R7, RZ, 0x1d, R7 ;  /* 0x0000001dff077819 */ /* 0x000fe40000011607 */
[----:B------:R-:W-:Y:S02]  /*21e0*/  IADD3 R4, P1, P2, R5, R2, R5 ;  /* 0x0000000205047210 */ /* 0x000fe40007a3e005 */
[----:B------:R-:W-:Y:S02]  /*21f0*/  LEA.HI.X R2, R15, UR11, R14, 0x3, P0 ;  /* 0x0000000b0f027c11 */ /* 0x000fe400080f1c0e */
[----:B------:R-:W-:Y:S02]  /*2200*/  IADD3 R4, P0, PT, R5, R4, RZ ;  /* 0x0000000405047210 */ /* 0x000fe40007f1e0ff */
[----:B------:R-:W-:-:S05]  /*2210*/  IADD3.X R2, PT, PT, R7, R2, R7, P1, P2 ;  /* 0x0000000207027210 */ /* 0x000fca0000fe4407 */
[----:B------:R-:W-:-:S05]  /*2220*/  IMAD.X R5, R7, 0x1, R2, P0 ;  /* 0x0000000107057824 */ /* 0x000fca00000e0602 */
[----:B------:R0:W-:Y:S02]  /*2230*/  STG.E.64 desc[UR16][R4.64], R60 ;  /* 0x0000003c04007986 */ /* 0x0001e4000c101b10 */
.L_x_427:
[----:B------:R-:W-:Y:S05]  /*2240*/  BSYNC.RECONVERGENT B0 ;  /* 0x0000000000007941 */ /* 0x000fea0003800200 */
.L_x_426:
[----:B------:R-:W-:Y:S01]  /*2250*/  ISETP.GE.U32.AND P0, PT, R15, UR18, PT ;  /* 0x000000120f007c0c */ /* 0x000fe2000bf06070 */
[----:B-1----:R-:W-:Y:S01]  /*2260*/  IMAD.U32 R7, RZ, RZ, UR15 ;  /* 0x0000000fff077e24 */ /* 0x002fe2000f8e00ff */
[----:B0-----:R-:W-:Y:S01]  /*2270*/  @!P4 LEA R4, P1, R11, R10, 0x3 ;  /* 0x0000000a0b04c211 */ /* 0x001fe200078218ff */
[----:B------:R-:W-:Y:S01]  /*2280*/  IMAD.U32 R6, RZ, RZ, UR15 ;  /* 0x0000000fff067e24 */ /* 0x000fe2000f8e00ff */
[----:B------:R-:W-:Y:S01]  /*2290*/  ISETP.GE.U32.AND.EX P0, PT, R14, UR19, PT, P0 ;  /* 0x000000130e007c0c */ /* 0x000fe2000bf06100 */
[----:B------:R-:W-:Y:S01]  /*22a0*/  @!P3 IMAD.SHL.U32 R7, R7, 0x8, RZ ;  /* 0x000000080707b824 */ /* 0x000fe200078e00ff */
[C---:B------:R-:W-:Y:S01]  /*22b0*/  @!P3 LEA R2, P2, R15.reuse, UR8, 0x3 ;  /* 0x000000080f02bc11 */ /* 0x040fe2000f8418ff */
[----:B------:R-:W-:Y:S01]  /*22c0*/  IMAD.U32 R8, RZ, RZ, UR15 ;  /* 0x0000000fff087e24 */ /* 0x000fe2000f8e00ff */
[----:B------:R-:W-:Y:S01]  /*22d0*/  @!P4 LEA.HI.X R5, R15, UR9, R14, 0x3, P5 ;  /* 0x000000090f05cc11 */ /* 0x000fe2000a8f1c0e */
[----:B------:R-:W-:Y:S01]  /*22e0*/  IMAD.U32 R18, RZ, RZ, UR15 ;  /* 0x0000000fff127e24 */ /* 0x000fe2000f8e00ff */
[----:B------:R-:W-:Y:S01]  /*22f0*/  @!P3 IADD3 R2, P5, P6, R7, R2, R7 ;  /* 0x000000020702b210 */ /* 0x000fe20007ebe007 */
[----:B------:R-:W-:Y:S01]  /*2300*/  BSSY.RECONVERGENT B0, `(.L_x_428) ;  /* 0x0000023000007945 */ /* 0x000fe20003800200 */
[----:B------:R-:W-:-:S02]  /*2310*/  @!P4 LEA.HI.X R5, R6, R5, RZ, 0x3, P1 ;  /* 0x000000050605c211 */ /* 0x000fc400008f1cff */
[----:B------:R-:W-:Y:S02]  /*2320*/  @!P3 SHF.R.U32.HI R7, RZ, 0x1d, R8 ;  /* 0x0000001dff07b819 */ /* 0x000fe40000011608 */
[----:B------:R-:W-:Y:S02]  /*2330*/  @!P3 LEA.HI.X R6, R15, UR9, R14, 0x3, P2 ;  /* 0x000000090f06bc11 */ /* 0x000fe400090f1c0e */
[----:B------:R-:W-:Y:S02]  /*2340*/  @!P4 IADD3 R8, P2, PT, R16, UR4, RZ ;  /* 0x000000041008cc10 */ /* 0x000fe4000ff5e0ff */
[----:B------:R-:W-:Y:S02]  /*2350*/  ISETP.GE.U32.AND P1, PT, R3, UR18, PT ;  /* 0x0000001203007c0c */ /* 0x000fe4000bf26070 */
[----:B------:R-:W-:Y:S01]  /*2360*/  @!P3 IADD3.X R3, PT, PT, R7, R6, R7, P5, P6 ;  /* 0x000000060703b210 */ /* 0x000fe20002fec407 */
[----:B------:R-:W-:Y:S01]  /*2370*/  @!P4 IMAD.X R9, RZ, RZ, UR5, P2 ;  /* 0x00000005ff09ce24 */ /* 0x000fe200090e06ff */
[----:B------:R-:W-:-:S02]  /*2380*/  @!P0 LEA R10, P2, R15, UR8, 0x3 ;  /* 0x000000080f0a8c11 */ /* 0x000fc4000f8418ff */
[----:B------:R-:W-:Y:S02]  /*2390*/  ISETP.GE.U32.AND.EX P1, PT, R0, UR19, PT, P1 ;  /* 0x0000001300007c0c */ /* 0x000fe4000bf26110 */
[----:B------:R-:W-:Y:S02]  /*23a0*/  @!P0 LEA.HI.X R11, R15, UR9, R14, 0x3, P2 ;  /* 0x000000090f0b8c11 */ /* 0x000fe400090f1c0e */
[----:B------:R-:W-:Y:S02]  /*23b0*/  @!P4 LEA R6, P6, R8, UR6, 0x3 ;  /* 0x000000060806cc11 */ /* 0x000fe4000f8c18ff */
[----:B------:R-:W-:Y:S01]  /*23c0*/  @!P0 IADD3 R7, P5, PT, R16, UR4, RZ ;  /* 0x0000000410078c10 */ /* 0x000fe2000ffbe0ff */
[----:B------:R0:W-:Y:S01]  /*23d0*/  @!P0 STG.E.64 desc[UR16][R10.64], R42 ;  /* 0x0000002a0a008986 */ /* 0x0001e2000c101b10 */
[----:B------:R-:W-:Y:S02]  /*23e0*/  MOV R13, UR15 ;  /* 0x0000000f000d7c02 */ /* 0x000fe40008000f00 */
[----:B------:R-:W-:Y:S01]  /*23f0*/  @!P4 LEA.HI.X R9, R8, UR7, R9, 0x3, P6 ;  /* 0x000000070809cc11 */ /* 0x000fe2000b0f1c09 */
[----:B------:R0:W-:Y:S01]  /*2400*/  @!P4 STG.E.64 desc[UR16][R4.64], R40 ;  /* 0x000000280400c986 */ /* 0x0001e2000c101b10 */
[----:B------:R-:W-:Y:S01]  /*2410*/  @!P4 LEA R8, P2, R13, R6, 0x3 ;  /* 0x000000060d08c211 */ /* 0x000fe200078418ff */
[----:B------:R-:W-:Y:S01]  /*2420*/  @!P0 IMAD.X R12, RZ, RZ, UR5, P5 ;  /* 0x00000005ff0c8e24 */ /* 0x000fe2000a8e06ff */
[----:B------:R-:W-:Y:S01]  /*2430*/  @!P0 LEA R6, P5, R7, UR6, 0x3 ;  /* 0x0000000607068c11 */ /* 0x000fe2000f8a18ff */
[----:B------:R0:W-:Y:S01]  /*2440*/  @!P3 STG.E.64 desc[UR16][R2.64], R38 ;  /* 0x000000260200b986 */ /* 0x0001e2000c101b10 */
[----:B------:R-:W-:-:S02]  /*2450*/  @!P4 LEA.HI.X R9, R18, R9, RZ, 0x3, P2 ;  /* 0x000000091209c211 */ /* 0x000fc400010f1cff */
[----:B------:R-:W-:Y:S01]  /*2460*/  @!P0 LEA.HI.X R7, R7, UR7, R12, 0x3, P5 ;  /* 0x0000000707078c11 */ /* 0x000fe2000a8f1c0c */
[----:B------:R-:W-:Y:S08]  /*2470*/  @P1 BRA `(.L_x_429) ;  /* 0x00000000002c1947 */ /* 0x000ff00003800000 */
        /* <DEDUP_REMOVED lines=10> */
[----:B------:R1:W-:Y:S02]  /*2520*/  STG.E.64 desc[UR16][R2.64], R30 ;  /* 0x0000001e02007986 */ /* 0x0003e4000c101b10 */
.L_x_429:
[----:B------:R-:W-:Y:S05]  /*2530*/  BSYNC.RECONVERGENT B0 ;  /* 0x0000000000007941 */ /* 0x000fea0003800200 */
.L_x_428:
[----:B------:R2:W-:Y:S01]  /*2540*/  @!P0 STG.E.64 desc[UR16][R6.64], R28 ;  /* 0x0000001c06008986 */ /* 0x0005e2000c101b10 */
[----:B------:R-:W-:Y:S03]  /*2550*/  BSSY.RECONVERGENT B0, `(.L_x_430) ;  /* 0x000000e000007945 */ /* 0x000fe60003800200 */
[----:B------:R2:W-:Y:S01]  /*2560*/  @!P4 STG.E.64 desc[UR16][R8.64], R24 ;  /* 0x000000180800c986 */ /* 0x0005e2000c101b10 */
[----:B------:R-:W-:Y:S05]  /*2570*/  @P3 BRA `(.L_x_431) ;  /* 0x00000000002c3947 */ /* 0x000fea0003800000 */
[----:B------:R-:W-:Y:S01]  /*2580*/  IADD3 R0, P0, PT, R16, UR4, RZ ;  /* 0x0000000410007c10 */ /* 0x000fe2000ff1e0ff */
[----:B0-----:R-:W-:Y:S02]  /*2590*/  IMAD.U32 R5, RZ, RZ, UR15 ;  /* 0x0000000fff057e24 */ /* 0x001fe4000f8e00ff */
[----:B------:R-:W-:Y:S02]  /*25a0*/  IMAD.U32 R4, RZ, RZ, UR15 ;  /* 0x0000000fff047e24 */ /* 0x000fe4000f8e00ff */
[----:B-1----:R-:W-:Y:S01]  /*25b0*/  IMAD.X R3, RZ, RZ, UR5, P0 ;  /* 0x00000005ff037e24 */ /* 0x002fe200080e06ff */
[C---:B------:R-:W-:Y:S01]  /*25c0*/  LEA R2, P0, R0.reuse, UR6, 0x3 ;  /* 0x0000000600027c11 */ /* 0x040fe2000f8018ff */
[----:B------:R-:W-:Y:S01]  /*25d0*/  IMAD.SHL.U32 R5, R5, 0x8, RZ ;  /* 0x0000000805057824 */ /* 0x000fe200078e00ff */
[----:B------:R-:W-:Y:S02]  /*25e0*/  SHF.R.U32.HI R4, RZ, 0x1d, R4 ;  /* 0x0000001dff047819 */ /* 0x000fe40000011604 */
[----:B------:R-:W-:-:S02]  /*25f0*/  LEA.HI.X R3, R0, UR7, R3, 0x3, P0 ;  /* 0x0000000700037c11 */ /* 0x000fc400080f1c03 */
[----:B------:R-:W-:-:S04]  /*2600*/  IADD3 R2, P0, P2, R5, R2, R5 ;  /* 0x0000000205027210 */ /* 0x000fc80007a1e005 */
[----:B------:R-:W-:-:S05]  /*2610*/  IADD3.X R3, PT, PT, R4, R3, R4, P0, P2 ;  /* 0x0000000304037210 */ /* 0x000fca00007e4404 */
[----:B------:R3:W-:Y:S04]  /*2620*/  STG.E.64 desc[UR16][R2.64], R20 ;  /* 0x0000001402007986 */ /* 0x0007e8000c101b10 */
.L_x_431:
[----:B------:R-:W-:Y:S05]  /*2630*/  BSYNC.RECONVERGENT B0 ;  /* 0x0000000000007941 */ /* 0x000fea0003800200 */
.L_x_430:
[----:B------:R-:W-:Y:S04]  /*2640*/  BSSY.RECONVERGENT B0, `(.L_x_432) ;  /* 0x000000f000007945 */ /* 0x000fe80003800200 */
[----:B------:R-:W-:Y:S05]  /*2650*/  @P1 BRA `(.L_x_433) ;  /* 0x0000000000341947 */ /* 0x000fea0003800000 */
[----:B------:R-:W-:Y:S01]  /*2660*/  IADD3 R0, P0, PT, R16, UR4, RZ ;  /* 0x0000000410007c10 */ /* 0x000fe2000ff1e0ff */
[----:B0-----:R-:W-:Y:S02]  /*2670*/  IMAD.U32 R5, RZ, RZ, UR15 ;  /* 0x0000000fff057e24 */ /* 0x001fe4000f8e00ff */
[----:B------:R-:W-:Y:S01]  /*2680*/  IMAD.U32 R4, RZ, RZ, UR15 ;  /* 0x0000000fff047e24 */ /* 0x000fe2000f8e00ff */
[----:B-1-3--:R-:W-:Y:S01]  /*2690*/  LEA R2, P1, R0, UR6, 0x3 ;  /* 0x0000000600027c11 */ /* 0x00afe2000f8218ff */
[----:B------:R-:W-:Y:S02]  /*26a0*/  IMAD.SHL.U32 R5, R5, 0x8, RZ ;  /* 0x0000000805057824 */ /* 0x000fe400078e00ff */
[----:B------:R-:W-:Y:S01]  /*26b0*/  IMAD.X R3, RZ, RZ, UR5, P0 ;  /* 0x00000005ff037e24 */ /* 0x000fe200080e06ff */
[----:B------:R-:W-:Y:S02]  /*26c0*/  SHF.R.U32.HI R4, RZ, 0x1d, R4 ;  /* 0x0000001dff047819 */ /* 0x000fe40000011604 */
[----:B------:R-:W-:-:S02]  /*26d0*/  IADD3 R2, P2, P3, R5, R2, R5 ;  /* 0x0000000205027210 */ /* 0x000fc40007b5e005 */
[----:B------:R-:W-:Y:S02]  /*26e0*/  LEA.HI.X R3, R0, UR7, R3, 0x3, P1 ;  /* 0x0000000700037c11 */ /* 0x000fe400088f1c03 */
[----:B------:R-:W-:Y:S02]  /*26f0*/  IADD3 R2, P0, PT, R5, R2, RZ ;  /* 0x0000000205027210 */ /* 0x000fe40007f1e0ff */
[----:B------:R-:W-:-:S05]  /*2700*/  IADD3.X R3, PT, PT, R4, R3, R4, P2, P3 ;  /* 0x0000000304037210 */ /* 0x000fca00017e6404 */
[----:B------:R-:W-:-:S05]  /*2710*/  IMAD.X R3, R4, 0x1, R3, P0 ;  /* 0x0000000104037824 */ /* 0x000fca00000e0603 */
[----:B------:R4:W-:Y:S02]  /*2720*/  STG.E.64 desc[UR16][R2.64], R56 ;  /* 0x0000003802007986 */ /* 0x0009e4000c101b10 */
.L_x_433:
[----:B------:R-:W-:Y:S05]  /*2730*/  BSYNC.RECONVERGENT B0 ;  /* 0x0000000000007941 */ /* 0x000fea0003800200 */
.L_x_432:
[----:B------:R-:W-:-:S04]  /*2740*/  UIADD3 UR4, UP0, UPT, UR14, UR4, URZ ;  /* 0x000000040e047290 */ /* 0x000fc8000ff1e0ff */
[----:B------:R-:W-:Y:S02]  /*2750*/  UIADD3.X UR5, UPT, UPT, URZ, UR5, URZ, UP0, !UPT ;  /* 0x00000005ff057290 */ /* 0x000fe400087fe4ff */
[----:B------:R-:W-:-:S04]  /*2760*/  UISETP.GE.U32.AND UP0, UPT, UR4, UR18, UPT ;  /* 0x000000120400728c */ /* 0x000fc8000bf06070 */
[----:B------:R-:W-:-:S09]  /*2770*/  UISETP.GE.U32.AND.EX UP0, UPT, UR5, UR19, UPT, UP0 ;  /* 0x000000130500728c */ /* 0x000fd2000bf06100 */
[----:B------:R-:W-:Y:S05]  /*2780*/  BRA.U !UP0, `(.L_x_434) ;  /* 0xffffffdd08787547 */ /* 0x000fea000b83ffff */
[----:B------:R-:W-:Y:S05]  /*2790*/  EXIT ;  /* 0x000000000000794d */ /* 0x000fea0003800000 */
.L_x_401:
[----:B------:R-:W0:Y:S01]  /*27a0*/  S2R R0, SR_TID.X ;  /* 0x0000000000007919 */ /* 0x000e220000002100 */
[----:B------:R-:W1:Y:S01]  /*27b0*/  LDCU.64 UR20, c[0x0][0x1168] ;  /* 0x00022d00ff1477ac */ /* 0x000e620008000a00 */
[----:B------:R-:W2:Y:S01]  /*27c0*/  LDCU.64 UR22, c[0x0][0x1170] ;  /* 0x00022e00ff1677ac */ /* 0x000ea20008000a00 */
[----:B------:R-:W3:Y:S01]  /*27d0*/  LDCU.U8 UR13, c[0x0][0x1178] ;  /* 0x00022f00ff0d77ac */ /* 0x000ee20008000000 */
[----:B------:R-:W-:Y:S01]  /*27e0*/  UMOV UR4, URZ ;  /* 0x000000ff00047c82 */ /* 0x000fe20008000000 */
[----:B------:R-:W-:-:S05]  /*27f0*/  UMOV UR5, URZ ;  /* 0x000000ff00057c82 */ /* 0x000fca0008000000 */
.L_x_455:
[----:B0-----:R-:W-:Y:S02]  /*2800*/  IADD3 R16, P1, PT, R0, UR4, RZ ;  /* 0x0000000400107c10 */ /* 0x001fe4000ff3e0ff */
[----:B------:R-:W-:Y:S02]  /*2810*/  CS2R R4, SRZ ;  /* 0x0000000000047805 */ /* 0x000fe4000001ff00 */
[C---:B------:R-:W-:Y:S01]  /*2820*/  ISETP.GE.U32.AND P0, PT, R16.reuse, UR18, PT ;  /* 0x0000001210007c0c */ /* 0x040fe2000bf06070 */
[----:B------:R-:W-:Y:S02]  /*2830*/  IMAD.X R15, RZ, RZ, UR5, P1 ;  /* 0x00000005ff0f7e24 */ /* 0x000fe400088e06ff */
[----:B------:R-:W-:-:S03]  /*2840*/  IMAD.SHL.U32 R8, R16, 0x8, RZ ;  /* 0x0000000810087824 */ /* 0x000fc600078e00ff */
[----:B------:R-:W-:Y:S02]  /*2850*/  ISETP.GE.U32.AND.EX P0, PT, R15, UR19, PT, P0 ;  /* 0x000000130f007c0c */ /* 0x000fe4000bf06100 */
[----:B------:R-:W-:-:S11]  /*2860*/  SHF.L.U64.HI R9, R16, 0x3, R15 ;  /* 0x0000000310097819 */ /* 0x000fd6000001020f */
[----:B-1----:R-:W-:-:S04]  /*2870*/  @!P0 IADD3 R6, P1, PT, R8, UR8, RZ ;  /* 0x0000000808068c10 */ /* 0x002fc8000ff3e0ff */
[----:B------:R-:W-:-:S05]  /*2880*/  @!P0 IADD3.X R7, PT, PT, R9, UR9, RZ, P1, !PT ;  /* 0x0000000909078c10 */ /* 0x000fca0008ffe4ff */
[----:B------:R0:W4:Y:S01]  /*2890*/  @!P0 LDG.E.64 R4, desc[UR16][R6.64] ;  /* 0x0000001006048981 */ /* 0x000122000c1e1b00 */
[----:B--2---:R-:W-:Y:S02]  /*28a0*/  IADD3 R2, P1, PT, R8, UR10, RZ ;  /* 0x0000000a08027c10 */ /* 0x004fe4000ff3e0ff */
[----:B------:R-:W-:Y:S02]  /*28b0*/  CS2R R58, SRZ ;  /* 0x00000000003a7805 */ /* 0x000fe4000001ff00 */
[----:B------:R-:W-:-:S05]  /*28c0*/  IADD3.X R3, PT, PT, R9, UR11, RZ, P1, !PT ;  /* 0x0000000b09037c10 */ /* 0x000fca0008ffe4ff */
[----:B------:R1:W2:Y:S01]  /*28d0*/  @!P0 LDG.E.64 R58, desc[UR16][R2.64] ;  /* 0x00000010023a8981 */ /* 0x0002a2000c1e1b00 */
[----:B------:R-:W-:Y:S02]  /*28e0*/  IADD3 R8, P1, PT, R8, UR6, RZ ;  /* 0x0000000608087c10 */ /* 0x000fe4000ff3e0ff */
[----:B------:R-:W-:Y:S02]  /*28f0*/  CS2R R18, SRZ ;  /* 0x0000000000127805 */ /* 0x000fe4000001ff00 */
[----:B------:R-:W-:-:S05]  /*2900*/  IADD3.X R9, PT, PT, R9, UR7, RZ, P1, !PT ;  /* 0x0000000709097c10 */ /* 0x000fca0008ffe4ff */
[----:B------:R3:W2:Y:S01]  /*2910*/  @!P0 LDG.E.64 R18, desc[UR16][R8.64] ;  /* 0x0000001008128981 */ /* 0x0006a2000c1e1b00 */
[----:B------:R-:W-:Y:S01]  /*2920*/  IADD3 R14, P2, PT, R16, UR15, RZ ;  /* 0x0000000f100e7c10 */ /* 0x000fe2000ff5e0ff */
[----:B------:R-:W-:Y:S01]  /*2930*/  IMAD.U32 R11, RZ, RZ, UR15 ;  /* 0x0000000fff0b7e24 */ /* 0x000fe2000f8e00ff */
[----:B------:R-:W-:Y:S01]  /*2940*/  CS2R R56, SRZ ;  /* 0x0000000000387805 */ /* 0x000fe2000001ff00 */
[----:B------:R-:W-:Y:S02]  /*2950*/  IMAD.U32 R25, RZ, RZ, UR15 ;  /* 0x0000000fff197e24 */ /* 0x000fe4000f8e00ff */
[----:B------:R-:W-:Y:S02]  /*2960*/  IMAD.U32 R23, RZ, RZ, UR15 ;  /* 0x0000000fff177e24 */ /* 0x000fe4000f8e00ff */
[----:B------:R-:W-:Y:S01]  /*2970*/  IMAD.U32 R21, RZ, RZ, UR15 ;  /* 0x0000000fff157e24 */ /* 0x000fe2000f8e00ff */
[----:B------:R-:W-:Y:S01]  /*2980*/  LEA R24, P3, R25, R8, 0x3 ;  /* 0x0000000819187211 */ /* 0x000fe200078618ff */
[----:B------:R-:W-:Y:S01]  /*2990*/  IMAD.X R13, RZ, RZ, R15, P2 ;  /* 0x000000ffff0d7224 */ /* 0x000fe200010e060f */
[----:B0-----:R-:W-:Y:S01]  /*29a0*/  LEA R6, P2, R11, R2, 0x3 ;  /* 0x000000020b067211 */ /* 0x001fe200078418ff */
[----:B-1----:R-:W-:Y:S01]  /*29b0*/  IMAD.U32 R2, RZ, RZ, UR15 ;  /* 0x0000000fff027e24 */ /* 0x002fe2000f8e00ff */
[----:B------:R-:W-:-:S02]  /*29c0*/  CS2R R40, SRZ ;  /* 0x0000000000287805 */ /* 0x000fc4000001ff00 */
[----:B------:R-:W-:Y:S02]  /*29d0*/  CS2R R30, SRZ ;  /* 0x00000000001e7805 */ /* 0x000fe4000001ff00 */
[----:B------:R-:W-:Y:S02]  /*29e0*/  LEA R22, P4, R23, R6, 0x3 ;  /* 0x0000000617167211 */ /* 0x000fe400078818ff */
[----:B------:R-:W-:Y:S01]  /*29f0*/  LEA.HI.X R7, R2, R3, RZ, 0x3, P2 ;  /* 0x0000000302077211 */ /* 0x000fe200010f1cff */
[----:B------:R-:W-:Y:S01]  /*2a00*/  IMAD.U32 R3, RZ, RZ, UR15 ;  /* 0x0000000fff037e24 */ /* 0x000fe2000f8e00ff */
[----:B------:R-:W-:Y:S02]  /*2a10*/  IADD3 R12, P2, PT, R14, UR15, RZ ;  /* 0x0000000f0e0c7c10 */ /* 0x000fe4000ff5e0ff */
[----:B------:R-:W-:Y:S02]  /*2a20*/  LEA.HI.X R23, R11, R7, RZ, 0x3, P4 ;  /* 0x000000070b177211 */ /* 0x000fe400020f1cff */
[----:B------:R-:W-:Y:S01]  /*2a30*/  LEA.HI.X R25, R3, R9, RZ, 0x3, P3 ;  /* 0x0000000903197211 */ /* 0x000fe200018f1cff */
[----:B------:R-:W-:Y:S01]  /*2a40*/  IMAD.X R3, RZ, RZ, R13, P2 ;  /* 0x000000ffff037224 */ /* 0x000fe200010e060d */
[----:B------:R-:W-:-:S02]  /*2a50*/  ISETP.GE.U32.AND P5, PT, R12, UR18, PT ;  /* 0x000000120c007c0c */ /* 0x000fc4000bfa6070 */
[----:B------:R-:W-:Y:S02]  /*2a60*/  ISETP.GE.U32.AND P1, PT, R14, UR18, PT ;  /* 0x000000120e007c0c */ /* 0x000fe4000bf26070 */
[----:B------:R-:W-:Y:S02]  /*2a70*/  ISETP.GE.U32.AND.EX P5, PT, R3, UR19, PT, P5 ;  /* 0x0000001303007c0c */ /* 0x000fe4000bfa6150 */
[----:B------:R-:W-:Y:S02]  /*2a80*/  LEA R20, P3, R21, R24, 0x3 ;  /* 0x0000001815147211 */ /* 0x000fe400078618ff */
[----:B------:R-:W-:Y:S02]  /*2a90*/  ISETP.GE.U32.AND.EX P1, PT, R13, UR19, PT, P1 ;  /* 0x000000130d007c0c */ /* 0x000fe4000bf26110 */
[----:B------:R-:W-:-:S07]  /*2aa0*/  LEA.HI.X R21, R11, R25, RZ, 0x3, P3 ;  /* 0x000000190b157211 */ /* 0x000fce00018f1cff */
[----:B------:R-:W5:Y:S04]  /*2ab0*/  @!P5 LDG.E.64 R40, desc[UR16][R22.64] ;  /* 0x000000101628d981 */ /* 0x000f68000c1e1b00 */
[----:B------:R-:W5:Y:S01]  /*2ac0*/  @!P5 LDG.E.64 R30, desc[UR16][R20.64] ;  /* 0x00000010141ed981 */ /* 0x000f62000c1e1b00 */
[----:B------:R-:W-:Y:S02]  /*2ad0*/  IADD3 R10, P4, PT, R12, UR15, RZ ;  /* 0x0000000f0c0a7c10 */ /* 0x000fe4000ff9e0ff */
[C---:B---3--:R-:W-:Y:S01]  /*2ae0*/  @!P1 LEA R8, P2, R14.reuse, UR8, 0x3 ;  /* 0x000000080e089c11 */ /* 0x048fe2000f8418ff */
[----:B------:R0:W5:Y:S01]  /*2af0*/  @!P1 LDG.E.64 R56, desc[UR16][R6.64] ;  /* 0x0000001006389981 */ /* 0x000162000c1e1b00 */
[----:B------:R-:W-:Y:S01]  /*2b00*/  CS2R R54, SRZ ;  /* 0x0000000000367805 */ /* 0x000fe2000001ff00 */
[----:B------:R-:W-:Y:S01]  /*2b10*/  IMAD.X R11, RZ, RZ, R3, P4 ;  /* 0x000000ffff0b7224 */ /* 0x000fe200020e0603 */
[----:B------:R-:W-:-:S02]  /*2b20*/  @!P1 LEA.HI.X R9, R14, UR9, R13, 0x3, P2 ;  /* 0x000000090e099c11 */ /* 0x000fc400090f1c0d */
[----:B------:R-:W-:Y:S02]  /*2b30*/  CS2R R42, SRZ ;  /* 0x00000000002a7805 */ /* 0x000fe4000001ff00 */
[----:B------:R-:W-:Y:S02]  /*2b40*/  ISETP.GE.U32.AND P2, PT, R10, UR18, PT ;  /* 0x000000120a007c0c */ /* 0x000fe4000bf46070 */
[----:B------:R-:W-:Y:S01]  /*2b50*/  CS2R R38, SRZ ;  /* 0x0000000000267805 */ /* 0x000fe2000001ff00 */
[----:B------:R-:W-:Y:S01]  /*2b60*/  UPRMT UR12, UR13, 0x8880, URZ ;  /* 0x000088800d0c7896 */ /* 0x000fe200080000ff */
[----:B------:R1:W5:Y:S01]  /*2b70*/  @!P1 LDG.E.64 R54, desc[UR16][R8.64] ;  /* 0x0000001008369981 */ /* 0x000362000c1e1b00 */
[----:B------:R-:W-:Y:S02]  /*2b80*/  ISETP.GE.U32.AND.EX P2, PT, R11, UR19, PT, P2 ;  /* 0x000000130b007c0c */ /* 0x000fe4000bf46120 */
[----:B0-----:R-:W-:Y:S01]  /*2b90*/  @!P5 LEA R6, P3, R12, UR8, 0x3 ;  /* 0x000000080c06dc11 */ /* 0x001fe2000f8618ff */
[----:B------:R-:W-:-:S02]  /*2ba0*/  IMAD.U32 R17, RZ, RZ, UR15 ;  /* 0x0000000fff117e24 */ /* 0x000fc4000f8e00ff */
[----:B------:R-:W-:Y:S01]  /*2bb0*/  IMAD.U32 R35, RZ, RZ, UR15 ;  /* 0x0000000fff237e24 */ /* 0x000fe2000f8e00ff */
[----:B------:R-:W-:Y:S01]  /*2bc0*/  @!P5 LEA.HI.X R7, R12, UR9, R3, 0x3, P3 ;  /* 0x000000090c07dc11 */ /* 0x000fe200098f1c03 */
[----:B------:R-:W-:Y:S01]  /*2bd0*/  IMAD.U32 R45, RZ, RZ, UR15 ;  /* 0x0000000fff2d7e24 */ /* 0x000fe2000f8e00ff */
[----:B------:R-:W-:Y:S01]  /*2be0*/  CS2R R26, SRZ ;  /* 0x00000000001a7805 */ /* 0x000fe2000001ff00 */
[----:B------:R0:W5:Y:S04]  /*2bf0*/  @!P1 LDG.E.64 R42, desc[UR16][R24.64] ;  /* 0x00000010182a9981 */ /* 0x000168000c1e1b00 */
[----:B------:R-:W5:Y:S01]  /*2c00*/  @!P5 LDG.E.64 R38, desc[UR16][R6.64] ;  /* 0x000000100626d981 */ /* 0x000f62000c1e1b00 */
[----:B------:R-:W-:Y:S01]  /*2c10*/  @!P2 LEA R32, P4, R10, UR8, 0x3 ;  /* 0x000000080a20ac11 */ /* 0x000fe2000f8818ff */
[----:B-1----:R-:W-:-:S03]  /*2c20*/  IMAD.U32 R9, RZ, RZ, UR15 ;  /* 0x0000000fff097e24 */ /* 0x002fc6000f8e00ff */
[----:B------:R-:W-:Y:S02]  /*2c30*/  @!P2 LEA.HI.X R33, R10, UR9, R11, 0x3, P4 ;  /* 0x000000090a21ac11 */ /* 0x000fe4000a0f1c0b */
[----:B------:R-:W-:Y:S02]  /*2c40*/  ISETP.NE.AND P4, PT, RZ, UR12, PT ;  /* 0x0000000cff007c0c */ /* 0x000fe4000bf85270 */
[----:B------:R-:W-:Y:S01]  /*2c50*/  @!P2 LEA R8, P3, R9, R22, 0x3 ;  /* 0x000000160908a211 */ /* 0x000fe200078618ff */
[----:B------:R-:W5:Y:S01]  /*2c60*/  @!P2 LDG.E.64 R26, desc[UR16][R32.64] ;  /* 0x00000010201aa981 */ /* 0x000f62000c1e1b00 */
[----:B------:R-:W-:Y:S02]  /*2c70*/  @!P2 LEA R34, P6, R35, R20, 0x3 ;  /* 0x000000142322a211 */ /* 0x000fe400078c18ff */
[----:B------:R-:W-:-:S03]  /*2c80*/  @!P2 LEA.HI.X R9, R17, R23, RZ, 0x3, P3 ;  /* 0x000000171109a211 */ /* 0x000fc600018f1cff */
[----:B------:R-:W-:Y:S01]  /*2c90*/  DSETP.NEU.AND P3, PT, RZ, UR20, PT ;  /* 0x00000014ff007e2a */ /* 0x000fe2000bf6d000 */
[----:B------:R-:W-:Y:S02]  /*2ca0*/  @!P2 LEA.HI.X R35, R45, R21, RZ, 0x3, P6 ;  /* 0x000000152d23a211 */ /* 0x000fe400030f1cff */
[----:B0-----:R-:W-:-:S06]  /*2cb0*/  CS2R R24, SRZ ;  /* 0x0000000000187805 */ /* 0x001fcc000001ff00 */
[----:B------:R0:W5:Y:S02]  /*2cc0*/  @!P2 LDG.E.64 R24, desc[UR16][R34.64] ;  /* 0x000000102218a981 */ /* 0x000164000c1e1b00 */
[----:B0-----:R-:W-:Y:S02]  /*2cd0*/  IMAD.MOV.U32 R34, RZ, RZ, 0x0 ;  /* 0x00000000ff227424 */ /* 0x001fe400078e00ff */
[----:B------:R-:W-:Y:S01]  /*2ce0*/  IMAD.MOV.U32 R35, RZ, RZ, 0x3fd80000 ;  /* 0x3fd80000ff237424 */ /* 0x000fe200078e00ff */
[----:B------:R-:W-:Y:S02]  /*2cf0*/  P2R R2, PR, RZ, 0x8 ;  /* 0x00000008ff027803 */ /* 0x000fe40000000000 */
[----:B------:R-:W-:-:S06]  /*2d00*/  CS2R R28, SRZ ;  /* 0x00000000001c7805 */ /* 0x000fcc000001ff00 */
[----:B------:R0:W5:Y:S01]  /*2d10*/  @!P2 LDG.E.64 R28, desc[UR16][R8.64] ;  /* 0x00000010081ca981 */ /* 0x000162000c1e1b00 */
[----:B------:R-:W-:Y:S01]  /*2d20*/  BSSY.RECONVERGENT B1, `(.L_x_435) ;  /* 0x0000021000017945 */ /* 0x000fe20003800200 */
[----:B----4-:R-:W-:-:S10]  /*2d30*/  DADD R6, -RZ, -R4 ;  /* 0x00000000ff067229 */ /* 0x010fd40000000904 */
[----:B------:R-:W-:Y:S02]  /*2d40*/  FSEL R6, R4, R6, !P4 ;  /* 0x0000000604067208 */ /* 0x000fe40006000000 */
[----:B------:R-:W-:-:S06]  /*2d50*/  FSEL R7, R5, R7, !P4 ;  /* 0x0000000705077208 */ /* 0x000fcc0006000000 */
[----:B--2---:R-:W-:-:S10]  /*2d60*/  DFMA R4, R58, UR20, R6 ;  /* 0x000000143a047c2b */ /* 0x004fd40008000006 */
[----:B------:R-:W-:Y:S02]  /*2d70*/  FSEL R44, R4, R6, P3 ;  /* 0x00000006042c7208 */ /* 0x000fe40001800000 */
[----:B------:R-:W-:-:S06]  /*2d80*/  FSEL R45, R5, R7, P3 ;  /* 0x00000007052d7208 */ /* 0x000fcc0001800000 */
[----:B------:R-:W-:-:S06]  /*2d90*/  DFMA R18, R44, R44, R18 ;  /* 0x0000002c2c12722b */ /* 0x000fcc0000000012 */
[----:B------:R-:W1:Y:S04]  /*2da0*/  MUFU.RSQ64H R33, R19 ;  /* 0x0000001300217308 */ /* 0x000e680000001c00 */
[----:B------:R-:W-:-:S06]  /*2db0*/  VIADD R32, R19, 0xfcb00000 ;  /* 0xfcb0000013207836 */ /* 0x000fcc0000000000 */
[----:B-1----:R-:W-:-:S08]  /*2dc0*/  DMUL R4, R32, R32 ;  /* 0x0000002020047228 */ /* 0x002fd00000000000 */
[----:B------:R-:W-:-:S08]  /*2dd0*/  DFMA R4, R18, -R4, 1 ;  /* 0x3ff000001204742b */ /* 0x000fd00000000804 */
[----:B------:R-:W-:Y:S02]  /*2de0*/  DFMA R34, R4, R34, 0.5 ;  /* 0x3fe000000422742b */ /* 0x000fe40000000022 */
[----:B------:R-:W-:Y:S01]  /*2df0*/  DMUL R4, R32, R4 ;  /* 0x0000000420047228 */ /* 0x000fe20000000000 */
[----:B------:R-:W-:-:S07]  /*2e00*/  ISETP.GE.U32.AND P3, PT, R16, UR18, PT ;  /* 0x0000001210007c0c */ /* 0x000fce000bf66070 */
[----:B------:R-:W-:Y:S01]  /*2e10*/  DFMA R34, R34, R4, R32 ;  /* 0x000000042222722b */ /* 0x000fe20000000020 */
[----:B------:R-:W-:-:S04]  /*2e20*/  ISETP.GE.U32.AND.EX P3, PT, R15, UR19, PT, P3 ;  /* 0x000000130f007c0c */ /* 0x000fc8000bf66130 */
[----:B------:R-:W-:-:S03]  /*2e30*/  P2R R17, PR, RZ, 0x8 ;  /* 0x00000008ff117803 */ /* 0x000fc60000000000 */
[----:B------:R-:W-:Y:S01]  /*2e40*/  DMUL R4, R18, R34 ;  /* 0x0000002212047228 */ /* 0x000fe20000000000 */
[----:B------:R-:W-:Y:S01]  /*2e50*/  ISETP.GE.U32.AND P3, PT, R32, 0x7ca00000, PT ;  /* 0x7ca000002000780c */ /* 0x000fe20003f66070 */
[----:B------:R-:W-:Y:S02]  /*2e60*/  VIADD R7, R35, 0xfff00000 ;  /* 0xfff0000023077836 */ /* 0x000fe40000000000 */
[----:B------:R-:W-:-:S04]  /*2e70*/  IMAD.MOV.U32 R6, RZ, RZ, R34 ;  /* 0x000000ffff067224 */ /* 0x000fc800078e0022 */
[----:B0-----:R-:W-:Y:S02]  /*2e80*/  DFMA R8, R4, -R4, R18 ;  /* 0x800000040408722b */ /* 0x001fe40000000012 */
[----:B------:R-:W-:-:S06]  /*2e90*/  DMUL R44, R44, R36 ;  /* 0x000000242c2c7228 */ /* 0x000fcc0000000000 */
[----:B------:R-:W-:Y:S01]  /*2ea0*/  DFMA R46, R8, R6, R4 ;  /* 0x00000006082e722b */ /* 0x000fe20000000004 */
[----:B------:R-:W-:Y:S10]  /*2eb0*/  @!P3 BRA `(.L_x_436) ;  /* 0x00000000001cb947 */ /* 0x000ff40003800000 */
[----:B------:R-:W-:Y:S01]  /*2ec0*/  IMAD.MOV.U32 R6, RZ, RZ, R34 ;  /* 0x000000ffff067224 */ /* 0x000fe200078e0022 */
[----:B------:R-:W-:Y:S01]  /*2ed0*/  MOV R2, 0x2f10 ;  /* 0x00002f1000027802 */ /* 0x000fe20000000f00 */
[----:B------:R-:W-:Y:S02]  /*2ee0*/  IMAD.MOV.U32 R34, RZ, RZ, R18 ;  /* 0x000000ffff227224 */ /* 0x000fe400078e0012 */
[----:B------:R-:W-:-:S07]  /*2ef0*/  IMAD.MOV.U32 R33, RZ, RZ, R19 ;  /* 0x000000ffff217224 */ /* 0x000fce00078e0013 */
[----:B-----5:R-:W-:Y:S05]  /*2f00*/  CALL.REL.NOINC `($__internal_4_$__cuda_sm20_dsqrt_rn_f64_mediumpath_v1) ;  /* 0x0000003c00dc7944 */ /* 0x020fea0003c00000 */
[----:B------:R-:W-:Y:S02]  /*2f10*/  IMAD.MOV.U32 R46, RZ, RZ, R4 ;  /* 0x000000ffff2e7224 */ /* 0x000fe400078e0004 */
[----:B------:R-:W-:-:S07]  /*2f20*/  IMAD.MOV.U32 R47, RZ, RZ, R5 ;  /* 0x000000ffff2f7224 */ /* 0x000fce00078e0005 */
.L_x_436:
[----:B------:R-:W-:Y:S05]  /*2f30*/  BSYNC.RECONVERGENT B1 ;  /* 0x0000000000017941 */ /* 0x000fea0003800200 */
.L_x_435:
        /* <DEDUP_REMOVED lines=19> */
[----:B-----5:R-:W-:Y:S05]  /*3070*/  CALL.REL.NOINC `($__internal_3_$__cuda_sm20_div_rn_f64_full) ;  /* 0x0000003400e87944 */ /* 0x020fea0003c00000 */
[----:B------:R-:W-:Y:S02]  /*3080*/  IMAD.MOV.U32 R34, RZ, RZ, R4 ;  /* 0x000000ffff227224 */ /* 0x000fe400078e0004 */
[----:B------:R-:W-:-:S07]  /*3090*/  IMAD.MOV.U32 R35, RZ, RZ, R5 ;  /* 0x000000ffff237224 */ /* 0x000fce00078e0005 */
.L_x_438:
[----:B------:R-:W-:Y:S05]  /*30a0*/  BSYNC.RECONVERGENT B1 ;  /* 0x0000000000017941 */ /* 0x000fea0003800200 */
.L_x_437:
[----:B-----5:R-:W-:Y:S01]  /*30b0*/  DADD R4, -RZ, -R54 ;  /* 0x00000000ff047229 */ /* 0x020fe20000000936 */
[----:B------:R-:W-:Y:S01]  /*30c0*/  IMAD.MOV.U32 R46, RZ, RZ, 0x0 ;  /* 0x00000000ff2e7424 */ /* 0x000fe200078e00ff */
[----:B------:R-:W-:Y:S01]  /*30d0*/  DSETP.NEU.AND P3, PT, RZ, UR20, PT ;  /* 0x00000014ff007e2a */ /* 0x000fe2000bf6d000 */
[----:B------:R-:W-:Y:S01]  /*30e0*/  IMAD.MOV.U32 R47, RZ, RZ, 0x3fd80000 ;  /* 0x3fd80000ff2f7424 */ /* 0x000fe200078e00ff */
[----:B------:R-:W-:Y:S01]  /*30f0*/  DADD R58, -R34, R58 ;  /* 0x00000000223a7229 */ /* 0x000fe2000000013a */
[----:B------:R-:W-:Y:S05]  /*3100*/  BSSY.RECONVERGENT B1, `(.L_x_439) ;  /* 0x000001d000017945 */ /* 0x000fea0003800200 */
        /* <DEDUP_REMOVED lines=28> */
.L_x_440:
[----:B------:R-:W-:Y:S05]  /*32d0*/  BSYNC.RECONVERGENT B1 ;  /* 0x0000000000017941 */ /* 0x000fea0003800200 */
.L_x_439:
        /* <DEDUP_REMOVED lines=19> */
[----:B------:R-:W-:Y:S05]  /*3410*/  CALL.REL.NOINC `($__internal_3_$__cuda_sm20_div_rn_f64_full) ;  /* 0x0000003400007944 */ /* 0x000fea0003c00000 */
[----:B------:R-:W-:Y:S02]  /*3420*/  IMAD.MOV.U32 R34, RZ, RZ, R4 ;  /* 0x000000ffff227224 */ /* 0x000fe400078e0004 */
[----:B------:R-:W-:-:S07]  /*3430*/  IMAD.MOV.U32 R35, RZ, RZ, R5 ;  /* 0x000000ffff237224 */ /* 0x000fce00078e0005 */
.L_x_442:
[----:B------:R-:W-:Y:S05]  /*3440*/  BSYNC.RECONVERGENT B1 ;  /* 0x0000000000017941 */ /* 0x000fea0003800200 */
.L_x_441:
[----:B------:R-:W-:Y:S01]  /*3450*/  DADD R4, -RZ, -R38 ;  /* 0x00000000ff047229 */ /* 0x000fe20000000926 */
        /* <DEDUP_REMOVED lines=33> */
.L_x_444:
[----:B------:R-:W-:Y:S05]  /*3670*/  BSYNC.RECONVERGENT B1 ;  /* 0x0000000000017941 */ /* 0x000fea0003800200 */
.L_x_443:
        /* <DEDUP_REMOVED lines=22> */
.L_x_446:
[----:B------:R-:W-:Y:S05]  /*37e0*/  BSYNC.RECONVERGENT B1 ;  /* 0x0000000000017941 */ /* 0x000fea0003800200 */
.L_x_445:
        /* <DEDUP_REMOVED lines=28> */
[----:B------:R-:W-:Y:S01]  /*39b0*/  MOV R6, R38 ;  /* 0x0000002600067202 */ /* 0x000fe20000000f00 */
[----:B------:R-:W-:Y:S01]  /*39c0*/  IMAD.MOV.U32 R9, RZ, RZ, R35 ;  /* 0x000000ffff097224 */ /* 0x000fe200078e0023 */
[----:B------:R-:W-:Y:S01]  /*39d0*/  MOV R2, 0x3a10 ;  /* 0x00003a1000027802 */ /* 0x000fe20000000f00 */
[----:B------:R-:W-:Y:S02]  /*39e0*/  IMAD.MOV.U32 R34, RZ, RZ, R24 ;  /* 0x000000ffff227224 */ /* 0x000fe400078e0018 */
[----:B------:R-:W-:-:S07]  /*39f0*/  IMAD.MOV.U32 R33, RZ, RZ, R25 ;  /* 0x000000ffff217224 */ /* 0x000fce00078e0019 */
[----:B------:R-:W-:Y:S05]  /*3a00*/  CALL.REL.NOINC `($__internal_4_$__cuda_sm20_dsqrt_rn_f64_mediumpath_v1) ;  /* 0x00000034001c7944 */ /* 0x000fea0003c00000 */
[----:B------:R-:W-:Y:S02]  /*3a10*/  IMAD.MOV.U32 R8, RZ, RZ, R4 ;  /* 0x000000ffff087224 */ /* 0x000fe400078e0004 */
[----:B------:R-:W-:-:S07]  /*3a20*/  IMAD.MOV.U32 R9, RZ, RZ, R5 ;  /* 0x000000ffff097224 */ /* 0x000fce00078e0005 */
.L_x_448:
[----:B------:R-:W-:Y:S05]  /*3a30*/  BSYNC.RECONVERGENT B1 ;  /* 0x0000000000017941 */ /* 0x000fea0003800200 */
.L_x_447:
        /* <DEDUP_REMOVED lines=22> */
.L_x_450:
[----:B------:R-:W-:Y:S05]  /*3ba0*/  BSYNC.RECONVERGENT B1 ;  /* 0x0000000000017941 */ /* 0x000fea0003800200 */
.L_x_449:
[----:B------:R-:W-:Y:S01]  /*3bb0*/  ISETP.NE.AND P6, PT, R17, RZ, PT ;  /* 0x000000ff1100720c */ /* 0x000fe20003fc5270 */
[----:B------:R-:W-:Y:S01]  /*3bc0*/  IMAD.U32 R27, RZ, RZ, UR15 ;  /* 0x0000000fff1b7e24 */ /* 0x000fe2000f8e00ff */
[C---:B------:R-:W-:Y:S01]  /*3bd0*/  @!P1 LEA R26, P4, R16.reuse, UR10, 0x3 ;  /* 0x0000000a101a9c11 */ /* 0x040fe2000f8818ff */
[----:B------:R-:W-:Y:S01]  /*3be0*/  IMAD.U32 R7, RZ, RZ, UR15 ;  /* 0x0000000fff077e24 */ /* 0x000fe2000f8e00ff */
[----:B------:R-:W-:Y:S01]  /*3bf0*/  BSSY.RECONVERGENT B0, `(.L_x_451) ;  /* 0x0000026000007945 */ /* 0x000fe20003800200 */
[----:B------:R-:W-:Y:S01]  /*3c00*/  IMAD.U32 R17, RZ, RZ, UR15 ;  /* 0x0000000fff117e24 */ /* 0x000fe2000f8e00ff */
[----:B------:R-:W-:Y:S01]  /*3c10*/  @!P1 LEA.HI.X R2, R16, UR11, R15, 0x3, P4 ;  /* 0x0000000b10029c11 */ /* 0x000fe2000a0f1c0f */
[----:B------:R-:W-:Y:S01]  /*3c20*/  DADD R28, -R4, R28 ;  /* 0x00000000041c7229 */ /* 0x000fe2000000011c */
[----:B------:R-:W-:-:S04]  /*3c30*/  @!P1 LEA R26, P4, R27, R26, 0x3 ;  /* 0x0000001a1b1a9211 */ /* 0x000fc800078818ff */
[----:B------:R-:W-:Y:S02]  /*3c40*/  @!P1 LEA.HI.X R27, R7, R2, RZ, 0x3, P4 ;  /* 0x00000002071b9211 */ /* 0x000fe400020f1cff */
[----:B------:R-:W-:Y:S02]  /*3c50*/  @!P6 LEA R8, P3, R16, UR10, 0x3 ;  /* 0x0000000a1008ec11 */ /* 0x000fe4000f8618ff */
[----:B------:R-:W-:Y:S02]  /*3c60*/  @!P0 IADD3 R2, P4, PT, R0, UR4, RZ ;  /* 0x0000000400028c10 */ /* 0x000fe4000ff9e0ff */
[----:B------:R-:W-:Y:S02]  /*3c70*/  @!P6 LEA.HI.X R9, R16, UR11, R15, 0x3, P3 ;  /* 0x0000000b1009ec11 */ /* 0x000fe400098f1c0f */
[----:B------:R-:W-:Y:S01]  /*3c80*/  ISETP.GE.U32.AND P3, PT, R14, UR18, PT ;  /* 0x000000120e007c0c */ /* 0x000fe2000bf66070 */
[----:B------:R-:W-:Y:S01]  /*3c90*/  @!P0 IMAD.X R7, RZ, RZ, UR5, P4 ;  /* 0x00000005ff078e24 */ /* 0x000fe2000a0e06ff */
[----:B------:R-:W-:Y:S01]  /*3ca0*/  @!P0 LEA R6, P4, R2, UR6, 0x3 ;  /* 0x0000000602068c11 */ /* 0x000fe2000f8818ff */
[----:B------:R0:W-:Y:S01]  /*3cb0*/  @!P6 STG.E.64 desc[UR16][R8.64], R58 ;  /* 0x0000003a0800e986 */ /* 0x0001e2000c101b10 */
[----:B------:R-:W-:-:S02]  /*3cc0*/  ISETP.GE.U32.AND.EX P3, PT, R13, UR19, PT, P3 ;  /* 0x000000130d007c0c */ /* 0x000fc4000bf66130 */
[----:B------:R-:W-:Y:S01]  /*3cd0*/  @!P0 LEA.HI.X R7, R2, UR7, R7, 0x3, P4 ;  /* 0x0000000702078c11 */ /* 0x000fe2000a0f1c07 */
[----:B------:R1:W-:Y:S01]  /*3ce0*/  @!P1 STG.E.64 desc[UR16][R26.64], R56 ;  /* 0x000000381a009986 */ /* 0x0003e2000c101b10 */
[----:B------:R-:W-:-:S03]  /*3cf0*/  ISETP.GE.U32.AND P1, PT, R12, UR18, PT ;  /* 0x000000120c007c0c */ /* 0x000fc6000bf26070 */
[----:B------:R1:W-:Y:S01]  /*3d00*/  @!P5 STG.E.64 desc[UR16][R22.64], R40 ;  /* 0x000000281600d986 */ /* 0x0003e2000c101b10 */
[----:B------:R-:W-:-:S05]  /*3d10*/  ISETP.GE.U32.AND.EX P1, PT, R3, UR19, PT, P1 ;  /* 0x0000001303007c0c */ /* 0x000fca000bf26110 */
[----:B------:R-:W-:Y:S01]  /*3d20*/  @!P3 IADD3 R13, P6, PT, R0, UR4, RZ ;  /* 0x00000004000dbc10 */ /* 0x000fe2000ffde0ff */
[----:B0-----:R-:W-:-:S03]  /*3d30*/  IMAD.U32 R8, RZ, RZ, UR15 ;  /* 0x0000000fff087e24 */ /* 0x001fc6000f8e00ff */
[----:B------:R-:W-:Y:S01]  /*3d40*/  @!P3 LEA R12, P4, R13, UR6, 0x3 ;  /* 0x000000060d0cbc11 */ /* 0x000fe2000f8818ff */
[----:B------:R-:W-:-:S05]  /*3d50*/  @!P3 IMAD.X R2, RZ, RZ, UR5, P6 ;  /* 0x00000005ff02be24 */ /* 0x000fca000b0e06ff */
[----:B------:R-:W-:Y:S02]  /*3d60*/  @!P3 LEA.HI.X R13, R13, UR7, R2, 0x3, P4 ;  /* 0x000000070d0dbc11 */ /* 0x000fe4000a0f1c02 */
[----:B------:R-:W-:-:S04]  /*3d70*/  @!P3 LEA R2, P4, R17, R12, 0x3 ;  /* 0x0000000c1102b211 */ /* 0x000fc800078818ff */
[----:B------:R-:W-:Y:S01]  /*3d80*/  @!P3 LEA.HI.X R3, R8, R13, RZ, 0x3, P4 ;  /* 0x0000000d0803b211 */ /* 0x000fe200020f1cff */
[----:B-1----:R-:W-:Y:S08]  /*3d90*/  @P2 BRA `(.L_x_452) ;  /* 0x00000000002c2947 */ /* 0x002ff00003800000 */
        /* <DEDUP_REMOVED lines=11> */
.L_x_452:
[----:B------:R-:W-:Y:S05]  /*3e50*/  BSYNC.RECONVERGENT B0 ;  /* 0x0000000000007941 */ /* 0x000fea0003800200 */
.L_x_451:
[----:B------:R1:W-:Y:S01]  /*3e60*/  @!P0 STG.E.64 desc[UR16][R6.64], R18 ;  /* 0x0000001206008986 */ /* 0x0003e2000c101b10 */
[----:B------:R-:W-:Y:S01]  /*3e70*/  ISETP.GE.U32.AND P0, PT, R10, UR18, PT ;  /* 0x000000120a007c0c */ /* 0x000fe2000bf06070 */
[----:B------:R-:W-:Y:S02]  /*3e80*/  BSSY.RECONVERGENT B0, `(.L_x_453) ;  /* 0x0000012000007945 */ /* 0x000fe40003800200 */
[----:B------:R1:W-:Y:S01]  /*3e90*/  @!P3 STG.E.64 desc[UR16][R2.64], R42 ;  /* 0x0000002a0200b986 */ /* 0x0003e2000c101b10 */
[----:B------:R-:W-:-:S03]  /*3ea0*/  ISETP.GE.U32.AND.EX P0, PT, R11, UR19, PT, P0 ;  /* 0x000000130b007c0c */ /* 0x000fc6000bf06100 */
[----:B------:R1:W-:Y:S10]  /*3eb0*/  @!P1 STG.E.64 desc[UR16][R20.64], R30 ;  /* 0x0000001e14009986 */ /* 0x0003f4000c101b10 */
[----:B------:R-:W-:Y:S05]  /*3ec0*/  @P0 BRA `(.L_x_454) ;  /* 0x0000000000340947 */ /* 0x000fea0003800000 */
[----:B-1----:R-:W-:Y:S01]  /*3ed0*/  IADD3 R3, P0, PT, R0, UR4, RZ ;  /* 0x0000000400037c10 */ /* 0x002fe2000ff1e0ff */
[----:B0-----:R-:W-:Y:S02]  /*3ee0*/  IMAD.U32 R5, RZ, RZ, UR15 ;  /* 0x0000000fff057e24 */ /* 0x001fe4000f8e00ff */
[----:B------:R-:W-:Y:S01]  /*3ef0*/  IMAD.U32 R6, RZ, RZ, UR15 ;  /* 0x0000000fff067e24 */ /* 0x000fe2000f8e00ff */
[----:B------:R-:W-:Y:S01]  /*3f00*/  LEA R2, P2, R3, UR6, 0x3 ;  /* 0x0000000603027c11 */ /* 0x000fe2000f8418ff */
        /* <DEDUP_REMOVED lines=9> */
.L_x_454:
[----:B------:R-:W-:Y:S05]  /*3fa0*/  BSYNC.RECONVERGENT B0 ;  /* 0x0000000000007941 */ /* 0x000fea0003800200 */
.L_x_453:
[----:B------:R-:W-:-:S04]  /*3fb0*/  UIADD3 UR4, UP0, UPT, UR14, UR4, URZ ;  /* 0x000000040e047290 */ /* 0x000fc8000ff1e0ff */
[----:B------:R-:W-:Y:S02]  /*3fc0*/  UIADD3.X UR5, UPT, UPT, URZ, UR5, URZ, UP0, !UPT ;  /* 0x00000005ff057290 */ /* 0x000fe400087fe4ff */
[----:B------:R-:W-:-:S04]  /*3fd0*/  UISETP.GE.U32.AND UP0, UPT, UR4, UR18, UPT ;  /* 0x000000120400728c */ /* 0x000fc8000bf06070 */
[----:B------:R-:W-:-:S09]  /*3fe0*/  UISETP.GE.U32.AND.EX UP0, UPT, UR5, UR19, UPT, UP0 ;  /* 0x000000130500728c */ /* 0x000fd2000bf06100 */
[----:B------:R-:W-:Y:S05]  /*3ff0*/  BRA.U !UP0, `(.L_x_455) ;  /* 0xffffffe908007547 */ /* 0x000fea000b83ffff */
[----:B------:R-:W-:Y:S05]  /*4000*/  EXIT ;  /* 0x000000000000794d */ /* 0x000fea0003800000 */
.L_x_400:
        /* <DEDUP_REMOVED lines=10> */
[----:B------:R-:W4:Y:S01]  /*40b0*/  LDCU.64 UR22, c[0x0][0x1170] ;  /* 0x00022e00ff1677ac */ /* 0x000f220008000a00 */
[----:B0-----:R-:W-:Y:S01]  /*40c0*/  UISETP.NE.U32.AND UP0, UPT, UR14, URZ, UPT ;  /* 0x000000ff0e00728c */ /* 0x001fe2000bf05070 */
[----:B------:R-:W0:Y:S03]  /*40d0*/  LDCU.64 UR26, c[0x0][0x1170] ;  /* 0x00022e00ff1a77ac */ /* 0x000e260008000a00 */
[----:B------:R-:W-:Y:S01]  /*40e0*/  UISETP.NE.AND.EX UP0, UPT, UR15, URZ, UPT, UP0 ;  /* 0x000000ff0f00728c */ /* 0x000fe2000bf05300 */
[----:B------:R-:W0:Y:S01]  /*40f0*/  LDCU.U8 UR20, c[0x0][0x1178] ;  /* 0x00022f00ff1477ac */ /* 0x000e220008000000 */
[----:B------:R-:W0:Y:S07]  /*4100*/  LDCU.U8 UR21, c[0x0][0x1178] ;  /* 0x00022f00ff1577ac */ /* 0x000e2e0008000000 */
[----:B-1234-:R-:W-:Y:S05]  /*4110*/  BRA.U !UP0, `(.L_x_456) ;  /* 0x0000001508a07547 */ /* 0x01efea000b800000 */
[----:B------:R-:W-:Y:S01]  /*4120*/  BSSY.RECONVERGENT B1, `(.L_x_457) ;  /* 0x0000166000017945 */ /* 0x000fe20003800200 */
.L_x_482:
[----:B-1----:R-:W1:Y:S02]  /*4130*/  LDC.64 R4, c[0x0][0x1180] ;  /* 0x00046000ff047b82 */ /* 0x002e640000000a00 */
[----:B-1----:R-:W2:Y:S01]  /*4140*/  LDG.E R4, desc[UR16][R4.64] ;  /* 0x0000001004047981 */ /* 0x002ea2000c1e1900 */
[C---:B------:R-:W-:Y:S01]  /*4150*/  IMAD.SHL.U32 R38, R3.reuse, 0x20, RZ ;  /* 0x0000002003267824 */ /* 0x040fe200078e00ff */
[----:B------:R-:W-:-:S04]  /*4160*/  SHF.L.U64.HI R2, R3, 0x5, R0 ;  /* 0x0000000503027819 */ /* 0x000fc80000010200 */
[----:B------:R-:W-:-:S04]  /*4170*/  IADD3 R8, P0, PT, R38, UR8, RZ ;  /* 0x0000000826087c10 */ /* 0x000fc8000ff1e0ff */
[----:B------:R-:W-:-:S06]  /*4180*/  IADD3.X R9, PT, PT, R2, UR9, RZ, P0, !PT ;  /* 0x0000000902097c10 */ /* 0x000fcc00087fe4ff */
[----:B------:R-:W3:Y:S01]  /*4190*/  LDG.E.ENL2.256 R12, R8, desc[UR16][R8.64] ;  /* 0xfe0000100808797e */ /* 0x000ee2000812190c */
[C---:B------:R-:W-:Y:S02]  /*41a0*/  IADD3 R40, P0, PT, R38.reuse, UR10, RZ ;  /* 0x0000000a26287c10 */ /* 0x040fe4000ff1e0ff */
[----:B------:R-:W-:Y:S02]  /*41b0*/  IADD3 R38, P1, PT, R38, UR6, RZ ;  /* 0x0000000626267c10 */ /* 0x000fe4000ff3e0ff */
[C---:B------:R-:W-:Y:S02]  /*41c0*/  IADD3.X R41, PT, PT, R2.reuse, UR11, RZ, P0, !PT ;  /* 0x0000000b02297c10 */ /* 0x040fe400087fe4ff */
[----:B------:R-:W-:-:S03]  /*41d0*/  IADD3.X R39, PT, PT, R2, UR7, RZ, P1, !PT ;  /* 0x0000000702277c10 */ /* 0x000fc60008ffe4ff */
[----:B------:R1:W5:Y:S04]  /*41e0*/  LDG.E.ENL2.256 R20, R16, desc[UR16][R40.64] ;  /* 0xfe0000102810797e */ /* 0x0003680008121914 */
[----:B------:R1:W5:Y:S01]  /*41f0*/  LDG.E.ENL2.256 R28, R24, desc[UR16][R38.64] ;  /* 0xfe0000102618797e */ /* 0x000362000812191c */
[----:B0-----:R-:W-:Y:S01]  /*4200*/  UPRMT UR4, UR20, 0x8880, URZ ;  /* 0x0000888014047896 */ /* 0x001fe200080000ff */
[----:B------:R-:W-:Y:S01]  /*4210*/  BSSY.RECONVERGENT B2, `(.L_x_458) ;  /* 0x0000017000027945 */ /* 0x000fe20003800200 */
[----:B------:R-:W-:-:S04]  /*4220*/  DSETP.NEU.AND P1, PT, RZ, UR18, PT ;  /* 0x00000012ff007e2a */ /* 0x000fc8000bf2d000 */
[----:B------:R-:W-:Y:S01]  /*4230*/  ISETP.NE.AND P0, PT, RZ, UR4, PT ;  /* 0x00000004ff007c0c */ /* 0x000fe2000bf05270 */
[----:B--2---:R-:W-:Y:S01]  /*4240*/  FMUL.FTZ R42, R4, 1 ;  /* 0x3f800000042a7820 */ /* 0x004fe20000410000 */
[----:B------:R-:W-:-:S05]  /*4250*/  IMAD.MOV.U32 R4, RZ, RZ, 0x1 ;  /* 0x00000001ff047424 */ /* 0x000fca00078e00ff */
[----:B------:R-:W0:Y:S01]  /*4260*/  F2F.F64.F32 R42, R42 ;  /* 0x0000002a002a7310 */ /* 0x000e220000201800 */
[----:B---3--:R-:W-:-:S07]  /*4270*/  FSETP.GEU.AND P3, PT, |R9|, 6.5827683646048100446e-37, PT ;  /* 0x036000000900780b */ /* 0x008fce0003f6e200 */
[----:B0-----:R-:W0:Y:S02]  /*4280*/  MUFU.RCP64H R5, R43 ;  /* 0x0000002b00057308 */ /* 0x001e240000001800 */
        /* <DEDUP_REMOVED lines=12> */
[----:B------:R-:W-:Y:S01]  /*4350*/  MOV R2, 0x4380 ;  /* 0x0000438000027802 */ /* 0x000fe20000000f00 */
[----:B------:R-:W-:-:S07]  /*4360*/  IMAD.MOV.U32 R5, RZ, RZ, R43 ;  /* 0x000000ffff057224 */ /* 0x000fce00078e002b */
[----:B-----5:R-:W-:Y:S05]  /*4370*/  CALL.REL.NOINC `($__internal_3_$__cuda_sm20_div_rn_f64_full) ;  /* 0x0000002400287944 */ /* 0x020fea0003c00000 */
.L_x_459:
[----:B------:R-:W-:Y:S05]  /*4380*/  BSYNC.RECONVERGENT B2 ;  /* 0x0000000000027941 */ /* 0x000fea0003800200 */
.L_x_458:
[----:B------:R-:W-:Y:S01]  /*4390*/  DADD R6, -RZ, -R4 ;  /* 0x00000000ff067229 */ /* 0x000fe20000000904 */
[----:B------:R-:W-:Y:S09]  /*43a0*/  BSSY.RECONVERGENT B2, `(.L_x_460) ;  /* 0x0000021000027945 */ /* 0x000ff20003800200 */
[----:B------:R-:W-:-:S02]  /*43b0*/  FSEL R6, R4, R6, !P0 ;  /* 0x0000000604067208 */ /* 0x000fc40004000000 */
[----:B------:R-:W-:-:S06]  /*43c0*/  FSEL R7, R5, R7, !P0 ;  /* 0x0000000705077208 */ /* 0x000fcc0004000000 */
[----:B-----5:R-:W-:-:S10]  /*43d0*/  DFMA R4, R16, UR18, R6 ;  /* 0x0000001210047c2b */ /* 0x020fd40008000006 */
        /* <DEDUP_REMOVED lines=25> */
[----:B------:R-:W-:Y:S02]  /*4570*/  IMAD.MOV.U32 R5, RZ, RZ, R35 ;  /* 0x000000ffff057224 */ /* 0x000fe400078e0023 */
[----:B------:R-:W-:Y:S02]  /*4580*/  IMAD.MOV.U32 R34, RZ, RZ, R24 ;  /* 0x000000ffff227224 */ /* 0x000fe400078e0018 */
[----:B------:R-:W-:-:S07]  /*4590*/  IMAD.MOV.U32 R33, RZ, RZ, R25 ;  /* 0x000000ffff217224 */ /* 0x000fce00078e0019 */
[----:B------:R-:W-:Y:S05]  /*45a0*/  CALL.REL.NOINC `($__internal_4_$__cuda_sm20_dsqrt_rn_f64_mediumpath_v1) ;  /* 0x0000002800347944 */ /* 0x000fea0003c00000 */
.L_x_461:
[----:B------:R-:W-:Y:S05]  /*45b0*/  BSYNC.RECONVERGENT B2 ;  /* 0x0000000000027941 */ /* 0x000fea0003800200 */
.L_x_460:
[----:B------:R-:W-:Y:S01]  /*45c0*/  DADD R6, R4, UR22 ;  /* 0x0000001604067e29 */ /* 0x000fe20008000000 */
[----:B------:R-:W-:Y:S01]  /*45d0*/  FSETP.GEU.AND P3, PT, |R45|, 6.5827683646048100446e-37, PT ;  /* 0x036000002d00780b */ /* 0x000fe20003f6e200 */
[----:B------:R-:W-:Y:S01]  /*45e0*/  IMAD.MOV.U32 R4, RZ, RZ, 0x1 ;  /* 0x00000001ff047424 */ /* 0x000fe200078e00ff */
        /* <DEDUP_REMOVED lines=19> */
.L_x_463:
[----:B------:R-:W-:Y:S05]  /*4720*/  BSYNC.RECONVERGENT B2 ;  /* 0x0000000000027941 */ /* 0x000fea0003800200 */
.L_x_462:
[----:B------:R-:W0:Y:S01]  /*4730*/  MUFU.RCP64H R7, R43 ;  /* 0x0000002b00077308 */ /* 0x000e220000001800 */
[----:B------:R-:W-:Y:S01]  /*4740*/  IMAD.MOV.U32 R6, RZ, RZ, 0x1 ;  /* 0x00000001ff067424 */ /* 0x000fe200078e00ff */
[----:B------:R-:W-:Y:S01]  /*4750*/  FSETP.GEU.AND P3, PT, |R11|, 6.5827683646048100446e-37, PT ;  /* 0x036000000b00780b */ /* 0x000fe20003f6e200 */
[----:B------:R-:W-:Y:S01]  /*4760*/  BSSY.RECONVERGENT B2, `(.L_x_464) ;  /* 0x0000015000027945 */ /* 0x000fe20003800200 */
[----:B------:R-:W-:-:S03]  /*4770*/  DADD R16, R16, -R4 ;  /* 0x0000000010107229 */ /* 0x000fc60000000804 */
        /* <DEDUP_REMOVED lines=19> */
.L_x_465:
[----:B------:R-:W-:Y:S05]  /*48b0*/  BSYNC.RECONVERGENT B2 ;  /* 0x0000000000027941 */ /* 0x000fea0003800200 */
.L_x_464:
[----:B------:R-:W-:Y:S01]  /*48c0*/  DADD R4, -RZ, -R6 ;  /* 0x00000000ff047229 */ /* 0x000fe20000000906 */
[----:B------:R-:W-:Y:S09]  /*48d0*/  BSSY.RECONVERGENT B2, `(.L_x_466) ;  /* 0x0000021000027945 */ /* 0x000ff20003800200 */
[----:B------:R-:W-:-:S02]  /*48e0*/  FSEL R6, R6, R4, !P0 ;  /* 0x0000000406067208 */ /* 0x000fc40004000000 */
        /* <DEDUP_REMOVED lines=25> */
[----:B------:R-:W-:Y:S02]  /*4a80*/  IMAD.MOV.U32 R8, RZ, RZ, R44 ;  /* 0x000000ffff087224 */ /* 0x000fe400078e002c */
[----:B------:R-:W-:Y:S02]  /*4a90*/  IMAD.MOV.U32 R9, RZ, RZ, R45 ;  /* 0x000000ffff097224 */ /* 0x000fe400078e002d */
[----:B------:R-:W-:Y:S02]  /*4aa0*/  IMAD.MOV.U32 R5, RZ, RZ, R35 ;  /* 0x000000ffff057224 */ /* 0x000fe400078e0023 */
[----:B------:R-:W-:-:S02]  /*4ab0*/  IMAD.MOV.U32 R34, RZ, RZ, R26 ;  /* 0x000000ffff227224 */ /* 0x000fc400078e001a */
[----:B------:R-:W-:-:S07]  /*4ac0*/  IMAD.MOV.U32 R33, RZ, RZ, R27 ;  /* 0x000000ffff217224 */ /* 0x000fce00078e001b */
[----:B------:R-:W-:Y:S05]  /*4ad0*/  CALL.REL.NOINC `($__internal_4_$__cuda_sm20_dsqrt_rn_f64_mediumpath_v1) ;  /* 0x0000002000e87944 */ /* 0x000fea0003c00000 */
.L_x_467:
[----:B------:R-:W-:Y:S05]  /*4ae0*/  BSYNC.RECONVERGENT B2 ;  /* 0x0000000000027941 */ /* 0x000fea0003800200 */
.L_x_466:
        /* <DEDUP_REMOVED lines=22> */
.L_x_469:
[----:B------:R-:W-:Y:S05]  /*4c50*/  BSYNC.RECONVERGENT B2 ;  /* 0x0000000000027941 */ /* 0x000fea0003800200 */
.L_x_468:
        /* <DEDUP_REMOVED lines=24> */
.L_x_471:
[----:B------:R-:W-:Y:S05]  /*4de0*/  BSYNC.RECONVERGENT B2 ;  /* 0x0000000000027941 */ /* 0x000fea0003800200 */
.L_x_470:
        /* <DEDUP_REMOVED lines=12> */
[----:B------:R-:W-:-:S04]  /*4eb0*/  IADD3 R32, PT, PT, R29, -0x3500000, RZ ;  /* 0xfcb000001d207810 */ /* 0x000fc80007ffe0ff */
[----:B------:R-:W-:Y:S02]  /*4ec0*/  ISETP.GE.U32.AND P2, PT, R32, 0x7ca00000, PT ;  /* 0x7ca000002000780c */ /* 0x000fe40003f46070 */
        /* <DEDUP_REMOVED lines=20> */
.L_x_473:
[----:B------:R-:W-:Y:S05]  /*5010*/  BSYNC.RECONVERGENT B2 ;  /* 0x0000000000027941 */ /* 0x000fea0003800200 */
.L_x_472:
        /* <DEDUP_REMOVED lines=22> */
.L_x_475:
[----:B------:R-:W-:Y:S05]  /*5180*/  BSYNC.RECONVERGENT B2 ;  /* 0x0000000000027941 */ /* 0x000fea0003800200 */
.L_x_474:
        /* <DEDUP_REMOVED lines=24> */
.L_x_477:
[----:B------:R-:W-:Y:S05]  /*5310*/  BSYNC.RECONVERGENT B2 ;  /* 0x0000000000027941 */ /* 0x000fea0003800200 */
.L_x_476:
        /* <DEDUP_REMOVED lines=34> */
.L_x_479:
[----:B------:R-:W-:Y:S05]  /*5540*/  BSYNC.RECONVERGENT B2 ;  /* 0x0000000000027941 */ /* 0x000fea0003800200 */
.L_x_478:
        /* <DEDUP_REMOVED lines=22> */
.L_x_481:
[----:B------:R-:W-:Y:S05]  /*56b0*/  BSYNC.RECONVERGENT B2 ;  /* 0x0000000000027941 */ /* 0x000fea0003800200 */
.L_x_480:
[----:B------:R-:W-:Y:S01]  /*56c0*/  IADD3 R3, P0, PT, R3, UR5, RZ ;  /* 0x0000000503037c10 */ /* 0x000fe2000ff1e0ff */
[----:B------:R-:W-:-:S04]  /*56d0*/  DADD R22, R22, -R4 ;  /* 0x0000000016167229 */ /* 0x000fc80000000804 */
[C---:B------:R-:W-:Y:S02]  /*56e0*/  IMAD.SHL.U32 R2, R3.reuse, 0x4, RZ ;  /* 0x0000000403027824 */ /* 0x040fe400078e00ff */
[----:B------:R-:W-:Y:S01]  /*56f0*/  IMAD.X R0, RZ, RZ, R0, P0 ;  /* 0x000000ffff007224 */ /* 0x000fe200000e0600 */
[----:B------:R1:W-:Y:S01]  /*5700*/  STG.E.ENL2.256 desc[UR16][R40.64], R16, R20 ;  /* 0xf80000102814797f */ /* 0x0003e2000f121810 */
[C---:B------:R-:W-:Y:S02]  /*5710*/  LOP3.LUT P0, RZ, R3.reuse, 0xffffc000, RZ, 0xc0, !PT ;  /* 0xffffc00003ff7812 */ /* 0x040fe4000780c0ff */
[----:B------:R-:W-:Y:S01]  /*5720*/  ISETP.LT.U32.AND P1, PT, R2, UR13, PT ;  /* 0x0000000d02007c0c */ /* 0x000fe2000bf21070 */
[----:B------:R1:W-:Y:S01]  /*5730*/  STG.E.ENL2.256 desc[UR16][R38.64], R24, R28 ;  /* 0xf8000018261c797f */ /* 0x0003e2000f121810 */
[----:B------:R-:W-:Y:S02]  /*5740*/  SHF.L.U64.HI R2, R3, 0x2, R0 ;  /* 0x0000000203027819 */ /* 0x000fe40000010200 */
[----:B------:R-:W-:-:S02]  /*5750*/  LOP3.LUT P0, RZ, R0, 0x3fffffff, RZ, 0xc0, P0 ;  /* 0x3fffffff00ff7812 */ /* 0x000fc4000000c0ff */
[----:B------:R-:W-:-:S13]  /*5760*/  ISETP.LT.AND.EX P1, PT, R2, UR12, PT, P1 ;  /* 0x0000000c02007c0c */ /* 0x000fda000bf21310 */
[----:B------:R-:W-:Y:S05]  /*5770*/  @!P0 BRA P1, `(.L_x_482) ;  /* 0xffffffe8006c8947 */ /* 0x000fea000083ffff */
[----:B------:R-:W-:Y:S05]  /*5780*/  BSYNC.RECONVERGENT B1 ;  /* 0x0000000000017941 */ /* 0x000fea0003800200 */
.L_x_457:
[----:B------:R-:W-:Y:S05]  /*5790*/  EXIT ;  /* 0x000000000000794d */ /* 0x000fea0003800000 */
.L_x_456:
[----:B------:R-:W-:Y:S01]  /*57a0*/  BSSY.RECONVERGENT B1, `(.L_x_483) ;  /* 0x0000106000017945 */ /* 0x000fe20003800200 */
.L_x_500:
[C---:B-1----:R-:W-:Y:S01]  /*57b0*/  IMAD.SHL.U32 R38, R3.reuse, 0x20, RZ ;  /* 0x0000002003267824 */ /* 0x042fe200078e00ff */
[----:B------:R-:W-:-:S04]  /*57c0*/  SHF.L.U64.HI R2, R3, 0x5, R0 ;  /* 0x0000000503027819 */ /* 0x000fc80000010200 */
[----:B------:R-:W-:-:S04]  /*57d0*/  IADD3 R8, P0, PT, R38, UR8, RZ ;  /* 0x0000000826087c10 */ /* 0x000fc8000ff1e0ff */
[----:B------:R-:W-:-:S06]  /*57e0*/  IADD3.X R9, PT, PT, R2, UR9, RZ, P0, !PT ;  /* 0x0000000902097c10 */ /* 0x000fcc00087fe4ff */
[----:B------:R-:W2:Y:S01]  /*57f0*/  LDG.E.ENL2.256 R12, R8, desc[UR16][R8.64] ;  /* 0xfe0000100808797e */ /* 0x000ea2000812190c */
[----:B------:R-:W-:-:S04]  /*5800*/  IADD3 R40, P0, PT, R38, UR10, RZ ;  /* 0x0000000a26287c10 */ /* 0x000fc8000ff1e0ff */
[----:B------:R-:W-:-:S05]  /*5810*/  IADD3.X R41, PT, PT, R2, UR11, RZ, P0, !PT ;  /* 0x0000000b02297c10 */ /* 0x000fca00087fe4ff */
[----:B------:R-:W3:Y:S01]  /*5820*/  LDG.E.ENL2.256 R20, R16, desc[UR16][R40.64] ;  /* 0xfe0000102810797e */ /* 0x000ee20008121914 */
[----:B------:R-:W-:-:S04]  /*5830*/  IADD3 R38, P0, PT, R38, UR6, RZ ;  /* 0x0000000626267c10 */ /* 0x000fc8000ff1e0ff */
[----:B------:R-:W-:-:S05]  /*5840*/  IADD3.X R39, PT, PT, R2, UR7, RZ, P0, !PT ;  /* 0x0000000702277c10 */ /* 0x000fca00087fe4ff */
[----:B------:R-:W4:Y:S01]  /*5850*/  LDG.E.ENL2.256 R28, R24, desc[UR16][R38.64] ;  /* 0xfe0000102618797e */ /* 0x000f22000812191c */
[----:B0-----:R-:W-:Y:S01]  /*5860*/  UPRMT UR4, UR21, 0x8880, URZ ;  /* 0x0000888015047896 */ /* 0x001fe200080000ff */
[----:B------:R-:W-:Y:S01]  /*5870*/  DSETP.NEU.AND P1, PT, RZ, UR24, PT ;  /* 0x00000018ff007e2a */ /* 0x000fe2000bf2d000 */
[----:B------:R-:W-:Y:S04]  /*5880*/  BSSY.RECONVERGENT B2, `(.L_x_484) ;  /* 0x0000023000027945 */ /* 0x000fe80003800200 */
[----:B------:R-:W-:Y:S01]  /*5890*/  ISETP.NE.AND P0, PT, RZ, UR4, PT ;  /* 0x00000004ff007c0c */ /* 0x000fe2000bf05270 */
[----:B--2---:R-:W-:-:S10]  /*58a0*/  DADD R4, -RZ, -R8 ;  /* 0x00000000ff047229 */ /* 0x004fd40000000908 */
[----:B------:R-:W-:Y:S02]  /*58b0*/  FSEL R6, R8, R4, !P0 ;  /* 0x0000000408067208 */ /* 0x000fe40004000000 */
[----:B------:R-:W-:-:S06]  /*58c0*/  FSEL R7, R9, R5, !P0 ;  /* 0x0000000509077208 */ /* 0x000fcc0004000000 */
[----:B---3--:R-:W-:-:S10]  /*58d0*/  DFMA R4, R16, UR24, R6 ;  /* 0x0000001810047c2b */ /* 0x008fd40008000006 */
[----:B------:R-:W-:Y:S01]  /*58e0*/  FSEL R42, R4, R6, P1 ;  /* 0x00000006042a7208 */ /* 0x000fe20000800000 */
[----:B------:R-:W-:Y:S01]  /*58f0*/  IMAD.MOV.U32 R6, RZ, RZ, 0x0 ;  /* 0x00000000ff067424 */ /* 0x000fe200078e00ff */
[----:B------:R-:W-:Y:S01]  /*5900*/  FSEL R43, R5, R7, P1 ;  /* 0x00000007052b7208 */ /* 0x000fe20000800000 */
[----:B------:R-:W-:-:S05]  /*5910*/  IMAD.MOV.U32 R7, RZ, RZ, 0x3fd80000 ;  /* 0x3fd80000ff077424 */ /* 0x000fca00078e00ff */
[C---:B----4-:R-:W-:Y:S02]  /*5920*/  DFMA R24, R42.reuse, R42, R24 ;  /* 0x0000002a2a18722b */ /* 0x050fe40000000018 */
        /* <DEDUP_REMOVED lines=24> */
.L_x_485:
[----:B------:R-:W-:Y:S05]  /*5ab0*/  BSYNC.RECONVERGENT B2 ;  /* 0x0000000000027941 */ /* 0x000fea0003800200 */
.L_x_484:
        /* <DEDUP_REMOVED lines=22> */
.L_x_487:
[----:B------:R-:W-:Y:S05]  /*5c20*/  BSYNC.RECONVERGENT B2 ;  /* 0x0000000000027941 */ /* 0x000fea0003800200 */
.L_x_486:
[----:B------:R-:W-:Y:S01]  /*5c30*/  DADD R6, -RZ, -R10 ;  /* 0x00000000ff067229 */ /* 0x000fe2000000090a */
[----:B------:R-:W-:Y:S01]  /*5c40*/  BSSY.RECONVERGENT B2, `(.L_x_488) ;  /* 0x0000022000027945 */ /* 0x000fe20003800200 */
[----:B------:R-:W-:-:S08]  /*5c50*/  DADD R16, R16, -R4 ;  /* 0x0000000010107229 */ /* 0x000fd00000000804 */
        /* <DEDUP_REMOVED lines=32> */
.L_x_489:
[----:B------:R-:W-:Y:S05]  /*5e60*/  BSYNC.RECONVERGENT B2 ;  /* 0x0000000000027941 */ /* 0x000fea0003800200 */
.L_x_488:
        /* <DEDUP_REMOVED lines=22> */
.L_x_491:
[----:B------:R-:W-:Y:S05]  /*5fd0*/  BSYNC.RECONVERGENT B2 ;  /* 0x0000000000027941 */ /* 0x000fea0003800200 */
.L_x_490:
        /* <DEDUP_REMOVED lines=8> */
[----:B------:R-:W-:Y:S02]  /*6060*/  FSEL R11, R7, R9, P1 ;  /* 0x00000009070b7208 */ /* 0x000fe40000800000 */
[----:B------:R-:W-:-:S04]  /*6070*/  MOV R9, 0x3fd80000 ;  /* 0x3fd8000000097802 */ /* 0x000fc80000000f00 */
        /* <DEDUP_REMOVED lines=25> */
.L_x_493:
[----:B------:R-:W-:Y:S05]  /*6210*/  BSYNC.RECONVERGENT B2 ;  /* 0x0000000000027941 */ /* 0x000fea0003800200 */
.L_x_492:
        /* <DEDUP_REMOVED lines=22> */
.L_x_495:
[----:B------:R-:W-:Y:S05]  /*6380*/  BSYNC.RECONVERGENT B2 ;  /* 0x0000000000027941 */ /* 0x000fea0003800200 */
.L_x_494:
        /* <DEDUP_REMOVED lines=35> */
.L_x_497:
[----:B------:R-:W-:Y:S05]  /*65c0*/  BSYNC.RECONVERGENT B2 ;  /* 0x0000000000027941 */ /* 0x000fea0003800200 */
.L_x_496:
        /* <DEDUP_REMOVED lines=22> */
.L_x_499:
[----:B------:R-:W-:Y:S05]  /*6730*/  BSYNC.RECONVERGENT B2 ;  /* 0x0000000000027941 */ /* 0x000fea0003800200 */
.L_x_498:
        /* <DEDUP_REMOVED lines=13> */
.L_x_483:
[----:B------:R-:W-:Y:S05]  /*6810*/  EXIT ;  /* 0x000000000000794d */ /* 0x000fea0003800000 */
        .weak           $__internal_3_$__cuda_sm20_div_rn_f64_full
        .type           $__internal_3_$__cuda_sm20_div_rn_f64_full,@function
        .size           $__internal_3_$__cuda_sm20_div_rn_f64_full,($__internal_4_$__cuda_sm20_dsqrt_rn_f64_mediumpath_v1 - $__internal_3_$__cuda_sm20_div_rn_f64_full)
$__internal_3_$__cuda_sm20_div_rn_f64_full:
[----:B------:R-:W-:Y:S01]  /*6820*/  IMAD.MOV.U32 R47, RZ, RZ, R9 ;  /* 0x000000ffff2f7224 */ /* 0x000fe200078e0009 */
[----:B------:R-:W-:Y:S01]  /*6830*/  LOP3.LUT R9, R5, 0x7ff00000, RZ, 0xc0, !PT ;  /* 0x7ff0000005097812 */ /* 0x000fe200078ec0ff */
[----:B------:R-:W-:Y:S01]  /*6840*/  IMAD.MOV.U32 R7, RZ, RZ, 0x1ca00000 ;  /* 0x1ca00000ff077424 */ /* 0x000fe200078e00ff */
[----:B------:R-:W-:Y:S01]  /*6850*/  BSSY.RECONVERGENT B0, `(.L_x_501) ;  /* 0x000005d000007945 */ /* 0x000fe20003800200 */
[----:B------:R-:W-:Y:S01]  /*6860*/  IMAD.MOV.U32 R35, RZ, RZ, R5 ;  /* 0x000000ffff237224 */ /* 0x000fe200078e0005 */
[----:B------:R-:W-:Y:S01]  /*6870*/  LOP3.LUT R6, R47, 0x7ff00000, RZ, 0xc0, !PT ;  /* 0x7ff000002f067812 */ /* 0x000fe200078ec0ff */
[----:B------:R-:W-:Y:S02]  /*6880*/  IMAD.MOV.U32 R46, RZ, RZ, R8 ;  /* 0x000000ffff2e7224 */ /* 0x000fe400078e0008 */
[--C-:B------:R-:W-:Y:S01]  /*6890*/  IMAD.MOV.U32 R34, RZ, RZ, R4.reuse ;  /* 0x000000ffff227224 */ /* 0x100fe200078e0004 */
[----:B------:R-:W-:Y:S01]  /*68a0*/  ISETP.GE.U32.AND P3, PT, R6, R9, PT ;  /* 0x000000090600720c */ /* 0x000fe20003f66070 */
[----:B------:R-:W-:-:S02]  /*68b0*/  IMAD.MOV.U32 R44, RZ, RZ, R4 ;  /* 0x000000ffff2c7224 */ /* 0x000fc400078e0004 */
[----:B------:R-:W-:Y:S01]  /*68c0*/  IMAD.MOV.U32 R48, RZ, RZ, 0x1 ;  /* 0x00000001ff307424 */ /* 0x000fe200078e00ff */
[----:B------:R-:W-:Y:S02]  /*68d0*/  SEL R32, R7, 0x63400000, !P3 ;  /* 0x6340000007207807 */ /* 0x000fe40005800000 */
[----:B------:R-:W-:-:S13]  /*68e0*/  FSETP.GEU.AND P3, PT, |R47|, 1.469367938527859385e-39, PT ;  /* 0x001000002f00780b */ /* 0x000fda0003f6e200 */
[----:B------:R-:W-:Y:S01]  /*68f0*/  @!P3 LOP3.LUT R33, R35, 0x7ff00000, RZ, 0xc0, !PT ;  /* 0x7ff000002321b812 */ /* 0x000fe200078ec0ff */
[----:B------:R-:W-:-:S03]  /*6900*/  @!P3 IMAD.MOV.U32 R4, RZ, RZ, RZ ;  /* 0x000000ffff04b224 */ /* 0x000fc600078e00ff */
[----:B------:R-:W-:Y:S02]  /*6910*/  @!P3 ISETP.GE.U32.AND P6, PT, R6, R33, PT ;  /* 0x000000210600b20c */ /* 0x000fe40003fc6070 */
[----:B------:R-:W-:Y:S02]  /*6920*/  LOP3.LUT R33, R5, 0x800fffff, RZ, 0xc0, !PT ;  /* 0x800fffff05217812 */ /* 0x000fe400078ec0ff */
[----:B------:R-:W-:Y:S02]  /*6930*/  @!P3 SEL R8, R7, 0x63400000, !P6 ;  /* 0x634000000708b807 */ /* 0x000fe40007000000 */
[----:B------:R-:W-:Y:S02]  /*6940*/  FSETP.GEU.AND P6, PT, |R5|, 1.469367938527859385e-39, PT ;  /* 0x001000000500780b */ /* 0x000fe40003fce200 */
[----:B------:R-:W-:Y:S02]  /*6950*/  LOP3.LUT R45, R33, 0x3ff00000, RZ, 0xfc, !PT ;  /* 0x3ff00000212d7812 */ /* 0x000fe400078efcff */
[----:B------:R-:W-:-:S02]  /*6960*/  @!P3 LOP3.LUT R8, R8, 0x80000000, R47, 0xf8, !PT ;  /* 0x800000000808b812 */ /* 0x000fc400078ef82f */
[----:B------:R-:W-:Y:S02]  /*6970*/  LOP3.LUT R33, R32, 0x800fffff, R47, 0xf8, !PT ;  /* 0x800fffff20217812 */ /* 0x000fe400078ef82f */
[----:B------:R-:W-:Y:S01]  /*6980*/  @!P3 LOP3.LUT R5, R8, 0x100000, RZ, 0xfc, !PT ;  /* 0x001000000805b812 */ /* 0x000fe200078efcff */
[----:B------:R-:W-:Y:S01]  /*6990*/  IMAD.MOV.U32 R8, RZ, RZ, R6 ;  /* 0x000000ffff087224 */ /* 0x000fe200078e0006 */
[----:B------:R-:W-:-:S03]  /*69a0*/  MOV R32, R46 ;  /* 0x0000002e00207202 */ /* 0x000fc60000000f00 */
[----:B------:R-:W-:-:S03]  /*69b0*/  @!P6 DMUL R44, R34, 8.98846567431157953865e+307 ;  /* 0x7fe00000222ce828 */ /* 0x000fc60000000000 */
[----:B------:R-:W-:-:S03]  /*69c0*/  @!P3 DFMA R32, R32, 2, -R4 ;  /* 0x400000002020b82b */ /* 0x000fc60000000804 */
[----:B------:R-:W0:Y:S04]  /*69d0*/  MUFU.RCP64H R49, R45 ;  /* 0x0000002d00317308 */ /* 0x000e280000001800 */
[----:B------:R-:W-:-:S03]  /*69e0*/  @!P6 LOP3.LUT R9, R45, 0x7ff00000, RZ, 0xc0, !PT ;  /* 0x7ff000002d09e812 */ /* 0x000fc600078ec0ff */
[----:B------:R-:W-:Y:S01]  /*69f0*/  @!P3 LOP3.LUT R8, R33, 0x7ff00000, RZ, 0xc0, !PT ;  /* 0x7ff000002108b812 */ /* 0x000fe200078ec0ff */
[----:B0-----:R-:W-:-:S08]  /*6a00*/  DFMA R4, R48, -R44, 1 ;  /* 0x3ff000003004742b */ /* 0x001fd0000000082c */
[----:B------:R-:W-:-:S08]  /*6a10*/  DFMA R4, R4, R4, R4 ;  /* 0x000000040404722b */ /* 0x000fd00000000004 */
[----:B------:R-:W-:-:S08]  /*6a20*/  DFMA R4, R48, R4, R48 ;  /* 0x000000043004722b */ /* 0x000fd00000000030 */
[----:B------:R-:W-:-:S08]  /*6a30*/  DFMA R52, R4, -R44, 1 ;  /* 0x3ff000000434742b */ /* 0x000fd0000000082c */
[----:B------:R-:W-:Y:S01]  /*6a40*/  DFMA R52, R4, R52, R4 ;  /* 0x000000340434722b */ /* 0x000fe20000000004 */
[----:B------:R-:W-:Y:S02]  /*6a50*/  VIADD R5, R8, 0xffffffff ;  /* 0xffffffff08057836 */ /* 0x000fe40000000000 */
[----:B------:R-:W-:-:S03]  /*6a60*/  VIADD R4, R9, 0xffffffff ;  /* 0xffffffff09047836 */ /* 0x000fc60000000000 */
[----:B------:R-:W-:Y:S02]  /*6a70*/  ISETP.GT.U32.AND P3, PT, R5, 0x7feffffe, PT ;  /* 0x7feffffe0500780c */ /* 0x000fe40003f64070 */
[----:B------:R-:W-:Y:S02]  /*6a80*/  DMUL R50, R52, R32 ;  /* 0x0000002034327228 */ /* 0x000fe40000000000 */
[----:B------:R-:W-:-:S06]  /*6a90*/  ISETP.GT.U32.OR P3, PT, R4, 0x7feffffe, P3 ;  /* 0x7feffffe0400780c */ /* 0x000fcc0001f64470 */
[----:B------:R-:W-:-:S08]  /*6aa0*/  DFMA R48, R50, -R44, R32 ;  /* 0x8000002c3230722b */ /* 0x000fd00000000020 */
[----:B------:R-:W-:Y:S01]  /*6ab0*/  DFMA R48, R52, R48, R50 ;  /* 0x000000303430722b */ /* 0x000fe20000000032 */
[----:B------:R-:W-:Y:S10]  /*6ac0*/  @P3 BRA `(.L_x_502) ;  /* 0x0000000000743947 */ /* 0x000ff40003800000 */
[----:B------:R-:W-:-:S04]  /*6ad0*/  LOP3.LUT R5, R35, 0x7ff00000, RZ, 0xc0, !PT ;  /* 0x7ff0000023057812 */ /* 0x000fc800078ec0ff */
[CC--:B------:R-:W-:Y:S02]  /*6ae0*/  ISETP.GE.U32.AND P3, PT, R6.reuse, R5.reuse, PT ;  /* 0x000000050600720c */ /* 0x0c0fe40003f66070 */
[----:B------:R-:W-:Y:S02]  /*6af0*/  VIADDMNMX R4, R6, -R5, 0xb9600000, !PT ;  /* 0xb960000006047446 */ /* 0x000fe40007800905 */
[----:B------:R-:W-:Y:S02]  /*6b00*/  SEL R7, R7, 0x63400000, !P3 ;  /* 0x6340000007077807 */ /* 0x000fe40005800000 */
[----:B------:R-:W-:-:S05]  /*6b10*/  VIMNMX R4, PT, PT, R4, 0x46a00000, PT ;  /* 0x46a0000004047848 */ /* 0x000fca0003fe0100 */
[----:B------:R-:W-:Y:S02]  /*6b20*/  IMAD.IADD R7, R4, 0x1, -R7 ;  /* 0x0000000104077824 */ /* 0x000fe400078e0a07 */
[----:B------:R-:W-:Y:S02]  /*6b30*/  IMAD.MOV.U32 R4, RZ, RZ, RZ ;  /* 0x000000ffff047224 */ /* 0x000fe400078e00ff */
        /* <DEDUP_REMOVED lines=11> */
[----:B------:R-:W-:Y:S01]  /*6bf0*/  DMUL.RP R8, R48, R8 ;  /* 0x0000000830087228 */ /* 0x000fe20000008000 */
[----:B------:R-:W-:Y:S01]  /*6c00*/  IMAD.MOV.U32 R32, RZ, RZ, RZ ;  /* 0x000000ffff207224 */ /* 0x000fe200078e00ff */
[----:B------:R-:W-:-:S05]  /*6c10*/  IADD3 R5, PT, PT, -R7, -0x43300000, RZ ;  /* 0xbcd0000007057810 */ /* 0x000fca0007ffe1ff */
[----:B------:R-:W-:-:S03]  /*6c20*/  DFMA R48, R50, -R32, R48 ;  /* 0x800000203230722b */ /* 0x000fc60000000030 */
[----:B------:R-:W-:-:S07]  /*6c30*/  LOP3.LUT R4, R9, R4, RZ, 0x3c, !PT ;  /* 0x0000000409047212 */ /* 0x000fce00078e3cff */
[----:B------:R-:W-:-:S04]  /*6c40*/  FSETP.NEU.AND P3, PT, |R49|, R5, PT ;  /* 0x000000053100720b */ /* 0x000fc80003f6d200 */
[----:B------:R-:W-:Y:S02]  /*6c50*/  FSEL R6, R8, R50, !P3 ;  /* 0x0000003208067208 */ /* 0x000fe40005800000 */
[----:B------:R-:W-:-:S03]  /*6c60*/  FSEL R7, R4, R51, !P3 ;  /* 0x0000003304077208 */ /* 0x000fc60005800000 */
[----:B------:R-:W-:Y:S02]  /*6c70*/  IMAD.MOV.U32 R50, RZ, RZ, R6 ;  /* 0x000000ffff327224 */ /* 0x000fe400078e0006 */
[----:B------:R-:W-:Y:S01]  /*6c80*/  IMAD.MOV.U32 R51, RZ, RZ, R7 ;  /* 0x000000ffff337224 */ /* 0x000fe200078e0007 */
[----:B------:R-:W-:Y:S06]  /*6c90*/  BRA `(.L_x_503) ;  /* 0x0000000000607947 */ /* 0x000fec0003800000 */
.L_x_502:
        /* <DEDUP_REMOVED lines=11> */
[----:B------:R-:W-:Y:S01]  /*6d50*/  @P3 LOP3.LUT R4, R5, 0x7ff00000, RZ, 0xfc, !PT ;  /* 0x7ff0000005043812 */ /* 0x000fe200078efcff */
[----:B------:R-:W-:Y:S02]  /*6d60*/  @!P3 IMAD.MOV.U32 R50, RZ, RZ, RZ ;  /* 0x000000ffff32b224 */ /* 0x000fe400078e00ff */
[----:B------:R-:W-:Y:S02]  /*6d70*/  @!P3 IMAD.MOV.U32 R51, RZ, RZ, R5 ;  /* 0x000000ffff33b224 */ /* 0x000fe400078e0005 */
[----:B------:R-:W-:Y:S02]  /*6d80*/  @P3 IMAD.MOV.U32 R50, RZ, RZ, RZ ;  /* 0x000000ffff323224 */ /* 0x000fe400078e00ff */
[----:B------:R-:W-:Y:S01]  /*6d90*/  @P3 IMAD.MOV.U32 R51, RZ, RZ, R4 ;  /* 0x000000ffff333224 */ /* 0x000fe200078e0004 */
[----:B------:R-:W-:Y:S06]  /*6da0*/  BRA `(.L_x_503) ;  /* 0x00000000001c7947 */ /* 0x000fec0003800000 */
.L_x_505:
[----:B------:R-:W-:Y:S01]  /*6db0*/  LOP3.LUT R5, R35, 0x80000, RZ, 0xfc, !PT ;  /* 0x0008000023057812 */ /* 0x000fe200078efcff */
[----:B------:R-:W-:-:S04]  /*6dc0*/  IMAD.MOV.U32 R50, RZ, RZ, R34 ;  /* 0x000000ffff327224 */ /* 0x000fc800078e0022 */
[----:B------:R-:W-:Y:S01]  /*6dd0*/  IMAD.MOV.U32 R51, RZ, RZ, R5 ;  /* 0x000000ffff337224 */ /* 0x000fe200078e0005 */
[----:B------:R-:W-:Y:S06]  /*6de0*/  BRA `(.L_x_503) ;  /* 0x00000000000c7947 */ /* 0x000fec0003800000 */
.L_x_504:
[----:B------:R-:W-:Y:S01]  /*6df0*/  LOP3.LUT R5, R47, 0x80000, RZ, 0xfc, !PT ;  /* 0x000800002f057812 */ /* 0x000fe200078efcff */
[----:B------:R-:W-:-:S04]  /*6e00*/  IMAD.MOV.U32 R50, RZ, RZ, R46 ;  /* 0x000000ffff327224 */ /* 0x000fc800078e002e */
[----:B------:R-:W-:-:S07]  /*6e10*/  IMAD.MOV.U32 R51, RZ, RZ, R5 ;  /* 0x000000ffff337224 */ /* 0x000fce00078e0005 */
.L_x_503:
[----:B------:R-:W-:Y:S05]  /*6e20*/  BSYNC.RECONVERGENT B0 ;  /* 0x0000000000007941 */ /* 0x000fea0003800200 */
.L_x_501:
[----:B------:R-:W-:Y:S02]  /*6e30*/  IMAD.MOV.U32 R6, RZ, RZ, R2 ;  /* 0x000000ffff067224 */ /* 0x000fe400078e0002 */
[----:B------:R-:W-:Y:S02]  /*6e40*/  IMAD.MOV.U32 R7, RZ, RZ, 0x0 ;  /* 0x00000000ff077424 */ /* 0x000fe400078e00ff */
[----:B------:R-:W-:Y:S02]  /*6e50*/  IMAD.MOV.U32 R4, RZ, RZ, R50 ;  /* 0x000000ffff047224 */ /* 0x000fe400078e0032 */
[----:B------:R-:W-:Y:S01]  /*6e60*/  IMAD.MOV.U32 R5, RZ, RZ, R51 ;  /* 0x000000ffff057224 */ /* 0x000fe200078e0033 */
[----:B------:R-:W-:Y:S06]  /*6e70*/  RET.REL.NODEC R6 `(_ZN2at6native54_GLOBAL__N__3d75cb98_21_fused_adagrad_impl_cu_7510a93525multi_tensor_apply_kernelINS1_32FusedOptimizerTensorListMetadataILi3EEENS1_23FusedAdagradMathFunctorIdEEJPKfddddbS8_S8_EEEvT_T0_DpT1_) ;  /* 0xffffff9006607950 */ /* 0x000fec0003c3ffff */
        .weak           $__internal_4_$__cuda_sm20_dsqrt_rn_f64_mediumpath_v1
        .type           $__internal_4_$__cuda_sm20_dsqrt_rn_f64_mediumpath_v1,@function
        .size           $__internal_4_$__cuda_sm20_dsqrt_rn_f64_mediumpath_v1,(.L_x_517 - $__internal_4_$__cuda_sm20_dsqrt_rn_f64_mediumpath_v1)
$__internal_4_$__cuda_sm20_dsqrt_rn_f64_mediumpath_v1:
[----:B------:R-:W-:Y:S01]  /*6e80*/  ISETP.GE.U32.AND P3, PT, R32, -0x3400000, PT ;  /* 0xfcc000002000780c */ /* 0x000fe20003f66070 */
[----:B------:R-:W-:Y:S01]  /*6e90*/  BSSY.RECONVERGENT B0, `(.L_x_506) ;  /* 0x0000024000007945 */ /* 0x000fe20003800200 */
[----:B------:R-:W-:-:S11]  /*6ea0*/  IMAD.MOV.U32 R35, RZ, RZ, R33 ;  /* 0x000000ffff237224 */ /* 0x000fd600078e0021 */
[----:B------:R-:W-:Y:S05]  /*6eb0*/  @!P3 BRA `(.L_x_507) ;  /* 0x000000000020b947 */ /* 0x000fea0003800000 */
[----:B------:R-:W-:-:S10]  /*6ec0*/  DFMA.RM R6, R8, R6, R4 ;  /* 0x000000060806722b */ /* 0x000fd40000004004 */
[----:B------:R-:W-:-:S05]  /*6ed0*/  IADD3 R4, P3, PT, R6, 0x1, RZ ;  /* 0x0000000106047810 */ /* 0x000fca0007f7e0ff */
[----:B------:R-:W-:-:S06]  /*6ee0*/  IMAD.X R5, RZ, RZ, R7, P3 ;  /* 0x000000ffff057224 */ /* 0x000fcc00018e0607 */
[----:B------:R-:W-:-:S08]  /*6ef0*/  DFMA.RP R34, -R6, R4, R34 ;  /* 0x000000040622722b */ /* 0x000fd00000008122 */
[----:B------:R-:W-:-:S06]  /*6f00*/  DSETP.GT.AND P3, PT, R34, RZ, PT ;  /* 0x000000ff2200722a */ /* 0x000fcc0003f64000 */
[----:B------:R-:W-:Y:S02]  /*6f10*/  FSEL R4, R4, R6, P3 ;  /* 0x0000000604047208 */ /* 0x000fe40001800000 */
[----:B------:R-:W-:Y:S01]  /*6f20*/  FSEL R5, R5, R7, P3 ;  /* 0x0000000705057208 */ /* 0x000fe20001800000 */
[----:B------:R-:W-:Y:S06]  /*6f30*/  BRA `(.L_x_508) ;  /* 0x0000000000647947 */ /* 0x000fec0003800000 */
.L_x_507:
[----:B------:R-:W-:-:S14]  /*6f40*/  DSETP.NE.AND P3, PT, R34, RZ, PT ;  /* 0x000000ff2200722a */ /* 0x000fdc0003f65000 */
[----:B------:R-:W-:Y:S05]  /*6f50*/  @!P3 BRA `(.L_x_509) ;  /* 0x000000000058b947 */ /* 0x000fea0003800000 */
[----:B------:R-:W-:-:S13]  /*6f60*/  ISETP.GE.AND P3, PT, R35, RZ, PT ;  /* 0x000000ff2300720c */ /* 0x000fda0003f66270 */
[----:B------:R-:W-:Y:S02]  /*6f70*/  @!P3 IMAD.MOV.U32 R4, RZ, RZ, 0x0 ;  /* 0x00000000ff04b424 */ /* 0x000fe400078e00ff */
[----:B------:R-:W-:Y:S01]  /*6f80*/  @!P3 IMAD.MOV.U32 R5, RZ, RZ, -0x80000 ;  /* 0xfff80000ff05b424 */ /* 0x000fe200078e00ff */
[----:B------:R-:W-:Y:S06]  /*6f90*/  @!P3 BRA `(.L_x_508) ;  /* 0x00000000004cb947 */ /* 0x000fec0003800000 */
[----:B------:R-:W-:-:S13]  /*6fa0*/  ISETP.GT.AND P3, PT, R35, 0x7fefffff, PT ;  /* 0x7fefffff2300780c */ /* 0x000fda0003f64270 */
[----:B------:R-:W-:Y:S05]  /*6fb0*/  @P3 BRA `(.L_x_509) ;  /* 0x0000000000403947 */ /* 0x000fea0003800000 */
[----:B------:R-:W-:Y:S01]  /*6fc0*/  DMUL R34, R34, 8.11296384146066816958e+31 ;  /* 0x4690000022227828 */ /* 0x000fe20000000000 */
[----:B------:R-:W-:Y:S02]  /*6fd0*/  IMAD.MOV.U32 R8, RZ, RZ, RZ ;  /* 0x000000ffff087224 */ /* 0x000fe400078e00ff */
[----:B------:R-:W-:Y:S02]  /*6fe0*/  IMAD.MOV.U32 R4, RZ, RZ, 0x0 ;  /* 0x00000000ff047424 */ /* 0x000fe400078e00ff */
[----:B------:R-:W-:Y:S01]  /*6ff0*/  IMAD.MOV.U32 R5, RZ, RZ, 0x3fd80000 ;  /* 0x3fd80000ff057424 */ /* 0x000fe200078e00ff */
[----:B------:R-:W0:Y:S02]  /*7000*/  MUFU.RSQ64H R9, R35 ;  /* 0x0000002300097308 */ /* 0x000e240000001c00 */
[----:B0-----:R-:W-:-:S08]  /*7010*/  DMUL R6, R8, R8 ;  /* 0x0000000808067228 */ /* 0x001fd00000000000 */
[----:B------:R-:W-:-:S08]  /*7020*/  DFMA R6, R34, -R6, 1 ;  /* 0x3ff000002206742b */ /* 0x000fd00000000806 */
[----:B------:R-:W-:Y:S02]  /*7030*/  DFMA R4, R6, R4, 0.5 ;  /* 0x3fe000000604742b */ /* 0x000fe40000000004 */
[----:B------:R-:W-:-:S08]  /*7040*/  DMUL R6, R8, R6 ;  /* 0x0000000608067228 */ /* 0x000fd00000000000 */
[----:B------:R-:W-:-:S08]  /*7050*/  DFMA R6, R4, R6, R8 ;  /* 0x000000060406722b */ /* 0x000fd00000000008 */
[----:B------:R-:W-:Y:S02]  /*7060*/  DMUL R4, R34, R6 ;  /* 0x0000000622047228 */ /* 0x000fe40000000000 */
[----:B------:R-:W-:-:S06]  /*7070*/  VIADD R7, R7, 0xfff00000 ;  /* 0xfff0000007077836 */ /* 0x000fcc0000000000 */
[----:B------:R-:W-:-:S08]  /*7080*/  DFMA R8, R4, -R4, R34 ;  /* 0x800000040408722b */ /* 0x000fd00000000022 */
[----:B------:R-:W-:-:S10]  /*7090*/  DFMA R4, R6, R8, R4 ;  /* 0x000000080604722b */ /* 0x000fd40000000004 */
[----:B------:R-:W-:Y:S01]  /*70a0*/  VIADD R5, R5, 0xfcb00000 ;  /* 0xfcb0000005057836 */ /* 0x000fe20000000000 */
[----:B------:R-:W-:Y:S06]  /*70b0*/  BRA `(.L_x_508) ;  /* 0x0000000000047947 */ /* 0x000fec0003800000 */
.L_x_509:
[----:B------:R-:W-:-:S11]  /*70c0*/  DADD R4, R34, R34 ;  /* 0x0000000022047229 */ /* 0x000fd60000000022 */
.L_x_508:
[----:B------:R-:W-:Y:S05]  /*70d0*/  BSYNC.RECONVERGENT B0 ;  /* 0x0000000000007941 */ /* 0x000fea0003800200 */
.L_x_506:
[----:B------:R-:W-:Y:S02]  /*70e0*/  IMAD.MOV.U32 R6, RZ, RZ, R2 ;  /* 0x000000ffff067224 */ /* 0x000fe400078e0002 */
[----:B------:R-:W-:-:S04]  /*70f0*/  IMAD.MOV.U32 R7, RZ, RZ, 0x0 ;  /* 0x00000000ff077424 */ /* 0x000fc800078e00ff */
[----:B------:R-:W-:Y:S05]  /*7100*/  RET.REL.NODEC R6 `(_ZN2at6native54_GLOBAL__N__3d75cb98_21_fused_adagrad_impl_cu_7510a93525multi_tensor_apply_kernelINS1_32FusedOptimizerTensorListMetadataILi3EEENS1_23FusedAdagradMathFunctorIdEEJPKfddddbS8_S8_EEEvT_T0_DpT1_) ;  /* 0xffffff8c06bc7950 */ /* 0x000fea0003c3ffff */
.L_x_510:
        /* <DEDUP_REMOVED lines=15> */
.L_x_517:


//--------------------- .nv.shared.reserved.0     --------------------------
	.section	.nv.shared.reserved.0,"aw",@nobits
	.weak		__nv_reservedSMEM_offset_0_alias
	.size		__nv_reservedSMEM_offset_0_alias, 0, 64
	.other		__nv_reservedSMEM_offset_0_alias,@"STO_CUDA_RESERVED_SHARED STV_DEFAULT"
__nv_reservedSMEM_offset_0_alias:
	.zero		0
	.zero		64


//--------------------- .nv.global                --------------------------
	.section	.nv.global,"aw",@nobits
.nv.global:
	.type		_ZN52_INTERNAL_3d75cb98_21_fused_adagrad_impl_cu_7510a9354cuda3std3__48in_placeE,@object
	.size		_ZN52_INTERNAL_3d75cb98_21_fused_adagrad_impl_cu_7510a9354cuda3std3__48in_placeE,(_ZN52_INTERNAL_3d75cb98_21_fused_adagrad_impl_cu_7510a9354cuda3std6ranges3__45__cpo8distanceE - _ZN52_INTERNAL_3d75cb98_21_fused_adagrad_impl_cu_7510a9354cuda3std3__48in_placeE)
_ZN52_INTERNAL_3d75cb98_21_fused_adagrad_impl_cu_7510a9354cuda3std3__48in_placeE:
	.zero		1
	.type		_ZN52_INTERNAL_3d75cb98_21_fused_adagrad_impl_cu_7510a9354cuda3std6ranges3__45__cpo8distanceE,@object
	.size		_ZN52_INTERNAL_3d75cb98_21_fused_adagrad_impl_cu_7510a9354cuda3std6ranges3__45__cpo8distanceE,(_ZN52_INTERNAL_3d75cb98_21_fused_adagrad_impl_cu_7510a9354cuda3std3__45__cpo6cbeginE - _ZN52_INTERNAL_3d75cb98_21_fused_adagrad_impl_cu_7510a9354cuda3std6ranges3__45__cpo8distanceE)
_ZN52_INTERNAL_3d75cb98_21_fused_adagrad_impl_cu_7510a9354cuda3std6ranges3__45__cpo8distanceE:
	.zero		1
	.type		_ZN52_INTERNAL_3d75cb98_21_fused_adagrad_impl_cu_7510a9354cuda3std3__45__cpo6cbeginE,@object
	.size		_ZN52_INTERNAL_3d75cb98_21_fused_adagrad_impl_cu_7510a9354cuda3std3__45__cpo6cbeginE,(_ZN52_INTERNAL_3d75cb98_21_fused_adagrad_impl_cu_7510a9354cuda3std6ranges3__45__cpo7advanceE - _ZN52_INTERNAL_3d75cb98_21_fused_adagrad_impl_cu_7510a9354cuda3std3__45__cpo6cbeginE)
_ZN52_INTERNAL_3d75cb98_21_fused_adagrad_impl_cu_7510a9354cuda3std3__45__cpo6cbeginE:
	.zero		1
	.type		_ZN52_INTERNAL_3d75cb98_21_fused_adagrad_impl_cu_7510a9354cuda3std6ranges3__45__cpo7advanceE,@object
	.size		_ZN52_INTERNAL_3d75cb98_21_fused_adagrad_impl_cu_7510a9354cuda3std6ranges3__45__cpo7advanceE,(_ZN52_INTERNAL_3d75cb98_21_fused_adagrad_impl_cu_7510a9354cuda3std3__45__cpo7crbeginE - _ZN52_INTERNAL_3d75cb98_21_fused_adagrad_impl_cu_7510a9354cuda3std6ranges3__45__cpo7advanceE)
_ZN52_INTERNAL_3d75cb98_21_fused_adagrad_impl_cu_7510a9354cuda3std6ranges3__45__cpo7advanceE:
	.zero		1
	.type		_ZN52_INTERNAL_3d75cb98_21_fused_adagrad_impl_cu_7510a9354cuda3std3__45__cpo7crbeginE,@object
	.size		_ZN52_INTERNAL_3d75cb98_21_fused_adagrad_impl_cu_7510a9354cuda3std3__45__cpo7crbeginE,(_ZN52_INTERNAL_3d75cb98_21_fused_adagrad_impl_cu_7510a9354cuda3std6ranges3__45__cpo4dataE - _ZN52_INTERNAL_3d75cb98_21_fused_adagrad_impl_cu_7510a9354cuda3std3__45__cpo7crbeginE)
_ZN52_INTERNAL_3d75cb98_21_fused_adagrad_impl_cu_7510a9354cuda3std3__45__cpo7crbeginE:
	.zero		1
	.type		_ZN52_INTERNAL_3d75cb98_21_fused_adagrad_impl_cu_7510a9354cuda3std6ranges3__45__cpo4dataE,@object
	.size		_ZN52_INTERNAL_3d75cb98_21_fused_adagrad_impl_cu_7510a9354cuda3std6ranges3__45__cpo4dataE,(_ZN52_INTERNAL_3d75cb98_21_fused_adagrad_impl_cu_7510a9354cuda3std6ranges3__45__cpo5beginE - _ZN52_INTERNAL_3d75cb98_21_fused_adagrad_impl_cu_7510a9354cuda3std6ranges3__45__cpo4dataE)
_ZN52_INTERNAL_3d75cb98_21_fused_adagrad_impl_cu_7510a9354cuda3std6ranges3__45__cpo4dataE:
	.zero		1
	.type		_ZN52_INTERNAL_3d75cb98_21_fused_adagrad_impl_cu_7510a9354cuda3std6ranges3__45__cpo5beginE,@object
	.size		_ZN52_INTERNAL_3d75cb98_21_fused_adagrad_impl_cu_7510a9354cuda3std6ranges3__45__cpo5beginE,(_ZN52_INTERNAL_3d75cb98_21_fused_adagrad_impl_cu_7510a9354cuda3std3__454_GLOBAL__N__3d75cb98_21_fused_adagrad_impl_cu_7510a9356ignoreE - _ZN52_INTERNAL_3d75cb98_21_fused_adagrad_impl_cu_7510a9354cuda3std6ranges3__45__cpo5beginE)
_ZN52_INTERNAL_3d75cb98_21_fused_adagrad_impl_cu_7510a9354cuda3std6ranges3__45__cpo5beginE:
	.zero		1
	.type		_ZN52_INTERNAL_3d75cb98_21_fused_adagrad_impl_cu_7510a9354cuda3std3__454_GLOBAL__N__3d75cb98_21_fused_adagrad_impl_cu_7510a9356ignoreE,@object
	.size		_ZN52_INTERNAL_3d75cb98_21_fused_adagrad_impl_cu_7510a9354cuda3std3__454_GLOBAL__N__3d75cb98_21_fused_adagrad_impl_cu_7510a9356ignoreE,(_ZN52_INTERNAL_3d75cb98_21_fused_adagrad_impl_cu_7510a9354cuda3std6ranges3__45__cpo4sizeE - _ZN52_INTERNAL_3d75cb98_21_fused_adagrad_impl_cu_7510a9354cuda3std3__454_GLOBAL__N__3d75cb98_21_fused_adagrad_impl_cu_7510a9356ignoreE)
_ZN52_INTERNAL_3d75cb98_21_fused_adagrad_impl_cu_7510a9354cuda3std3__454_GLOBAL__N__3d75cb98_21_fused_adagrad_impl_cu_7510a9356ignoreE:
	.zero		1
	.type		_ZN52_INTERNAL_3d75cb98_21_fused_adagrad_impl_cu_7510a9354cuda3std6ranges3__45__cpo4sizeE,@object
	.size		_ZN52_INTERNAL_3d75cb98_21_fused_adagrad_impl_cu_7510a9354cuda3std6ranges3__45__cpo4sizeE,(_ZN52_INTERNAL_3d75cb98_21_fused_adagrad_impl_cu_7510a9354cuda3std3__45__cpo5beginE - _ZN52_INTERNAL_3d75cb98_21_fused_adagrad_impl_cu_7510a9354cuda3std6ranges3__45__cpo4sizeE)
_ZN52_INTERNAL_3d75cb98_21_fused_adagrad_impl_cu_7510a9354cuda3std6ranges3__45__cpo4sizeE:
	.zero		1
	.type		_ZN52_INTERNAL_3d75cb98_21_fused_adagrad_impl_cu_7510a9354cuda3std3__45__cpo5beginE,@object
	.size		_ZN52_INTERNAL_3d75cb98_21_fused_adagrad_impl_cu_7510a9354cuda3std3__45__cpo5beginE,(_ZN52_INTERNAL_3d75cb98_21_fused_adagrad_impl_cu_7510a9354cuda3std6ranges3__45__cpo6cbeginE - _ZN52_INTERNAL_3d75cb98_21_fused_adagrad_impl_cu_7510a9354cuda3std3__45__cpo5beginE)
_ZN52_INTERNAL_3d75cb98_21_fused_adagrad_impl_cu_7510a9354cuda3std3__45__cpo5beginE:
	.zero		1
	.type		_ZN52_INTERNAL_3d75cb98_21_fused_adagrad_impl_cu_7510a9354cuda3std6ranges3__45__cpo6cbeginE,@object
	.size		_ZN52_INTERNAL_3d75cb98_21_fused_adagrad_impl_cu_7510a9354cuda3std6ranges3__45__cpo6cbeginE,(_ZN52_INTERNAL_3d75cb98_21_fused_adagrad_impl_cu_7510a9354cuda3std3__45__cpo6rbeginE - _ZN52_INTERNAL_3d75cb98_21_fused_adagrad_impl_cu_7510a9354cuda3std6ranges3__45__cpo6cbeginE)
_ZN52_INTERNAL_3d75cb98_21_fused_adagrad_impl_cu_7510a9354cuda3std6ranges3__45__cpo6cbeginE:
	.zero		1
	.type		_ZN52_INTERNAL_3d75cb98_21_fused_adagrad_impl_cu_7510a9354cuda3std3__45__cpo6rbeginE,@object
	.size		_ZN52_INTERNAL_3d75cb98_21_fused_adagrad_impl_cu_7510a9354cuda3std3__45__cpo6rbeginE,(_ZN52_INTERNAL_3d75cb98_21_fused_adagrad_impl_cu_7510a9354cuda3std6ranges3__45__cpo4nextE - _ZN52_INTERNAL_3d75cb98_21_fused_adagrad_impl_cu_7510a9354cuda3std3__45__cpo6rbeginE)
_ZN52_INTERNAL_3d75cb98_21_fused_adagrad_impl_cu_7510a9354cuda3std3__45__cpo6rbeginE:
	.zero		1
	.type		_ZN52_INTERNAL_3d75cb98_21_fused_adagrad_impl_cu_7510a9354cuda3std6ranges3__45__cpo4nextE,@object
	.size		_ZN52_INTERNAL_3d75cb98_21_fused_adagrad_impl_cu_7510a9354cuda3std6ranges3__45__cpo4nextE,(_ZN52_INTERNAL_3d75cb98_21_fused_adagrad_impl_cu_7510a9354cuda3std6ranges3__45__cpo4swapE - _ZN52_INTERNAL_3d75cb98_21_fused_adagrad_impl_cu_7510a9354cuda3std6ranges3__45__cpo4nextE)
_ZN52_INTERNAL_3d75cb98_21_fused_adagrad_impl_cu_7510a9354cuda3std6ranges3__45__cpo4nextE:
	.zero		1
	.type		_ZN52_INTERNAL_3d75cb98_21_fused_adagrad_impl_cu_7510a9354cuda3std6ranges3__45__cpo4swapE,@object
	.size		_ZN52_INTERNAL_3d75cb98_21_fused_adagrad_impl_cu_7510a9354cuda3std6ranges3__45__cpo4swapE,(_ZN52_INTERNAL_3d75cb98_21_fused_adagrad_impl_cu_7510a9354cuda3std3__420unreachable_sentinelE - _ZN52_INTERNAL_3d75cb98_21_fused_adagrad_impl_cu_7510a9354cuda3std6ranges3__45__cpo4swapE)
_ZN52_INTERNAL_3d75cb98_21_fused_adagrad_impl_cu_7510a9354cuda3std6ranges3__45__cpo4swapE:
	.zero		1
	.type		_ZN52_INTERNAL_3d75cb98_21_fused_adagrad_impl_cu_7510a9354cuda3std3__420unreachable_sentinelE,@object
	.size		_ZN52_INTERNAL_3d75cb98_21_fused_adagrad_impl_cu_7510a9354cuda3std3__420unreachable_sentinelE,(_ZN52_INTERNAL_3d75cb98_21_fused_adagrad_impl_cu_7510a9356thrust24THRUST_300001_SM_1000_NS6system6detail10sequential3seqE - _ZN52_INTERNAL_3d75cb98_21_fused_adagrad_impl_cu_7510a9354cuda3std3__420unreachable_sentinelE)
_ZN52_INTERNAL_3d75cb98_21_fused_adagrad_impl_cu_7510a9354cuda3std3__420unreachable_sentinelE:
	.zero		1
	.type		_ZN52_INTERNAL_3d75cb98_21_fused_adagrad_impl_cu_7510a9356thrust24THRUST_300001_SM_1000_NS6system6detail10sequential3seqE,@object
	.size		_ZN52_INTERNAL_3d75cb98_21_fused_adagrad_impl_cu_7510a9356thrust24THRUST_300001_SM_1000_NS6system6detail10sequential3seqE,(_ZN52_INTERNAL_3d75cb98_21_fused_adagrad_impl_cu_7510a9354cuda3std3__45__cpo4cendE - _ZN52_INTERNAL_3d75cb98_21_fused_adagrad_impl_cu_7510a9356thrust24THRUST_300001_SM_1000_NS6system6detail10sequential3seqE)
_ZN52_INTERNAL_3d75cb98_21_fused_adagrad_impl_cu_7510a9356thrust24THRUST_300001_SM_1000_NS6system6detail10sequential3seqE:
	.zero		1
	.type		_ZN52_INTERNAL_3d75cb98_21_fused_adagrad_impl_cu_7510a9354cuda3std3__45__cpo4cendE,@object
	.size		_ZN52_INTERNAL_3d75cb98_21_fused_adagrad_impl_cu_7510a9354cuda3std3__45__cpo4cendE,(_ZN52_INTERNAL_3d75cb98_21_fused_adagrad_impl_cu_7510a9354cuda3std6ranges3__45__cpo9iter_swapE - _ZN52_INTERNAL_3d75cb98_21_fused_adagrad_impl_cu_7510a9354cuda3std3__45__cpo4cendE)
_ZN52_INTERNAL_3d75cb98_21_fused_adagrad_impl_cu_7510a9354cuda3std3__45__cpo4cendE:
	.zero		1
	.type		_ZN52_INTERNAL_3d75cb98_21_fused_adagrad_impl_cu_7510a9354cuda3std6ranges3__45__cpo9iter_swapE,@object
	.size		_ZN52_INTERNAL_3d75cb98_21_fused_adagrad_impl_cu_7510a9354cuda3std6ranges3__45__cpo9iter_swapE,(_ZN52_INTERNAL_3d75cb98_21_fused_adagrad_impl_cu_7510a9354cuda3std3__45__cpo5crendE - _ZN52_INTERNAL_3d75cb98_21_fused_adagrad_impl_cu_7510a9354cuda3std6ranges3__45__cpo9iter_swapE)
_ZN52_INTERNAL_3d75cb98_21_fused_adagrad_impl_cu_7510a9354cuda3std6ranges3__45__cpo9iter_swapE:
	.zero		1
	.type		_ZN52_INTERNAL_3d75cb98_21_fused_adagrad_impl_cu_7510a9354cuda3std3__45__cpo5crendE,@object
	.size		_ZN52_INTERNAL_3d75cb98_21_fused_adagrad_impl_cu_7510a9354cuda3std3__45__cpo5crendE,(_ZN52_INTERNAL_3d75cb98_21_fused_adagrad_impl_cu_7510a9354cuda3std6ranges3__45__cpo5cdataE - _ZN52_INTERNAL_3d75cb98_21_fused_adagrad_impl_cu_7510a9354cuda3std3__45__cpo5crendE)
_ZN52_INTERNAL_3d75cb98_21_fused_adagrad_impl_cu_7510a9354cuda3std3__45__cpo5crendE:
	.zero		1
	.type		_ZN52_INTERNAL_3d75cb98_21_fused_adagrad_impl_cu_7510a9354cuda3std6ranges3__45__cpo5cdataE,@object
	.size		_ZN52_INTERNAL_3d75cb98_21_fused_adagrad_impl_cu_7510a9354cuda3std6ranges3__45__cpo5cdataE,(_ZN52_INTERNAL_3d75cb98_21_fused_adagrad_impl_cu_7510a9354cuda3std6ranges3__45__cpo3endE - _ZN52_INTERNAL_3d75cb98_21_fused_adagrad_impl_cu_7510a9354cuda3std6ranges3__45__cpo5cdataE)
_ZN52_INTERNAL_3d75cb98_21_fused_adagrad_impl_cu_7510a9354cuda3std6ranges3__45__cpo5cdataE:
	.zero		1
	.type		_ZN52_INTERNAL_3d75cb98_21_fused_adagrad_impl_cu_7510a9354cuda3std6ranges3__45__cpo3endE,@object
	.size		_ZN52_INTERNAL_3d75cb98_21_fused_adagrad_impl_cu_7510a9354cuda3std6ranges3__45__cpo3endE,(_ZN52_INTERNAL_3d75cb98_21_fused_adagrad_impl_cu_7510a9354cuda3std3__419piecewise_constructE - _ZN52_INTERNAL_3d75cb98_21_fused_adagrad_impl_cu_7510a9354cuda3std6ranges3__45__cpo3endE)
_ZN52_INTERNAL_3d75cb98_21_fused_adagrad_impl_cu_7510a9354cuda3std6ranges3__45__cpo3endE:
	.zero		1
	.type		_ZN52_INTERNAL_3d75cb98_21_fused_adagrad_impl_cu_7510a9354cuda3std3__419piecewise_constructE,@object
	.size		_ZN52_INTERNAL_3d75cb98_21_fused_adagrad_impl_cu_7510a9354cuda3std3__419piecewise_constructE,(_ZN52_INTERNAL_3d75cb98_21_fused_adagrad_impl_cu_7510a9354cuda3std6ranges3__45__cpo5ssizeE - _ZN52_INTERNAL_3d75cb98_21_fused_adagrad_impl_cu_7510a9354cuda3std3__419piecewise_constructE)
_ZN52_INTERNAL_3d75cb98_21_fused_adagrad_impl_cu_7510a9354cuda3std3__419piecewise_constructE:
	.zero		1
	.type		_ZN52_INTERNAL_3d75cb98_21_fused_adagrad_impl_cu_7510a9354cuda3std6ranges3__45__cpo5ssizeE,@object
	.size		_ZN52_INTERNAL_3d75cb98_21_fused_adagrad_impl_cu_7510a9354cuda3std6ranges3__45__cpo5ssizeE,(_ZN52_INTERNAL_3d75cb98_21_fused_adagrad_impl_cu_7510a9354cuda3std3__45__cpo3endE - _ZN52_INTERNAL_3d75cb98_21_fused_adagrad_impl_cu_7510a9354cuda3std6ranges3__45__cpo5ssizeE)
_ZN52_INTERNAL_3d75cb98_21_fused_adagrad_impl_cu_7510a9354cuda3std6ranges3__45__cpo5ssizeE:
	.zero		1
	.type		_ZN52_INTERNAL_3d75cb98_21_fused_adagrad_impl_cu_7510a9354cuda3std3__45__cpo3endE,@object
	.size		_ZN52_INTERNAL_3d75cb98_21_fused_adagrad_impl_cu_7510a9354cuda3std3__45__cpo3endE,(_ZN52_INTERNAL_3d75cb98_21_fused_adagrad_impl_cu_7510a9354cuda3std6ranges3__45__cpo4cendE - _ZN52_INTERNAL_3d75cb98_21_fused_adagrad_impl_cu_7510a9354cuda3std3__45__cpo3endE)
_ZN52_INTERNAL_3d75cb98_21_fused_adagrad_impl_cu_7510a9354cuda3std3__45__cpo3endE:
	.zero		1
	.type		_ZN52_INTERNAL_3d75cb98_21_fused_adagrad_impl_cu_7510a9354cuda3std6ranges3__45__cpo4cendE,@object
	.size		_ZN52_INTERNAL_3d75cb98_21_fused_adagrad_impl_cu_7510a9354cuda3std6ranges3__45__cpo4cendE,(_ZN52_INTERNAL_3d75cb98_21_fused_adagrad_impl_cu_7510a9354cuda3std3__45__cpo4rendE - _ZN52_INTERNAL_3d75cb98_21_fused_adagrad_impl_cu_7510a9354cuda3std6ranges3__45__cpo4cendE)
_ZN52_INTERNAL_3d75cb98_21_fused_adagrad_impl_cu_7510a9354cuda3std6ranges3__45__cpo4cendE:
	.zero		1
	.type		_ZN52_INTERNAL_3d75cb98_21_fused_adagrad_impl_cu_7510a9354cuda3std3__45__cpo4rendE,@object
	.size		_ZN52_INTERNAL_3d75cb98_21_fused_adagrad_impl_cu_7510a9354cuda3std3__45__cpo4rendE,(_ZN52_INTERNAL_3d75cb98_21_fused_adagrad_impl_cu_7510a9354cuda3std6ranges3__45__cpo4prevE - _ZN52_INTERNAL_3d75cb98_21_fused_adagrad_impl_cu_7510a9354cuda3std3__45__cpo4rendE)
_ZN52_INTERNAL_3d75cb98_21_fused_adagrad_impl_cu_7510a9354cuda3std3__45__cpo4rendE:
	.zero		1
	.type		_ZN52_INTERNAL_3d75cb98_21_fused_adagrad_impl_cu_7510a9354cuda3std6ranges3__45__cpo4prevE,@object
	.size		_ZN52_INTERNAL_3d75cb98_21_fused_adagrad_impl_cu_7510a9354cuda3std6ranges3__45__cpo4prevE,(_ZN52_INTERNAL_3d75cb98_21_fused_adagrad_impl_cu_7510a9354cuda3std6ranges3__45__cpo9iter_moveE - _ZN52_INTERNAL_3d75cb98_21_fused_adagrad_impl_cu_7510a9354cuda3std6ranges3__45__cpo4prevE)
_ZN52_INTERNAL_3d75cb98_21_fused_adagrad_impl_cu_7510a9354cuda3std6ranges3__45__cpo4prevE:
	.zero		1
	.type		_ZN52_INTERNAL_3d75cb98_21_fused_adagrad_impl_cu_7510a9354cuda3std6ranges3__45__cpo9iter_moveE,@object
	.size		_ZN52_INTERNAL_3d75cb98_21_fused_adagrad_impl_cu_7510a9354cuda3std6ranges3__45__cpo9iter_moveE,(.L_13 - _ZN52_INTERNAL_3d75cb98_21_fused_adagrad_impl_cu_7510a9354cuda3std6ranges3__45__cpo9iter_moveE)
_ZN52_INTERNAL_3d75cb98_21_fused_adagrad_impl_cu_7510a9354cuda3std6ranges3__45__cpo9iter_moveE:
	.zero		1
.L_13:


//--------------------- .nv.constant0._ZN2at6native54_GLOBAL__N__3d75cb98_21_fused_adagrad_impl_cu_7510a93525multi_tensor_apply_kernelINS1_32FusedOptimizerTensorListMetadataILi3EEENS1_23FusedAdagradMathFunctorIN3c108BFloat16EEEJPKfddddbSA_SA_EEEvT_T0_DpT1_ --------------------------
	.section	.nv.constant0._ZN2at6native54_GLOBAL__N__3d75cb98_21_fused_adagrad_impl_cu_7510a93525multi_tensor_apply_kernelINS1_32FusedOptimizerTensorListMetadataILi3EEENS1_23FusedAdagradMathFunctorIN3c108BFloat16EEEJPKfddddbSA_SA_EEEvT_T0_DpT1_,"a",@progbits
	.sectionflags	@""
	.align	4
.nv.constant0._ZN2at6native54_GLOBAL__N__3d75cb98_21_fused_adagrad_impl_cu_7510a93525multi_tensor_apply_kernelINS1_32FusedOptimizerTensorListMetadataILi3EEENS1_23FusedAdagradMathFunctorIN3c108BFloat16EEEJPKfddddbSA_SA_EEEvT_T0_DpT1_:
	.zero		4496


//--------------------- .nv.constant0._ZN2at6native54_GLOBAL__N__3d75cb98_21_fused_adagrad_impl_cu_7510a93525multi_tensor_apply_kernelINS1_32FusedOptimizerTensorListMetadataILi3EEENS1_23FusedAdagradMathFunctorIN3c104HalfEEEJPKfddddbSA_SA_EEEvT_T0_DpT1_ --------------------------
	.section	.nv.constant0._ZN2at6native54_GLOBAL__N__3d75cb98_21_fused_adagrad_impl_cu_7510a93525multi_tensor_apply_kernelINS1_32FusedOptimizerTensorListMetadataILi3EEENS1_23FusedAdagradMathFunctorIN3c104HalfEEEJPKfddddbSA_SA_EEEvT_T0_DpT1_,"a",@progbits
	.sectionflags	@""
	.align	4
.nv.constant0._ZN2at6native54_GLOBAL__N__3d75cb98_21_fused_adagrad_impl_cu_7510a93525multi_tensor_apply_kernelINS1_32FusedOptimizerTensorListMetadataILi3EEENS1_23FusedAdagradMathFunctorIN3c104HalfEEEJPKfddddbSA_SA_EEEvT_T0_DpT1_:
	.zero		4496


//--------------------- .nv.constant0._ZN2at6native54_GLOBAL__N__3d75cb98_21_fused_adagrad_impl_cu_7510a93525multi_tensor_apply_kernelINS1_32FusedOptimizerTensorListMetadataILi3EEENS1_23FusedAdagradMathFunctorIfEEJPKfddddbS8_S8_EEEvT_T0_DpT1_ --------------------------
	.section	.nv.constant0._ZN2at6native54_GLOBAL__N__3d75cb98_21_fused_adagrad_impl_cu_7510a93525multi_tensor_apply_kernelINS1_32FusedOptimizerTensorListMetadataILi3EEENS1_23FusedAdagradMathFunctorIfEEJPKfddddbS8_S8_EEEvT_T0_DpT1_,"a",@progbits
	.sectionflags	@""
	.align	4
.nv.constant0._ZN2at6native54_GLOBAL__N__3d75cb98_21_fused_adagrad_impl_cu_7510a93525multi_tensor_apply_kernelINS1_32FusedOptimizerTensorListMetadataILi3EEENS1_23FusedAdagradMathFunctorIfEEJPKfddddbS8_S8_EEEvT_T0_DpT1_:
	.zero		4496


//--------------------- .nv.constant0._ZN2at6native54_GLOBAL__N__3d75cb98_21_fused_adagrad_impl_cu_7510a93525multi_tensor_apply_kernelINS1_32FusedOptimizerTensorListMetadataILi3EEENS1_23FusedAdagradMathFunctorIdEEJPKfddddbS8_S8_EEEvT_T0_DpT1_ --------------------------
	.section	.nv.constant0._ZN2at6native54_GLOBAL__N__3d75cb98_21_fused_adagrad_impl_cu_7510a93525multi_tensor_apply_kernelINS1_32FusedOptimizerTensorListMetadataILi3EEENS1_23FusedAdagradMathFunctorIdEEJPKfddddbS8_S8_EEEvT_T0_DpT1_,"a",@progbits
	.sectionflags	@""
	.align	4
.nv.constant0._ZN2at6native54_GLOBAL__N__3d75cb98_21_fused_adagrad_impl_cu_7510a93525multi_tensor_apply_kernelINS1_32FusedOptimizerTensorListMetadataILi3EEENS1_23FusedAdagradMathFunctorIdEEJPKfddddbS8_S8_EEEvT_T0_DpT1_:
	.zero		4496


//--------------------- SYMBOLS --------------------------

	.type		.nv.reservedSmem.offset0,@object
	.size		.nv.reservedSmem.offset0,0x4
